	.target	sm_100a

	.elftype	@"ET_EXEC"


//--------------------- .note.nv.tkinfo           --------------------------
	.section	.note.nv.tkinfo,"",@"SHT_NOTE"
	.sectionflags	@"SHF_NOTE_NV_TKINFO"
	.tkinfo
        /*0018*/ 	.word	0x00000002
        /*0030*/ 	.string	""
        /*0030*/ 	.string	"ptxas"
        /*0030*/ 	.string	"Cuda compilation tools, release 13.0, V13.0.88"
        /*0030*/ 	.string	"Build cuda_13.0.r13.0/compiler.36424714_0"
        /*0030*/ 	.string	"-arch sm_100a -m 64 "



//--------------------- .note.nv.cuinfo           --------------------------
	.section	.note.nv.cuinfo,"",@"SHT_NOTE"
	.sectionflags	@"SHF_NOTE_NV_CUINFO"
        /*0018*/ 	.short	0x0002
        /*001a*/ 	.short	0x0064
        /*001c*/ 	.short	0x0082
	.zero		2


//--------------------- .nv.info                  --------------------------
	.section	.nv.info,"",@"SHT_CUDA_INFO"
	.align	4


	//----- nvinfo : EIATTR_REGCOUNT
	.align		4
        /*0000*/ 	.byte	0x04, 0x2f
        /*0002*/ 	.short	(.L_19 - .L_18)
	.align		4
.L_18:
        /*0004*/ 	.word	index@(_ZN7cutlass13device_kernelINS_4conv6kernel13ConvUniversalINS1_16ConvProblemShapeILNS1_8OperatorE2ELi3EEENS1_10collective14CollectiveConvINS1_47MainloopSm100TmaUmmaWarpSpecializedImplicitGemmILS5_2ELi16ELi3ELi1ELi2EN4cute5tupleIJNSA_1CILi2EEENSC_ILi1EEESE_EEEEENSB_IJNSC_ILi256EEENSB_IJNSC_ILi128EEEEEENSB_IJNSC_ILi64EEEEEEEEENS_12float_e4m3_tESN_NSA_8TiledMMAINSA_8MMA_AtomIJNSA_10MMA_TraitsINSA_25SM100_MMA_F8F6F4_2x1SM_SSEJSN_SN_fSH_SI_NSA_17integral_constantINSA_4UMMA5MajorELSU_1EEESV_NSS_INST_7ScaleInELSW_0EEESX_EEEEEENSA_6LayoutINSB_IJSE_SE_SE_EEENSB_IJNSC_ILi0EEES12_S12_EEEEENSB_IJNSA_10UnderscoreES15_S15_EEEEENS7_6detail27Sm100ImplicitGemmTileTraitsINSA_18SM100_TMA_2SM_LOADENSA_14ComposedLayoutINSA_7SwizzleILi3ELi4ELi3EEENSA_18smem_ptr_flag_bitsILi8EEENS10_INSB_IJSI_NSC_ILi8EEEEEENSB_IJSE_SI_EEEEEEEvEENS19_INSA_25SM100_TMA_2SM_LOAD_IM2COLENS1B_INS1C_ILi2ELi4ELi3EEES1F_NS10_INSB_IJSK_S1G_EEENSB_IJSE_SK_EEEEEEEvEEEENS_8epilogue10collective18CollectiveEpilogueINS1U_23Sm100TmaWarpSpecializedILi2ELi2ELi64ELb0ELb0EEEJNSB_IJSI_SJ_SL_EEENSB_IJNS10_ISI_SE_EENS10_ISK_SE_EEEEESN_NSB_IJlNSB_IJSE_lllEEES12_EEESN_S24_NS1U_6fusion15FusionCallbacksIS1Y_NS25_17LinearCombinationISN_fSN_fLNS_15FloatRoundStyleE2EEES1Z_S22_JEEENSA_5SM1004TMEM4LOAD26SM100_TMEM_LOAD_32dp32b64xENSA_13SM90_TMA_LOADENS1B_IS1N_S1F_NS10_INSB_IJS1G_SK_EEENSB_IJSK_SE_EEEEEEENSA_39AutoVectorizingCopyWithAssumedAlignmentILi128EEENSA_14SM90_TMA_STOREES2J_S2L_S2L_EEEvvEEEEvNT_6ParamsE)
        /*0008*/ 	.word	0x000000cb


	//----- nvinfo : EIATTR_FRAME_SIZE
	.align		4
.L_19:
        /*000c*/ 	.byte	0x04, 0x11
        /*000e*/ 	.short	(.L_21 - .L_20)
	.align		4
.L_20:
        /*0010*/ 	.word	index@($__internal_2_$__cuda_sm10x_tcgen05_guardrail_trap_unallocated_columns_being_dealloced)
        /*0014*/ 	.word	0x00000008


	//----- nvinfo : EIATTR_FRAME_SIZE
	.align		4
.L_21:
        /*0018*/ 	.byte	0x04, 0x11
        /*001a*/ 	.short	(.L_23 - .L_22)
	.align		4
.L_22:
        /*001c*/ 	.word	index@($__internal_1_$__cuda_sm10x_tcgen05_guardrail_trap_phase_invalid_during_alloc)
        /*0020*/ 	.word	0x00000008


	//----- nvinfo : EIATTR_FRAME_SIZE
	.align		4
.L_23:
        /*0024*/ 	.byte	0x04, 0x11
        /*0026*/ 	.short	(.L_25 - .L_24)
	.align		4
.L_24:
        /*0028*/ 	.word	index@($__internal_0_$__cuda_sm10x_tcgen05_guardrail_trap_col_being_dealloced_not_returned_by_alloc)
        /*002c*/ 	.word	0x00000008


	//----- nvinfo : EIATTR_FRAME_SIZE
	.align		4
.L_25:
        /*0030*/ 	.byte	0x04, 0x11
        /*0032*/ 	.short	(.L_27 - .L_26)
	.align		4
.L_26:
        /*0034*/ 	.word	index@(_ZN7cutlass13device_kernelINS_4conv6kernel13ConvUniversalINS1_16ConvProblemShapeILNS1_8OperatorE2ELi3EEENS1_10collective14CollectiveConvINS1_47MainloopSm100TmaUmmaWarpSpecializedImplicitGemmILS5_2ELi16ELi3ELi1ELi2EN4cute5tupleIJNSA_1CILi2EEENSC_ILi1EEESE_EEEEENSB_IJNSC_ILi256EEENSB_IJNSC_ILi128EEEEEENSB_IJNSC_ILi64EEEEEEEEENS_12float_e4m3_tESN_NSA_8TiledMMAINSA_8MMA_AtomIJNSA_10MMA_TraitsINSA_25SM100_MMA_F8F6F4_2x1SM_SSEJSN_SN_fSH_SI_NSA_17integral_constantINSA_4UMMA5MajorELSU_1EEESV_NSS_INST_7ScaleInELSW_0EEESX_EEEEEENSA_6LayoutINSB_IJSE_SE_SE_EEENSB_IJNSC_ILi0EEES12_S12_EEEEENSB_IJNSA_10UnderscoreES15_S15_EEEEENS7_6detail27Sm100ImplicitGemmTileTraitsINSA_18SM100_TMA_2SM_LOADENSA_14ComposedLayoutINSA_7SwizzleILi3ELi4ELi3EEENSA_18smem_ptr_flag_bitsILi8EEENS10_INSB_IJSI_NSC_ILi8EEEEEENSB_IJSE_SI_EEEEEEEvEENS19_INSA_25SM100_TMA_2SM_LOAD_IM2COLENS1B_INS1C_ILi2ELi4ELi3EEES1F_NS10_INSB_IJSK_S1G_EEENSB_IJSE_SK_EEEEEEEvEEEENS_8epilogue10collective18CollectiveEpilogueINS1U_23Sm100TmaWarpSpecializedILi2ELi2ELi64ELb0ELb0EEEJNSB_IJSI_SJ_SL_EEENSB_IJNS10_ISI_SE_EENS10_ISK_SE_EEEEESN_NSB_IJlNSB_IJSE_lllEEES12_EEESN_S24_NS1U_6fusion15FusionCallbacksIS1Y_NS25_17LinearCombinationISN_fSN_fLNS_15FloatRoundStyleE2EEES1Z_S22_JEEENSA_5SM1004TMEM4LOAD26SM100_TMEM_LOAD_32dp32b64xENSA_13SM90_TMA_LOADENS1B_IS1N_S1F_NS10_INSB_IJS1G_SK_EEENSB_IJSK_SE_EEEEEEENSA_39AutoVectorizingCopyWithAssumedAlignmentILi128EEENSA_14SM90_TMA_STOREES2J_S2L_S2L_EEEvvEEEEvNT_6ParamsE)
        /*0038*/ 	.word	0x00000008


	//----- nvinfo : EIATTR_MIN_STACK_SIZE
	.align		4
.L_27:
        /*003c*/ 	.byte	0x04, 0x12
        /*003e*/ 	.short	(.L_29 - .L_28)
	.align		4
.L_28:
        /*0040*/ 	.word	index@(_ZN7cutlass13device_kernelINS_4conv6kernel13ConvUniversalINS1_16ConvProblemShapeILNS1_8OperatorE2ELi3EEENS1_10collective14CollectiveConvINS1_47MainloopSm100TmaUmmaWarpSpecializedImplicitGemmILS5_2ELi16ELi3ELi1ELi2EN4cute5tupleIJNSA_1CILi2EEENSC_ILi1EEESE_EEEEENSB_IJNSC_ILi256EEENSB_IJNSC_ILi128EEEEEENSB_IJNSC_ILi64EEEEEEEEENS_12float_e4m3_tESN_NSA_8TiledMMAINSA_8MMA_AtomIJNSA_10MMA_TraitsINSA_25SM100_MMA_F8F6F4_2x1SM_SSEJSN_SN_fSH_SI_NSA_17integral_constantINSA_4UMMA5MajorELSU_1EEESV_NSS_INST_7ScaleInELSW_0EEESX_EEEEEENSA_6LayoutINSB_IJSE_SE_SE_EEENSB_IJNSC_ILi0EEES12_S12_EEEEENSB_IJNSA_10UnderscoreES15_S15_EEEEENS7_6detail27Sm100ImplicitGemmTileTraitsINSA_18SM100_TMA_2SM_LOADENSA_14ComposedLayoutINSA_7SwizzleILi3ELi4ELi3EEENSA_18smem_ptr_flag_bitsILi8EEENS10_INSB_IJSI_NSC_ILi8EEEEEENSB_IJSE_SI_EEEEEEEvEENS19_INSA_25SM100_TMA_2SM_LOAD_IM2COLENS1B_INS1C_ILi2ELi4ELi3EEES1F_NS10_INSB_IJSK_S1G_EEENSB_IJSE_SK_EEEEEEEvEEEENS_8epilogue10collective18CollectiveEpilogueINS1U_23Sm100TmaWarpSpecializedILi2ELi2ELi64ELb0ELb0EEEJNSB_IJSI_SJ_SL_EEENSB_IJNS10_ISI_SE_EENS10_ISK_SE_EEEEESN_NSB_IJlNSB_IJSE_lllEEES12_EEESN_S24_NS1U_6fusion15FusionCallbacksIS1Y_NS25_17LinearCombinationISN_fSN_fLNS_15FloatRoundStyleE2EEES1Z_S22_JEEENSA_5SM1004TMEM4LOAD26SM100_TMEM_LOAD_32dp32b64xENSA_13SM90_TMA_LOADENS1B_IS1N_S1F_NS10_INSB_IJS1G_SK_EEENSB_IJSK_SE_EEEEEEENSA_39AutoVectorizingCopyWithAssumedAlignmentILi128EEENSA_14SM90_TMA_STOREES2J_S2L_S2L_EEEvvEEEEvNT_6ParamsE)
        /*0044*/ 	.word	0x00000008
.L_29:


//--------------------- .nv.compat                --------------------------
	.section	.nv.compat,"",@"SHT_CUDA_COMPAT_INFO"
	.align	4
        /*0000*/ 	.byte	0x02, 0x09, 0x01, 0x00, 0x02, 0x02, 0x02, 0x00, 0x02, 0x05, 0x05, 0x00, 0x03, 0x07, 0x01, 0x01
        /*0010*/ 	.byte	0x02, 0x03, 0x01, 0x00, 0x02, 0x06, 0x01, 0x00, 0x04, 0x0b, 0x08, 0x00, 0x09, 0x00, 0x00, 0x00
        /*0020*/ 	.byte	0x00, 0x00, 0x00, 0x00


//--------------------- .nv.info._ZN7cutlass13device_kernelINS_4conv6kernel13ConvUniversalINS1_16ConvProblemShapeILNS1_8OperatorE2ELi3EEENS1_10collective14CollectiveConvINS1_47MainloopSm100TmaUmmaWarpSpecializedImplicitGemmILS5_2ELi16ELi3ELi1ELi2EN4cute5tupleIJNSA_1CILi2EEENSC_ILi1EEESE_EEEEENSB_IJNSC_ILi256EEENSB_IJNSC_ILi128EEEEEENSB_IJNSC_ILi64EEEEEEEEENS_12float_e4m3_tESN_NSA_8TiledMMAINSA_8MMA_AtomIJNSA_10MMA_TraitsINSA_25SM100_MMA_F8F6F4_2x1SM_SSEJSN_SN_fSH_SI_NSA_17integral_constantINSA_4UMMA5MajorELSU_1EEESV_NSS_INST_7ScaleInELSW_0EEESX_EEEEEENSA_6LayoutINSB_IJSE_SE_SE_EEENSB_IJNSC_ILi0EEES12_S12_EEEEENSB_IJNSA_10UnderscoreES15_S15_EEEEENS7_6detail27Sm100ImplicitGemmTileTraitsINSA_18SM100_TMA_2SM_LOADENSA_14ComposedLayoutINSA_7SwizzleILi3ELi4ELi3EEENSA_18smem_ptr_flag_bitsILi8EEENS10_INSB_IJSI_NSC_ILi8EEEEEENSB_IJSE_SI_EEEEEEEvEENS19_INSA_25SM100_TMA_2SM_LOAD_IM2COLENS1B_INS1C_ILi2ELi4ELi3EEES1F_NS10_INSB_IJSK_S1G_EEENSB_IJSE_SK_EEEEEEEvEEEENS_8epilogue10collective18CollectiveEpilogueINS1U_23Sm100TmaWarpSpecializedILi2ELi2ELi64ELb0ELb0EEEJNSB_IJSI_SJ_SL_EEENSB_IJNS10_ISI_SE_EENS10_ISK_SE_EEEEESN_NSB_IJlNSB_IJSE_lllEEES12_EEESN_S24_NS1U_6fusion15FusionCallbacksIS1Y_NS25_17LinearCombinationISN_fSN_fLNS_15FloatRoundStyleE2EEES1Z_S22_JEEENSA_5SM1004TMEM4LOAD26SM100_TMEM_LOAD_32dp32b64xENSA_13SM90_TMA_LOADENS1B_IS1N_S1F_NS10_INSB_IJS1G_SK_EEENSB_IJSK_SE_EEEEEEENSA_39AutoVectorizingCopyWithAssumedAlignmentILi128EEENSA_14SM90_TMA_STOREES2J_S2L_S2L_EEEvvEEEEvNT_6ParamsE --------------------------
	.section	.nv.info._ZN7cutlass13device_kernelINS_4conv6kernel13ConvUniversalINS1_16ConvProblemShapeILNS1_8OperatorE2ELi3EEENS1_10collective14CollectiveConvINS1_47MainloopSm100TmaUmmaWarpSpecializedImplicitGemmILS5_2ELi16ELi3ELi1ELi2EN4cute5tupleIJNSA_1CILi2EEENSC_ILi1EEESE_EEEEENSB_IJNSC_ILi256EEENSB_IJNSC_ILi128EEEEEENSB_IJNSC_ILi64EEEEEEEEENS_12float_e4m3_tESN_NSA_8TiledMMAINSA_8MMA_AtomIJNSA_10MMA_TraitsINSA_25SM100_MMA_F8F6F4_2x1SM_SSEJSN_SN_fSH_SI_NSA_17integral_constantINSA_4UMMA5MajorELSU_1EEESV_NSS_INST_7ScaleInELSW_0EEESX_EEEEEENSA_6LayoutINSB_IJSE_SE_SE_EEENSB_IJNSC_ILi0EEES12_S12_EEEEENSB_IJNSA_10UnderscoreES15_S15_EEEEENS7_6detail27Sm100ImplicitGemmTileTraitsINSA_18SM100_TMA_2SM_LOADENSA_14ComposedLayoutINSA_7SwizzleILi3ELi4ELi3EEENSA_18smem_ptr_flag_bitsILi8EEENS10_INSB_IJSI_NSC_ILi8EEEEEENSB_IJSE_SI_EEEEEEEvEENS19_INSA_25SM100_TMA_2SM_LOAD_IM2COLENS1B_INS1C_ILi2ELi4ELi3EEES1F_NS10_INSB_IJSK_S1G_EEENSB_IJSE_SK_EEEEEEEvEEEENS_8epilogue10collective18CollectiveEpilogueINS1U_23Sm100TmaWarpSpecializedILi2ELi2ELi64ELb0ELb0EEEJNSB_IJSI_SJ_SL_EEENSB_IJNS10_ISI_SE_EENS10_ISK_SE_EEEEESN_NSB_IJlNSB_IJSE_lllEEES12_EEESN_S24_NS1U_6fusion15FusionCallbacksIS1Y_NS25_17LinearCombinationISN_fSN_fLNS_15FloatRoundStyleE2EEES1Z_S22_JEEENSA_5SM1004TMEM4LOAD26SM100_TMEM_LOAD_32dp32b64xENSA_13SM90_TMA_LOADENS1B_IS1N_S1F_NS10_INSB_IJS1G_SK_EEENSB_IJSK_SE_EEEEEEENSA_39AutoVectorizingCopyWithAssumedAlignmentILi128EEENSA_14SM90_TMA_STOREES2J_S2L_S2L_EEEvvEEEEvNT_6ParamsE,"",@"SHT_CUDA_INFO"
	.sectionflags	@""
	.align	4


	//----- nvinfo : EIATTR_CUDA_API_VERSION
	.align		4
        /*0000*/ 	.byte	0x04, 0x37
        /*0002*/ 	.short	(.L_31 - .L_30)
.L_30:
        /*0004*/ 	.word	0x00000082


	//----- nvinfo : EIATTR_KPARAM_INFO
	.align		4
.L_31:
        /*0008*/ 	.byte	0x04, 0x17
        /*000a*/ 	.short	(.L_33 - .L_32)
.L_32:
        /*000c*/ 	.word	0x00000000
        /*0010*/ 	.short	0x0000
        /*0012*/ 	.short	0x0000
        /*0014*/ 	.byte	0x00, 0xf0, 0x01, 0x24


	//----- nvinfo : EIATTR_AT_ENTRY_FRAGMENTS
	.align		4
.L_33:
        /*0018*/ 	.byte	0x04, 0x4f
        /*001a*/ 	.short	(.L_35 - .L_34)


	//   ....[0]....
.L_34:
        /*001c*/ 	.word	0x00000007


	//----- nvinfo : EIATTR_RESERVED_SMEM_USED
	.align		4
.L_35:
        /*0020*/ 	.byte	0x01, 0x41
	.zero		2


	//----- nvinfo : EIATTR_SPARSE_MMA_MASK
	.align		4
        /*0024*/ 	.byte	0x03, 0x50
        /*0026*/ 	.short	0x0000


	//----- nvinfo : EIATTR_TCGEN05_2CTA_USED
	.align		4
        /*0028*/ 	.byte	0x01, 0x52
	.zero		2


	//----- nvinfo : EIATTR_MAXREG_COUNT
	.align		4
        /*002c*/ 	.byte	0x03, 0x1b
        /*002e*/ 	.short	0x00ff


	//----- nvinfo : EIATTR_NUM_BARRIERS
	.align		4
        /*0030*/ 	.byte	0x02, 0x4c
        /*0032*/ 	.byte	0x07
	.zero		1


	//----- nvinfo : EIATTR_EXTERNS
	.align		4
        /*0034*/ 	.byte	0x04, 0x0f
        /*0036*/ 	.short	(.L_37 - .L_36)


	//   ....[0]....
	.align		4
.L_36:
        /*0038*/ 	.word	index@(__assertfail)


	//----- nvinfo : EIATTR_MERCURY_ISA_VERSION
	.align		4
.L_37:
        /*003c*/ 	.byte	0x03, 0x5f
        /*003e*/ 	.short	0x0101


	//----- nvinfo : EIATTR_INT_WARP_WIDE_INSTR_OFFSETS
	.align		4
        /*0040*/ 	.byte	0x04, 0x31
        /*0042*/ 	.short	(.L_39 - .L_38)


	//   ....[0]....
.L_38:
        /*0044*/ 	.word	0x00000d60


	//   ....[1]....
        /*0048*/ 	.word	0x00000e00


	//   ....[2]....
        /*004c*/ 	.word	0x00004fa0


	//   ....[3]....
        /*0050*/ 	.word	0x00004fc0


	//   ....[4]....
        /*0054*/ 	.word	0x00004ff0


	//   ....[5]....
        /*0058*/ 	.word	0x00006200


	//   ....[6]....
        /*005c*/ 	.word	0x00006270


	//   ....[7]....
        /*0060*/ 	.word	0x00006380


	//   ....[8]....
        /*0064*/ 	.word	0x00006440


	//----- nvinfo : EIATTR_COOP_GROUP_MASK_REGIDS
	.align		4
.L_39:
        /*0068*/ 	.byte	0x04, 0x29
        /*006a*/ 	.short	(.L_41 - .L_40)


	//   ....[0]....
.L_40:
        /*006c*/ 	.word	0xffffffff


	//   ....[1]....
        /*0070*/ 	.word	0xffffffff


	//   ....[2]....
        /*0074*/ 	.word	0xffffffff


	//   ....[3]....
        /*0078*/ 	.word	0xffffffff


	//   ....[4]....
        /*007c*/ 	.word	0xffffffff


	//   ....[5]....
        /*0080*/ 	.word	0xffffffff


	//   ....[6]....
        /*0084*/ 	.word	0xffffffff


	//   ....[7]....
        /*0088*/ 	.word	0xffffffff


	//   ....[8]....
        /*008c*/ 	.word	0xffffffff


	//   ....[9]....
        /*0090*/ 	.word	0xffffffff


	//   ....[10]....
        /*0094*/ 	.word	0xffffffff


	//   ....[11]....
        /*0098*/ 	.word	0xffffffff


	//   ....[12]....
        /*009c*/ 	.word	0xffffffff


	//----- nvinfo : EIATTR_COOP_GROUP_INSTR_OFFSETS
	.align		4
.L_41:
        /*00a0*/ 	.byte	0x04, 0x28
        /*00a2*/ 	.short	(.L_43 - .L_42)


	//   ....[0]....
.L_42:
        /*00a4*/ 	.word	0x000000d0


	//   ....[1]....
        /*00a8*/ 	.word	0x00000540


	//   ....[2]....
        /*00ac*/ 	.word	0x00000880


	//   ....[3]....
        /*00b0*/ 	.word	0x000009d0


	//   ....[4]....
        /*00b4*/ 	.word	0x00000ac0


	//   ....[5]....
        /*00b8*/ 	.word	0x00000c00


	//   ....[6]....
        /*00bc*/ 	.word	0x00000e80


	//   ....[7]....
        /*00c0*/ 	.word	0x00002c00


	//   ....[8]....
        /*00c4*/ 	.word	0x00003f90


	//   ....[9]....
        /*00c8*/ 	.word	0x00004460


	//   ....[10]....
        /*00cc*/ 	.word	0x00004490


	//   ....[11]....
        /*00d0*/ 	.word	0x00004ec0


	//   ....[12]....
        /*00d4*/ 	.word	0x000050c0


	//----- nvinfo : EIATTR_VRC_CTA_INIT_COUNT
	.align		4
.L_43:
        /*00d8*/ 	.byte	0x02, 0x4a
        /*00da*/ 	.byte	0x80
	.zero		1


	//----- nvinfo : EIATTR_SYSCALL_OFFSETS
	.align		4
        /*00dc*/ 	.byte	0x04, 0x46
        /*00de*/ 	.short	(.L_45 - .L_44)


	//   ....[0]....
.L_44:
        /*00e0*/ 	.word	0x00007650


	//   ....[1]....
        /*00e4*/ 	.word	0x00007790


	//   ....[2]....
        /*00e8*/ 	.word	0x00008050


	//   ....[3]....
        /*00ec*/ 	.word	0x00009660


	//----- nvinfo : EIATTR_MBARRIER_INSTR_OFFSETS
	.align		4
.L_45:
        /*00f0*/ 	.byte	0x04, 0x39
        /*00f2*/ 	.short	(.L_47 - .L_46)


	//   ....[0]....
.L_46:
        /*00f4*/ 	.word	0x00000660
        /*00f8*/ 	.word	0x000000ff
        /*00fc*/ 	.word	0x00000000
        /*0100*/ 	.short	0x0100
        /*0102*/ 	.byte	0x04
	.zero		1


	//   ....[1]....
        /*0104*/ 	.word	0x00000670
        /*0108*/ 	.word	0x000000ff
        /*010c*/ 	.word	0x00000080
        /*0110*/ 	.short	0x0100
        /*0112*/ 	.byte	0x04
	.zero		1


	//   ....[2]....
        /*0114*/ 	.word	0x00000680
        /*0118*/ 	.word	0x000000ff
        /*011c*/ 	.word	0x00000008
        /*0120*/ 	.short	0x0100
        /*0122*/ 	.byte	0x04
	.zero		1


	//   ....[3]....
        /*0124*/ 	.word	0x00000690
        /*0128*/ 	.word	0x000000ff
        /*012c*/ 	.word	0x00000088
        /*0130*/ 	.short	0x0100
        /*0132*/ 	.byte	0x04
	.zero		1


	//   ....[4]....
        /*0134*/ 	.word	0x000006a0
        /*0138*/ 	.word	0x000000ff
        /*013c*/ 	.word	0x00000010
        /*0140*/ 	.short	0x0100
        /*0142*/ 	.byte	0x04
	.zero		1


	//   ....[5]....
        /*0144*/ 	.word	0x000006b0
        /*0148*/ 	.word	0x000000ff
        /*014c*/ 	.word	0x00000090
        /*0150*/ 	.short	0x0100
        /*0152*/ 	.byte	0x04
	.zero		1


	//   ....[6]....
        /*0154*/ 	.word	0x000006c0
        /*0158*/ 	.word	0x000000ff
        /*015c*/ 	.word	0x00000018
        /*0160*/ 	.short	0x0100
        /*0162*/ 	.byte	0x04
	.zero		1


	//   ....[7]....
        /*0164*/ 	.word	0x000006d0
        /*0168*/ 	.word	0x000000ff
        /*016c*/ 	.word	0x00000098
        /*0170*/ 	.short	0x0100
        /*0172*/ 	.byte	0x04
	.zero		1


	//   ....[8]....
        /*0174*/ 	.word	0x000006e0
        /*0178*/ 	.word	0x000000ff
        /*017c*/ 	.word	0x00000020
        /*0180*/ 	.short	0x0100
        /*0182*/ 	.byte	0x04
	.zero		1


	//   ....[9]....
        /*0184*/ 	.word	0x000006f0
        /*0188*/ 	.word	0x000000ff
        /*018c*/ 	.word	0x000000a0
        /*0190*/ 	.short	0x0100
        /*0192*/ 	.byte	0x04
	.zero		1


	//   ....[10]....
        /*0194*/ 	.word	0x00000700
        /*0198*/ 	.word	0x000000ff
        /*019c*/ 	.word	0x00000028
        /*01a0*/ 	.short	0x0100
        /*01a2*/ 	.byte	0x04
	.zero		1


	//   ....[11]....
        /*01a4*/ 	.word	0x00000710
        /*01a8*/ 	.word	0x000000ff
        /*01ac*/ 	.word	0x000000a8
        /*01b0*/ 	.short	0x0100
        /*01b2*/ 	.byte	0x04
	.zero		1


	//   ....[12]....
        /*01b4*/ 	.word	0x00000720
        /*01b8*/ 	.word	0x000000ff
        /*01bc*/ 	.word	0x00000030
        /*01c0*/ 	.short	0x0100
        /*01c2*/ 	.byte	0x04
	.zero		1


	//   ....[13]....
        /*01c4*/ 	.word	0x00000730
        /*01c8*/ 	.word	0x000000ff
        /*01cc*/ 	.word	0x000000b0
        /*01d0*/ 	.short	0x0100
        /*01d2*/ 	.byte	0x04
	.zero		1


	//   ....[14]....
        /*01d4*/ 	.word	0x00000740
        /*01d8*/ 	.word	0x000000ff
        /*01dc*/ 	.word	0x00000038
        /*01e0*/ 	.short	0x0100
        /*01e2*/ 	.byte	0x04
	.zero		1


	//   ....[15]....
        /*01e4*/ 	.word	0x00000750
        /*01e8*/ 	.word	0x000000ff
        /*01ec*/ 	.word	0x000000b8
        /*01f0*/ 	.short	0x0100
        /*01f2*/ 	.byte	0x04
	.zero		1


	//   ....[16]....
        /*01f4*/ 	.word	0x00000760
        /*01f8*/ 	.word	0x000000ff
        /*01fc*/ 	.word	0x00000040
        /*0200*/ 	.short	0x0100
        /*0202*/ 	.byte	0x04
	.zero		1


	//   ....[17]....
        /*0204*/ 	.word	0x00000770
        /*0208*/ 	.word	0x000000ff
        /*020c*/ 	.word	0x000000c0
        /*0210*/ 	.short	0x0100
        /*0212*/ 	.byte	0x04
	.zero		1


	//   ....[18]....
        /*0214*/ 	.word	0x00000780
        /*0218*/ 	.word	0x000000ff
        /*021c*/ 	.word	0x00000048
        /*0220*/ 	.short	0x0100
        /*0222*/ 	.byte	0x04
	.zero		1


	//   ....[19]....
        /*0224*/ 	.word	0x00000790
        /*0228*/ 	.word	0x000000ff
        /*022c*/ 	.word	0x000000c8
        /*0230*/ 	.short	0x0100
        /*0232*/ 	.byte	0x04
	.zero		1


	//   ....[20]....
        /*0234*/ 	.word	0x000007a0
        /*0238*/ 	.word	0x000000ff
        /*023c*/ 	.word	0x00000050
        /*0240*/ 	.short	0x0100
        /*0242*/ 	.byte	0x04
	.zero		1


	//   ....[21]....
        /*0244*/ 	.word	0x000007b0
        /*0248*/ 	.word	0x000000ff
        /*024c*/ 	.word	0x000000d0
        /*0250*/ 	.short	0x0100
        /*0252*/ 	.byte	0x04
	.zero		1


	//   ....[22]....
        /*0254*/ 	.word	0x000007c0
        /*0258*/ 	.word	0x000000ff
        /*025c*/ 	.word	0x00000058
        /*0260*/ 	.short	0x0100
        /*0262*/ 	.byte	0x04
	.zero		1


	//   ....[23]....
        /*0264*/ 	.word	0x000007d0
        /*0268*/ 	.word	0x000000ff
        /*026c*/ 	.word	0x000000d8
        /*0270*/ 	.short	0x0100
        /*0272*/ 	.byte	0x04
	.zero		1


	//   ....[24]....
        /*0274*/ 	.word	0x000007e0
        /*0278*/ 	.word	0x000000ff
        /*027c*/ 	.word	0x00000060
        /*0280*/ 	.short	0x0100
        /*0282*/ 	.byte	0x04
	.zero		1


	//   ....[25]....
        /*0284*/ 	.word	0x000007f0
        /*0288*/ 	.word	0x000000ff
        /*028c*/ 	.word	0x000000e0
        /*0290*/ 	.short	0x0100
        /*0292*/ 	.byte	0x04
	.zero		1


	//   ....[26]....
        /*0294*/ 	.word	0x00000800
        /*0298*/ 	.word	0x000000ff
        /*029c*/ 	.word	0x00000068
        /*02a0*/ 	.short	0x0100
        /*02a2*/ 	.byte	0x04
	.zero		1


	//   ....[27]....
        /*02a4*/ 	.word	0x00000810
        /*02a8*/ 	.word	0x000000ff
        /*02ac*/ 	.word	0x000000e8
        /*02b0*/ 	.short	0x0100
        /*02b2*/ 	.byte	0x04
	.zero		1


	//   ....[28]....
        /*02b4*/ 	.word	0x00000820
        /*02b8*/ 	.word	0x000000ff
        /*02bc*/ 	.word	0x00000070
        /*02c0*/ 	.short	0x0100
        /*02c2*/ 	.byte	0x04
	.zero		1


	//   ....[29]....
        /*02c4*/ 	.word	0x00000830
        /*02c8*/ 	.word	0x000000ff
        /*02cc*/ 	.word	0x000000f0
        /*02d0*/ 	.short	0x0100
        /*02d2*/ 	.byte	0x04
	.zero		1


	//   ....[30]....
        /*02d4*/ 	.word	0x00000840
        /*02d8*/ 	.word	0x000000ff
        /*02dc*/ 	.word	0x00000078
        /*02e0*/ 	.short	0x0100
        /*02e2*/ 	.byte	0x04
	.zero		1


	//   ....[31]....
        /*02e4*/ 	.word	0x00000850
        /*02e8*/ 	.word	0x000000ff
        /*02ec*/ 	.word	0x000000f8
        /*02f0*/ 	.short	0x0100
        /*02f2*/ 	.byte	0x04
	.zero		1


	//   ....[32]....
        /*02f4*/ 	.word	0x00000980
        /*02f8*/ 	.word	0x000000ff
        /*02fc*/ 	.word	0x00000100
        /*0300*/ 	.short	0x0100
        /*0302*/ 	.byte	0x04
	.zero		1


	//   ....[33]....
        /*0304*/ 	.word	0x00000990
        /*0308*/ 	.word	0x000000ff
        /*030c*/ 	.word	0x00000110
        /*0310*/ 	.short	0x0100
        /*0312*/ 	.byte	0x04
	.zero		1


	//   ....[34]....
        /*0314*/ 	.word	0x000009a0
        /*0318*/ 	.word	0x000000ff
        /*031c*/ 	.word	0x00000108
        /*0320*/ 	.short	0x0100
        /*0322*/ 	.byte	0x04
	.zero		1


	//   ....[35]....
        /*0324*/ 	.word	0x000009b0
        /*0328*/ 	.word	0x000000ff
        /*032c*/ 	.word	0x00000118
        /*0330*/ 	.short	0x0100
        /*0332*/ 	.byte	0x04
	.zero		1


	//   ....[36]....
        /*0334*/ 	.word	0x00000a90
        /*0338*/ 	.word	0x000000ff
        /*033c*/ 	.word	0x00000120
        /*0340*/ 	.short	0x0100
        /*0342*/ 	.byte	0x04
	.zero		1


	//   ....[37]....
        /*0344*/ 	.word	0x00000aa0
        /*0348*/ 	.word	0x000000ff
        /*034c*/ 	.word	0x00000128
        /*0350*/ 	.short	0x0100
        /*0352*/ 	.byte	0x04
	.zero		1


	//   ....[38]....
        /*0354*/ 	.word	0x00000bd0
        /*0358*/ 	.word	0x000000ff
        /*035c*/ 	.word	0x00000130
        /*0360*/ 	.short	0x0100
        /*0362*/ 	.byte	0x06
	.zero		1


	//   ....[39]....
        /*0364*/ 	.word	0x00000be0
        /*0368*/ 	.word	0x000000ff
        /*036c*/ 	.word	0x00000138
        /*0370*/ 	.short	0x0100
        /*0372*/ 	.byte	0x06
	.zero		1


	//   ....[40]....
        /*0374*/ 	.word	0x00000d10
        /*0378*/ 	.word	0x000000ff
        /*037c*/ 	.word	0x00000140
        /*0380*/ 	.short	0x0100
        /*0382*/ 	.byte	0x04
	.zero		1


	//   ....[41]....
        /*0384*/ 	.word	0x00000d20
        /*0388*/ 	.word	0x000000ff
        /*038c*/ 	.word	0x00000150
        /*0390*/ 	.short	0x0100
        /*0392*/ 	.byte	0x04
	.zero		1


	//   ....[42]....
        /*0394*/ 	.word	0x00000d30
        /*0398*/ 	.word	0x000000ff
        /*039c*/ 	.word	0x00000148
        /*03a0*/ 	.short	0x0100
        /*03a2*/ 	.byte	0x04
	.zero		1


	//   ....[43]....
        /*03a4*/ 	.word	0x00000d40
        /*03a8*/ 	.word	0x000000ff
        /*03ac*/ 	.word	0x00000158
        /*03b0*/ 	.short	0x0100
        /*03b2*/ 	.byte	0x04
	.zero		1


	//   ....[44]....
        /*03b4*/ 	.word	0x00000e40
        /*03b8*/ 	.word	0x000000ff
        /*03bc*/ 	.word	0x00000160
        /*03c0*/ 	.short	0x0100
        /*03c2*/ 	.byte	0x06
	.zero		1


	//   ....[45]....
        /*03c4*/ 	.word	0x00001d70
        /*03c8*/ 	.word	0x000000ff
        /*03cc*/ 	.word	0x00000080
        /*03d0*/ 	.short	0x010a
        /*03d2*/ 	.byte	0x06
	.zero		1


	//   ....[46]....
        /*03d4*/ 	.word	0x000021d0
        /*03d8*/ 	.word	0x000000ff
        /*03dc*/ 	.word	0x00000080
        /*03e0*/ 	.short	0x010a
        /*03e2*/ 	.byte	0x0b
	.zero		1


	//   ....[47]....
        /*03e4*/ 	.word	0x00002380
        /*03e8*/ 	.word	0x000000ff
        /*03ec*/ 	.word	0x00000080
        /*03f0*/ 	.short	0x010a
        /*03f2*/ 	.byte	0x08
	.zero		1


	//   ....[48]....
        /*03f4*/ 	.word	0x00002600
        /*03f8*/ 	.word	0x000000ff
        /*03fc*/ 	.word	0x00000128
        /*0400*/ 	.short	0x0101
        /*0402*/ 	.byte	0x1e
	.zero		1


	//   ....[49]....
        /*0404*/ 	.word	0x00002630
        /*0408*/ 	.word	0x000000ff
        /*040c*/ 	.word	0x00000080
        /*0410*/ 	.short	0x010a
        /*0412*/ 	.byte	0x04
	.zero		1


	//   ....[50]....
        /*0414*/ 	.word	0x000027f0
        /*0418*/ 	.word	0x000000ff
        /*041c*/ 	.word	0x00000080
        /*0420*/ 	.short	0x010a
        /*0422*/ 	.byte	0x1c
	.zero		1


	//   ....[51]....
        /*0424*/ 	.word	0x000029a0
        /*0428*/ 	.word	0x000000ff
        /*042c*/ 	.word	0x00000080
        /*0430*/ 	.short	0x010a
        /*0432*/ 	.byte	0x08
	.zero		1


	//   ....[52]....
        /*0434*/ 	.word	0x00002c10
        /*0438*/ 	.word	0x000000ff
        /*043c*/ 	.word	0x00000130
        /*0440*/ 	.short	0x010a
        /*0442*/ 	.byte	0x1e
	.zero		1


	//   ....[53]....
        /*0444*/ 	.word	0x00002cd0
        /*0448*/ 	.word	0x000000ff
        /*044c*/ 	.word	0x00000000
        /*0450*/ 	.short	0x0101
        /*0452*/ 	.byte	0x04
	.zero		1


	//   ....[54]....
        /*0454*/ 	.word	0x000032c0
        /*0458*/ 	.word	0x000000ff
        /*045c*/ 	.word	0x00000000
        /*0460*/ 	.short	0x010a
        /*0462*/ 	.byte	0x04
	.zero		1


	//   ....[55]....
        /*0464*/ 	.word	0x00003360
        /*0468*/ 	.word	0x000000ff
        /*046c*/ 	.word	0x00000000
        /*0470*/ 	.short	0x010a
        /*0472*/ 	.byte	0x05
	.zero		1


	//   ....[56]....
        /*0474*/ 	.word	0x00003400
        /*0478*/ 	.word	0x000000ff
        /*047c*/ 	.word	0x00000000
        /*0480*/ 	.short	0x010a
        /*0482*/ 	.byte	0x05
	.zero		1


	//   ....[57]....
        /*0484*/ 	.word	0x000034a0
        /*0488*/ 	.word	0x000000ff
        /*048c*/ 	.word	0x00000000
        /*0490*/ 	.short	0x010a
        /*0492*/ 	.byte	0x05
	.zero		1


	//   ....[58]....
        /*0494*/ 	.word	0x00003540
        /*0498*/ 	.word	0x000000ff
        /*049c*/ 	.word	0x00000000
        /*04a0*/ 	.short	0x010a
        /*04a2*/ 	.byte	0x05
	.zero		1


	//   ....[59]....
        /*04a4*/ 	.word	0x000035e0
        /*04a8*/ 	.word	0x000000ff
        /*04ac*/ 	.word	0x00000000
        /*04b0*/ 	.short	0x010a
        /*04b2*/ 	.byte	0x05
	.zero		1


	//   ....[60]....
        /*04b4*/ 	.word	0x00003680
        /*04b8*/ 	.word	0x000000ff
        /*04bc*/ 	.word	0x00000000
        /*04c0*/ 	.short	0x010a
        /*04c2*/ 	.byte	0x05
	.zero		1


	//   ....[61]....
        /*04c4*/ 	.word	0x00003720
        /*04c8*/ 	.word	0x000000ff
        /*04cc*/ 	.word	0x00000000
        /*04d0*/ 	.short	0x010a
        /*04d2*/ 	.byte	0x05
	.zero		1


	//   ....[62]....
        /*04d4*/ 	.word	0x000037c0
        /*04d8*/ 	.word	0x000000ff
        /*04dc*/ 	.word	0x00000000
        /*04e0*/ 	.short	0x010a
        /*04e2*/ 	.byte	0x05
	.zero		1


	//   ....[63]....
        /*04e4*/ 	.word	0x00003860
        /*04e8*/ 	.word	0x000000ff
        /*04ec*/ 	.word	0x00000000
        /*04f0*/ 	.short	0x010a
        /*04f2*/ 	.byte	0x05
	.zero		1


	//   ....[64]....
        /*04f4*/ 	.word	0x00003900
        /*04f8*/ 	.word	0x000000ff
        /*04fc*/ 	.word	0x00000000
        /*0500*/ 	.short	0x010a
        /*0502*/ 	.byte	0x05
	.zero		1


	//   ....[65]....
        /*0504*/ 	.word	0x000039a0
        /*0508*/ 	.word	0x000000ff
        /*050c*/ 	.word	0x00000000
        /*0510*/ 	.short	0x010a
        /*0512*/ 	.byte	0x05
	.zero		1


	//   ....[66]....
        /*0514*/ 	.word	0x00003a40
        /*0518*/ 	.word	0x000000ff
        /*051c*/ 	.word	0x00000000
        /*0520*/ 	.short	0x010a
        /*0522*/ 	.byte	0x05
	.zero		1


	//   ....[67]....
        /*0524*/ 	.word	0x00003ae0
        /*0528*/ 	.word	0x000000ff
        /*052c*/ 	.word	0x00000000
        /*0530*/ 	.short	0x010a
        /*0532*/ 	.byte	0x05
	.zero		1


	//   ....[68]....
        /*0534*/ 	.word	0x00003b80
        /*0538*/ 	.word	0x000000ff
        /*053c*/ 	.word	0x00000000
        /*0540*/ 	.short	0x010a
        /*0542*/ 	.byte	0x05
	.zero		1


	//   ....[69]....
        /*0544*/ 	.word	0x00003c30
        /*0548*/ 	.word	0x00000000
        /*054c*/ 	.word	0x00000000
        /*0550*/ 	.short	0x010a
        /*0552*/ 	.byte	0xff
	.zero		1


	//   ....[70]....
        /*0554*/ 	.word	0x00003d60
        /*0558*/ 	.word	0x000000ff
        /*055c*/ 	.word	0x00000138
        /*0560*/ 	.short	0x010a
        /*0562*/ 	.byte	0x04
	.zero		1


	//   ....[71]....
        /*0564*/ 	.word	0x00003e00
        /*0568*/ 	.word	0x000000ff
        /*056c*/ 	.word	0x00000130
        /*0570*/ 	.short	0x010a
        /*0572*/ 	.byte	0x04
	.zero		1


	//   ....[72]....
        /*0574*/ 	.word	0x00003ea0
        /*0578*/ 	.word	0x000000ff
        /*057c*/ 	.word	0x00000000
        /*0580*/ 	.short	0x0101
        /*0582*/ 	.byte	0x05
	.zero		1


	//   ....[73]....
        /*0584*/ 	.word	0x00003ee0
        /*0588*/ 	.word	0x000000ff
        /*058c*/ 	.word	0x00000138
        /*0590*/ 	.short	0x0106
        /*0592*/ 	.byte	0x04
	.zero		1


	//   ....[74]....
        /*0594*/ 	.word	0x00003f20
        /*0598*/ 	.word	0x00000000
        /*059c*/ 	.word	0x00000138
        /*05a0*/ 	.short	0x010a
        /*05a2*/ 	.byte	0xff
	.zero		1


	//   ....[75]....
        /*05a4*/ 	.word	0x00004160
        /*05a8*/ 	.word	0x000000ff
        /*05ac*/ 	.word	0x00000008
        /*05b0*/ 	.short	0x010a
        /*05b2*/ 	.byte	0x05
	.zero		1


	//   ....[76]....
        /*05b4*/ 	.word	0x00004180
        /*05b8*/ 	.word	0x000000ff
        /*05bc*/ 	.word	0x00000008
        /*05c0*/ 	.short	0x010a
        /*05c2*/ 	.byte	0x05
	.zero		1


	//   ....[77]....
        /*05c4*/ 	.word	0x00004310
        /*05c8*/ 	.word	0x000000ff
        /*05cc*/ 	.word	0x00000008
        /*05d0*/ 	.short	0x010a
        /*05d2*/ 	.byte	0x05
	.zero		1


	//   ....[78]....
        /*05d4*/ 	.word	0x00004330
        /*05d8*/ 	.word	0x000000ff
        /*05dc*/ 	.word	0x00000008
        /*05e0*/ 	.short	0x010a
        /*05e2*/ 	.byte	0x05
	.zero		1


	//   ....[79]....
        /*05e4*/ 	.word	0x000043f0
        /*05e8*/ 	.word	0x000000ff
        /*05ec*/ 	.word	0x00000000
        /*05f0*/ 	.short	0x0101
        /*05f2*/ 	.byte	0x04
	.zero		1


	//   ....[80]....
        /*05f4*/ 	.word	0x00004700
        /*05f8*/ 	.word	0x000000ff
        /*05fc*/ 	.word	0x00000130
        /*0600*/ 	.short	0x010a
        /*0602*/ 	.byte	0x12
	.zero		1


	//   ....[81]....
        /*0604*/ 	.word	0x000047a0
        /*0608*/ 	.word	0x000000ff
        /*060c*/ 	.word	0x00000000
        /*0610*/ 	.short	0x0101
        /*0612*/ 	.byte	0x1d
	.zero		1


	//   ....[82]....
        /*0614*/ 	.word	0x000047e0
        /*0618*/ 	.word	0x000000ff
        /*061c*/ 	.word	0x00000150
        /*0620*/ 	.short	0x010a
        /*0622*/ 	.byte	0x17
	.zero		1


	//   ....[83]....
        /*0624*/ 	.word	0x000048c0
        /*0628*/ 	.word	0x000000ff
        /*062c*/ 	.word	0x00000000
        /*0630*/ 	.short	0x010a
        /*0632*/ 	.byte	0x04
	.zero		1


	//   ....[84]....
        /*0634*/ 	.word	0x00004920
        /*0638*/ 	.word	0x000000ff
        /*063c*/ 	.word	0x00000000
        /*0640*/ 	.short	0x010a
        /*0642*/ 	.byte	0x0a
	.zero		1


	//   ....[85]....
        /*0644*/ 	.word	0x00004a50
        /*0648*/ 	.word	0x000000ff
        /*064c*/ 	.word	0x00000000
        /*0650*/ 	.short	0x010a
        /*0652*/ 	.byte	0x04
	.zero		1


	//   ....[86]....
        /*0654*/ 	.word	0x00004cb0
        /*0658*/ 	.word	0x000000ff
        /*065c*/ 	.word	0x00000000
        /*0660*/ 	.short	0x010a
        /*0662*/ 	.byte	0x04
	.zero		1


	//   ....[87]....
        /*0664*/ 	.word	0x00004d50
        /*0668*/ 	.word	0x00000000
        /*066c*/ 	.word	0x00000000
        /*0670*/ 	.short	0x010a
        /*0672*/ 	.byte	0xff
	.zero		1


	//   ....[88]....
        /*0674*/ 	.word	0x00004d90
        /*0678*/ 	.word	0x00000000
        /*067c*/ 	.word	0x00000000
        /*0680*/ 	.short	0x010a
        /*0682*/ 	.byte	0xff
	.zero		1


	//   ....[89]....
        /*0684*/ 	.word	0x00004e00
        /*0688*/ 	.word	0x000000ff
        /*068c*/ 	.word	0x00000000
        /*0690*/ 	.short	0x0101
        /*0692*/ 	.byte	0x04
	.zero		1


	//   ....[90]....
        /*0694*/ 	.word	0x00004e40
        /*0698*/ 	.word	0x000000ff
        /*069c*/ 	.word	0x00000160
        /*06a0*/ 	.short	0x010a
        /*06a2*/ 	.byte	0x12
	.zero		1


	//   ....[91]....
        /*06a4*/ 	.word	0x00004eb0
        /*06a8*/ 	.word	0x000000ff
        /*06ac*/ 	.word	0x00000000
        /*06b0*/ 	.short	0x0101
        /*06b2*/ 	.byte	0x04
	.zero		1


	//   ....[92]....
        /*06b4*/ 	.word	0x000055e0
        /*06b8*/ 	.word	0x000000ff
        /*06bc*/ 	.word	0x00000130
        /*06c0*/ 	.short	0x010a
        /*06c2*/ 	.byte	0x16
	.zero		1


	//   ....[93]....
        /*06c4*/ 	.word	0x00005680
        /*06c8*/ 	.word	0x000000ff
        /*06cc*/ 	.word	0x00000000
        /*06d0*/ 	.short	0x0101
        /*06d2*/ 	.byte	0x2c
	.zero		1


	//   ....[94]....
        /*06d4*/ 	.word	0x00005bb0
        /*06d8*/ 	.word	0x000000ff
        /*06dc*/ 	.word	0x00000128
        /*06e0*/ 	.short	0x010a
        /*06e2*/ 	.byte	0x16
	.zero		1


	//   ....[95]....
        /*06e4*/ 	.word	0x000061a0
        /*06e8*/ 	.word	0x000000ff
        /*06ec*/ 	.word	0x00000110
        /*06f0*/ 	.short	0x010a
        /*06f2*/ 	.byte	0x16
	.zero		1


	//   ....[96]....
        /*06f4*/ 	.word	0x00006330
        /*06f8*/ 	.word	0x000000ff
        /*06fc*/ 	.word	0x00000100
        /*0700*/ 	.short	0x010b
        /*0702*/ 	.byte	0x16
	.zero		1


	//   ....[97]....
        /*0704*/ 	.word	0x00006340
        /*0708*/ 	.word	0x000000ff
        /*070c*/ 	.word	0x00000000
        /*0710*/ 	.short	0x0101
        /*0712*/ 	.byte	0x2f
	.zero		1


	//   ....[98]....
        /*0714*/ 	.word	0x00006350
        /*0718*/ 	.word	0x000000ff
        /*071c*/ 	.word	0x00000118
        /*0720*/ 	.short	0x010a
        /*0722*/ 	.byte	0x16
	.zero		1


	//   ....[99]....
        /*0724*/ 	.word	0x000064f0
        /*0728*/ 	.word	0x000000ff
        /*072c*/ 	.word	0x00000108
        /*0730*/ 	.short	0x010b
        /*0732*/ 	.byte	0x16
	.zero		1


	//   ....[100]....
        /*0734*/ 	.word	0x00006500
        /*0738*/ 	.word	0x000000ff
        /*073c*/ 	.word	0x00000000
        /*0740*/ 	.short	0x0101
        /*0742*/ 	.byte	0x2e
	.zero		1


	//   ....[101]....
        /*0744*/ 	.word	0x00006530
        /*0748*/ 	.word	0x000000ff
        /*074c*/ 	.word	0x00000110
        /*0750*/ 	.short	0x010a
        /*0752*/ 	.byte	0x16
	.zero		1


	//   ....[102]....
        /*0754*/ 	.word	0x00006570
        /*0758*/ 	.word	0x00000000
        /*075c*/ 	.word	0x00000118
        /*0760*/ 	.short	0x010a
        /*0762*/ 	.byte	0xff
	.zero		1


	//   ....[103]....
        /*0764*/ 	.word	0x000068e0
        /*0768*/ 	.word	0x000000ff
        /*076c*/ 	.word	0x00000130
        /*0770*/ 	.short	0x010a
        /*0772*/ 	.byte	0x32
	.zero		1


	//   ....[104]....
        /*0774*/ 	.word	0x000069a0
        /*0778*/ 	.word	0x000000ff
        /*077c*/ 	.word	0x00000000
        /*0780*/ 	.short	0x0101
        /*0782*/ 	.byte	0x04
	.zero		1


	//   ....[105]....
        /*0784*/ 	.word	0x00007bf0
        /*0788*/ 	.word	0x00000000
        /*078c*/ 	.word	0x00000100
        /*0790*/ 	.short	0x010a
        /*0792*/ 	.byte	0xff
	.zero		1


	//   ....[106]....
        /*0794*/ 	.word	0x00007c30
        /*0798*/ 	.word	0x000000b4
        /*079c*/ 	.word	0x00000140
        /*07a0*/ 	.short	0x010a
        /*07a2*/ 	.byte	0xff
	.zero		1


	//   ....[107]....
        /*07a4*/ 	.word	0x00007d70
        /*07a8*/ 	.word	0x00000000
        /*07ac*/ 	.word	0x00000100
        /*07b0*/ 	.short	0x010a
        /*07b2*/ 	.byte	0xff
	.zero		1


	//   ....[108]....
        /*07b4*/ 	.word	0x00007ec0
        /*07b8*/ 	.word	0x00000002
        /*07bc*/ 	.word	0x00000000
        /*07c0*/ 	.short	0x0101
        /*07c2*/ 	.byte	0xff
	.zero		1


	//   ....[109]....
        /*07c4*/ 	.word	0x00007f20
        /*07c8*/ 	.word	0x000000b4
        /*07cc*/ 	.word	0x00000140
        /*07d0*/ 	.short	0x010a
        /*07d2*/ 	.byte	0xff
	.zero		1


	//   ....[110]....
        /*07d4*/ 	.word	0x000092d0
        /*07d8*/ 	.word	0x000000bb
        /*07dc*/ 	.word	0x00000100
        /*07e0*/ 	.short	0x010a
        /*07e2*/ 	.byte	0xff
	.zero		1


	//   ....[111]....
        /*07e4*/ 	.word	0x000093b0
        /*07e8*/ 	.word	0x000000bb
        /*07ec*/ 	.word	0x00000100
        /*07f0*/ 	.short	0x010a
        /*07f2*/ 	.byte	0xff
	.zero		1


	//   ....[112]....
        /*07f4*/ 	.word	0x000094e0
        /*07f8*/ 	.word	0x00000000
        /*07fc*/ 	.word	0x00000000
        /*0800*/ 	.short	0x0101
        /*0802*/ 	.byte	0xff
	.zero		1


	//   ....[113]....
        /*0804*/ 	.word	0x00009910
        /*0808*/ 	.word	0x000000b4
        /*080c*/ 	.word	0x00000000
        /*0810*/ 	.short	0x0101
        /*0812*/ 	.byte	0xff
	.zero		1


	//   ....[114]....
        /*0814*/ 	.word	0x0000a950
        /*0818*/ 	.word	0x00000000
        /*081c*/ 	.word	0x00000080
        /*0820*/ 	.short	0x010a
        /*0822*/ 	.byte	0xff
	.zero		1


	//   ....[115]....
        /*0824*/ 	.word	0x0000a9b0
        /*0828*/ 	.word	0x00000000
        /*082c*/ 	.word	0x00000080
        /*0830*/ 	.short	0x010a
        /*0832*/ 	.byte	0xff
	.zero		1


	//   ....[116]....
        /*0834*/ 	.word	0x0000aa10
        /*0838*/ 	.word	0x00000000
        /*083c*/ 	.word	0x00000130
        /*0840*/ 	.short	0x010a
        /*0842*/ 	.byte	0xff
	.zero		1


	//   ....[117]....
        /*0844*/ 	.word	0x0000aa70
        /*0848*/ 	.word	0x00000000
        /*084c*/ 	.word	0x00000000
        /*0850*/ 	.short	0x010a
        /*0852*/ 	.byte	0xff
	.zero		1


	//   ....[118]....
        /*0854*/ 	.word	0x0000aad0
        /*0858*/ 	.word	0x00000000
        /*085c*/ 	.word	0x00000000
        /*0860*/ 	.short	0x010a
        /*0862*/ 	.byte	0xff
	.zero		1


	//   ....[119]....
        /*0864*/ 	.word	0x0000ab30
        /*0868*/ 	.word	0x00000000
        /*086c*/ 	.word	0x00000000
        /*0870*/ 	.short	0x010a
        /*0872*/ 	.byte	0xff
	.zero		1


	//   ....[120]....
        /*0874*/ 	.word	0x0000ab90
        /*0878*/ 	.word	0x00000000
        /*087c*/ 	.word	0x00000000
        /*0880*/ 	.short	0x010a
        /*0882*/ 	.byte	0xff
	.zero		1


	//   ....[121]....
        /*0884*/ 	.word	0x0000abf0
        /*0888*/ 	.word	0x00000000
        /*088c*/ 	.word	0x00000000
        /*0890*/ 	.short	0x010a
        /*0892*/ 	.byte	0xff
	.zero		1


	//   ....[122]....
        /*0894*/ 	.word	0x0000ac50
        /*0898*/ 	.word	0x00000000
        /*089c*/ 	.word	0x00000000
        /*08a0*/ 	.short	0x010a
        /*08a2*/ 	.byte	0xff
	.zero		1


	//   ....[123]....
        /*08a4*/ 	.word	0x0000acb0
        /*08a8*/ 	.word	0x00000000
        /*08ac*/ 	.word	0x00000000
        /*08b0*/ 	.short	0x010a
        /*08b2*/ 	.byte	0xff
	.zero		1


	//   ....[124]....
        /*08b4*/ 	.word	0x0000ad10
        /*08b8*/ 	.word	0x00000000
        /*08bc*/ 	.word	0x00000000
        /*08c0*/ 	.short	0x010a
        /*08c2*/ 	.byte	0xff
	.zero		1


	//   ....[125]....
        /*08c4*/ 	.word	0x0000ad70
        /*08c8*/ 	.word	0x00000000
        /*08cc*/ 	.word	0x00000000
        /*08d0*/ 	.short	0x010a
        /*08d2*/ 	.byte	0xff
	.zero		1


	//   ....[126]....
        /*08d4*/ 	.word	0x0000add0
        /*08d8*/ 	.word	0x00000000
        /*08dc*/ 	.word	0x00000000
        /*08e0*/ 	.short	0x010a
        /*08e2*/ 	.byte	0xff
	.zero		1


	//   ....[127]....
        /*08e4*/ 	.word	0x0000ae30
        /*08e8*/ 	.word	0x00000000
        /*08ec*/ 	.word	0x00000000
        /*08f0*/ 	.short	0x010a
        /*08f2*/ 	.byte	0xff
	.zero		1


	//   ....[128]....
        /*08f4*/ 	.word	0x0000ae90
        /*08f8*/ 	.word	0x00000000
        /*08fc*/ 	.word	0x00000000
        /*0900*/ 	.short	0x010a
        /*0902*/ 	.byte	0xff
	.zero		1


	//   ....[129]....
        /*0904*/ 	.word	0x0000aef0
        /*0908*/ 	.word	0x00000000
        /*090c*/ 	.word	0x00000000
        /*0910*/ 	.short	0x010a
        /*0912*/ 	.byte	0xff
	.zero		1


	//   ....[130]....
        /*0914*/ 	.word	0x0000af50
        /*0918*/ 	.word	0x00000000
        /*091c*/ 	.word	0x00000000
        /*0920*/ 	.short	0x010a
        /*0922*/ 	.byte	0xff
	.zero		1


	//   ....[131]....
        /*0924*/ 	.word	0x0000afb0
        /*0928*/ 	.word	0x00000000
        /*092c*/ 	.word	0x00000000
        /*0930*/ 	.short	0x010a
        /*0932*/ 	.byte	0xff
	.zero		1


	//   ....[132]....
        /*0934*/ 	.word	0x0000b010
        /*0938*/ 	.word	0x00000004
        /*093c*/ 	.word	0x00000138
        /*0940*/ 	.short	0x010a
        /*0942*/ 	.byte	0xff
	.zero		1


	//   ....[133]....
        /*0944*/ 	.word	0x0000b070
        /*0948*/ 	.word	0x00000004
        /*094c*/ 	.word	0x00000130
        /*0950*/ 	.short	0x010a
        /*0952*/ 	.byte	0xff
	.zero		1


	//   ....[134]....
        /*0954*/ 	.word	0x0000b0d0
        /*0958*/ 	.word	0x00000005
        /*095c*/ 	.word	0x00000008
        /*0960*/ 	.short	0x010a
        /*0962*/ 	.byte	0xff
	.zero		1


	//   ....[135]....
        /*0964*/ 	.word	0x0000b1c0
        /*0968*/ 	.word	0x00000003
        /*096c*/ 	.word	0x00000008
        /*0970*/ 	.short	0x010a
        /*0972*/ 	.byte	0xff
	.zero		1


	//   ....[136]....
        /*0974*/ 	.word	0x0000b220
        /*0978*/ 	.word	0x00000004
        /*097c*/ 	.word	0x00000130
        /*0980*/ 	.short	0x010a
        /*0982*/ 	.byte	0xff
	.zero		1


	//   ....[137]....
        /*0984*/ 	.word	0x0000b280
        /*0988*/ 	.word	0x00000004
        /*098c*/ 	.word	0x00000150
        /*0990*/ 	.short	0x010a
        /*0992*/ 	.byte	0xff
	.zero		1


	//   ....[138]....
        /*0994*/ 	.word	0x0000b2e0
        /*0998*/ 	.word	0x00000004
        /*099c*/ 	.word	0x00000000
        /*09a0*/ 	.short	0x010a
        /*09a2*/ 	.byte	0xff
	.zero		1


	//   ....[139]....
        /*09a4*/ 	.word	0x0000b340
        /*09a8*/ 	.word	0x00000000
        /*09ac*/ 	.word	0x00000000
        /*09b0*/ 	.short	0x010a
        /*09b2*/ 	.byte	0xff
	.zero		1


	//   ....[140]....
        /*09b4*/ 	.word	0x0000b3a0
        /*09b8*/ 	.word	0x00000000
        /*09bc*/ 	.word	0x00000160
        /*09c0*/ 	.short	0x010a
        /*09c2*/ 	.byte	0xff
	.zero		1


	//   ....[141]....
        /*09c4*/ 	.word	0x0000b400
        /*09c8*/ 	.word	0x00000000
        /*09cc*/ 	.word	0x00000130
        /*09d0*/ 	.short	0x010a
        /*09d2*/ 	.byte	0xff
	.zero		1


	//   ....[142]....
        /*09d4*/ 	.word	0x0000b460
        /*09d8*/ 	.word	0x00000003
        /*09dc*/ 	.word	0x00000128
        /*09e0*/ 	.short	0x010a
        /*09e2*/ 	.byte	0xff
	.zero		1


	//   ....[143]....
        /*09e4*/ 	.word	0x0000b4c0
        /*09e8*/ 	.word	0x00000000
        /*09ec*/ 	.word	0x00000110
        /*09f0*/ 	.short	0x010a
        /*09f2*/ 	.byte	0xff
	.zero		1


	//   ....[144]....
        /*09f4*/ 	.word	0x0000b520
        /*09f8*/ 	.word	0x00000000
        /*09fc*/ 	.word	0x00000118
        /*0a00*/ 	.short	0x010a
        /*0a02*/ 	.byte	0xff
	.zero		1


	//   ....[145]....
        /*0a04*/ 	.word	0x0000b580
        /*0a08*/ 	.word	0x00000000
        /*0a0c*/ 	.word	0x00000110
        /*0a10*/ 	.short	0x010a
        /*0a12*/ 	.byte	0xff
	.zero		1


	//   ....[146]....
        /*0a14*/ 	.word	0x0000b5e0
        /*0a18*/ 	.word	0x00000000
        /*0a1c*/ 	.word	0x00000130
        /*0a20*/ 	.short	0x010a
        /*0a22*/ 	.byte	0xff
	.zero		1


	//   ....[147]....
        /*0a24*/ 	.word	0x0000b630
        /*0a28*/ 	.word	0x00000000
        /*0a2c*/ 	.word	0x00000100
        /*0a30*/ 	.short	0x010a
        /*0a32*/ 	.byte	0xff
	.zero		1


	//   ....[148]....
        /*0a34*/ 	.word	0x0000b680
        /*0a38*/ 	.word	0x000000b4
        /*0a3c*/ 	.word	0x00000140
        /*0a40*/ 	.short	0x010a
        /*0a42*/ 	.byte	0xff
	.zero		1


	//   ....[149]....
        /*0a44*/ 	.word	0x0000b6d0
        /*0a48*/ 	.word	0x000000bb
        /*0a4c*/ 	.word	0x00000100
        /*0a50*/ 	.short	0x010a
        /*0a52*/ 	.byte	0xff
	.zero		1


	//----- nvinfo : EIATTR_NUM_MBARRIERS
	.align		4
.L_47:
        /*0a54*/ 	.byte	0x03, 0x38
        /*0a56*/ 	.short	0x002d


	//----- nvinfo : EIATTR_EXIT_INSTR_OFFSETS
	.align		4
        /*0a58*/ 	.byte	0x04, 0x1c
        /*0a5a*/ 	.short	(.L_49 - .L_48)


	//   ....[0]....
.L_48:
        /*0a5c*/ 	.word	0x00003c60


	//   ....[1]....
        /*0a60*/ 	.word	0x00003ef0


	//   ....[2]....
        /*0a64*/ 	.word	0x00003f50


	//   ....[3]....
        /*0a68*/ 	.word	0x000050d0


	//   ....[4]....
        /*0a6c*/ 	.word	0x000065a0


	//   ....[5]....
        /*0a70*/ 	.word	0x000065e0


	//   ....[6]....
        /*0a74*/ 	.word	0x0000a930


	//----- nvinfo : EIATTR_MAX_THREADS
	.align		4
.L_49:
        /*0a78*/ 	.byte	0x04, 0x05
        /*0a7a*/ 	.short	(.L_51 - .L_50)
.L_50:
        /*0a7c*/ 	.word	0x00000100
        /*0a80*/ 	.word	0x00000001
        /*0a84*/ 	.word	0x00000001


	//----- nvinfo : EIATTR_CRS_STACK_SIZE
	.align		4
.L_51:
        /*0a88*/ 	.byte	0x04, 0x1e
        /*0a8a*/ 	.short	(.L_53 - .L_52)
.L_52:
        /*0a8c*/ 	.word	0x00000000


	//----- nvinfo : EIATTR_CBANK_PARAM_SIZE
	.align		4
.L_53:
        /*0a90*/ 	.byte	0x03, 0x19
        /*0a92*/ 	.short	0x0900


	//----- nvinfo : EIATTR_PARAM_CBANK
	.align		4
        /*0a94*/ 	.byte	0x04, 0x0a
        /*0a96*/ 	.short	(.L_55 - .L_54)
	.align		4
.L_54:
        /*0a98*/ 	.word	index@(.nv.constant0._ZN7cutlass13device_kernelINS_4conv6kernel13ConvUniversalINS1_16ConvProblemShapeILNS1_8OperatorE2ELi3EEENS1_10collective14CollectiveConvINS1_47MainloopSm100TmaUmmaWarpSpecializedImplicitGemmILS5_2ELi16ELi3ELi1ELi2EN4cute5tupleIJNSA_1CILi2EEENSC_ILi1EEESE_EEEEENSB_IJNSC_ILi256EEENSB_IJNSC_ILi128EEEEEENSB_IJNSC_ILi64EEEEEEEEENS_12float_e4m3_tESN_NSA_8TiledMMAINSA_8MMA_AtomIJNSA_10MMA_TraitsINSA_25SM100_MMA_F8F6F4_2x1SM_SSEJSN_SN_fSH_SI_NSA_17integral_constantINSA_4UMMA5MajorELSU_1EEESV_NSS_INST_7ScaleInELSW_0EEESX_EEEEEENSA_6LayoutINSB_IJSE_SE_SE_EEENSB_IJNSC_ILi0EEES12_S12_EEEEENSB_IJNSA_10UnderscoreES15_S15_EEEEENS7_6detail27Sm100ImplicitGemmTileTraitsINSA_18SM100_TMA_2SM_LOADENSA_14ComposedLayoutINSA_7SwizzleILi3ELi4ELi3EEENSA_18smem_ptr_flag_bitsILi8EEENS10_INSB_IJSI_NSC_ILi8EEEEEENSB_IJSE_SI_EEEEEEEvEENS19_INSA_25SM100_TMA_2SM_LOAD_IM2COLENS1B_INS1C_ILi2ELi4ELi3EEES1F_NS10_INSB_IJSK_S1G_EEENSB_IJSE_SK_EEEEEEEvEEEENS_8epilogue10collective18CollectiveEpilogueINS1U_23Sm100TmaWarpSpecializedILi2ELi2ELi64ELb0ELb0EEEJNSB_IJSI_SJ_SL_EEENSB_IJNS10_ISI_SE_EENS10_ISK_SE_EEEEESN_NSB_IJlNSB_IJSE_lllEEES12_EEESN_S24_NS1U_6fusion15FusionCallbacksIS1Y_NS25_17LinearCombinationISN_fSN_fLNS_15FloatRoundStyleE2EEES1Z_S22_JEEENSA_5SM1004TMEM4LOAD26SM100_TMEM_LOAD_32dp32b64xENSA_13SM90_TMA_LOADENS1B_IS1N_S1F_NS10_INSB_IJS1G_SK_EEENSB_IJSK_SE_EEEEEEENSA_39AutoVectorizingCopyWithAssumedAlignmentILi128EEENSA_14SM90_TMA_STOREES2J_S2L_S2L_EEEvvEEEEvNT_6ParamsE)
        /*0a9c*/ 	.short	0x0380
        /*0a9e*/ 	.short	0x0900


	//----- nvinfo : EIATTR_SW_WAR
	.align		4
.L_55:
        /*0aa0*/ 	.byte	0x04, 0x36
        /*0aa2*/ 	.short	(.L_57 - .L_56)
.L_56:
        /*0aa4*/ 	.word	0x00000008
.L_57:


//--------------------- .nv.callgraph             --------------------------
	.section	.nv.callgraph,"",@"SHT_CUDA_CALLGRAPH"
	.align	4
	.sectionentsize	8
	.align		4
        /*0000*/ 	.word	0x00000000
	.align		4
        /*0004*/ 	.word	0xffffffff
	.align		4
        /*0008*/ 	.word	index@(_ZN7cutlass13device_kernelINS_4conv6kernel13ConvUniversalINS1_16ConvProblemShapeILNS1_8OperatorE2ELi3EEENS1_10collective14CollectiveConvINS1_47MainloopSm100TmaUmmaWarpSpecializedImplicitGemmILS5_2ELi16ELi3ELi1ELi2EN4cute5tupleIJNSA_1CILi2EEENSC_ILi1EEESE_EEEEENSB_IJNSC_ILi256EEENSB_IJNSC_ILi128EEEEEENSB_IJNSC_ILi64EEEEEEEEENS_12float_e4m3_tESN_NSA_8TiledMMAINSA_8MMA_AtomIJNSA_10MMA_TraitsINSA_25SM100_MMA_F8F6F4_2x1SM_SSEJSN_SN_fSH_SI_NSA_17integral_constantINSA_4UMMA5MajorELSU_1EEESV_NSS_INST_7ScaleInELSW_0EEESX_EEEEEENSA_6LayoutINSB_IJSE_SE_SE_EEENSB_IJNSC_ILi0EEES12_S12_EEEEENSB_IJNSA_10UnderscoreES15_S15_EEEEENS7_6detail27Sm100ImplicitGemmTileTraitsINSA_18SM100_TMA_2SM_LOADENSA_14ComposedLayoutINSA_7SwizzleILi3ELi4ELi3EEENSA_18smem_ptr_flag_bitsILi8EEENS10_INSB_IJSI_NSC_ILi8EEEEEENSB_IJSE_SI_EEEEEEEvEENS19_INSA_25SM100_TMA_2SM_LOAD_IM2COLENS1B_INS1C_ILi2ELi4ELi3EEES1F_NS10_INSB_IJSK_S1G_EEENSB_IJSE_SK_EEEEEEEvEEEENS_8epilogue10collective18CollectiveEpilogueINS1U_23Sm100TmaWarpSpecializedILi2ELi2ELi64ELb0ELb0EEEJNSB_IJSI_SJ_SL_EEENSB_IJNS10_ISI_SE_EENS10_ISK_SE_EEEEESN_NSB_IJlNSB_IJSE_lllEEES12_EEESN_S24_NS1U_6fusion15FusionCallbacksIS1Y_NS25_17LinearCombinationISN_fSN_fLNS_15FloatRoundStyleE2EEES1Z_S22_JEEENSA_5SM1004TMEM4LOAD26SM100_TMEM_LOAD_32dp32b64xENSA_13SM90_TMA_LOADENS1B_IS1N_S1F_NS10_INSB_IJS1G_SK_EEENSB_IJSK_SE_EEEEEEENSA_39AutoVectorizingCopyWithAssumedAlignmentILi128EEENSA_14SM90_TMA_STOREES2J_S2L_S2L_EEEvvEEEEvNT_6ParamsE)
	.align		4
        /*000c*/ 	.word	index@(__assertfail)
	.align		4
        /*0010*/ 	.word	0x00000000
	.align		4
        /*0014*/ 	.word	0xfffffffe
	.align		4
        /*0018*/ 	.word	0x00000000
	.align		4
        /*001c*/ 	.word	0xfffffffd
	.align		4
        /*0020*/ 	.word	0x00000000
	.align		4
        /*0024*/ 	.word	0xfffffffc


//--------------------- .nv.constant4             --------------------------
	.section	.nv.constant4,"a",@progbits
	.align	8
	.align		8
.nv.constant4:
        /*0000*/ 	.dword	__assertfail
	.align		8
        /*0008*/ 	.dword	__unnamed_1
	.align		8
        /*0010*/ 	.dword	__unnamed_2
	.align		8
        /*0018*/ 	.dword	_ZN39_INTERNAL_753b21f1_4_k_cu_fa8c21ef_45184cuda3std3__45__cpo5beginE
	.align		8
        /*0020*/ 	.dword	_ZN39_INTERNAL_753b21f1_4_k_cu_fa8c21ef_45184cuda3std3__45__cpo3endE
	.align		8
        /*0028*/ 	.dword	_ZN39_INTERNAL_753b21f1_4_k_cu_fa8c21ef_45184cuda3std3__45__cpo6cbeginE
	.align		8
        /*0030*/ 	.dword	_ZN39_INTERNAL_753b21f1_4_k_cu_fa8c21ef_45184cuda3std3__45__cpo4cendE
	.align		8
        /*0038*/ 	.dword	_ZN39_INTERNAL_753b21f1_4_k_cu_fa8c21ef_45184cuda3std3__441_GLOBAL__N__753b21f1_4_k_cu_fa8c21ef_45186ignoreE
	.align		8
        /*0040*/ 	.dword	_ZN39_INTERNAL_753b21f1_4_k_cu_fa8c21ef_45184cuda3std3__419piecewise_constructE
	.align		8
        /*0048*/ 	.dword	_ZN39_INTERNAL_753b21f1_4_k_cu_fa8c21ef_45184cuda3std3__48in_placeE
	.align		8
        /*0050*/ 	.dword	_ZN39_INTERNAL_753b21f1_4_k_cu_fa8c21ef_45184cuda3std6ranges3__45__cpo4swapE
	.align		8
        /*0058*/ 	.dword	_ZN39_INTERNAL_753b21f1_4_k_cu_fa8c21ef_45184cuda3std6ranges3__45__cpo9iter_moveE
	.align		8
        /*0060*/ 	.dword	_ZN39_INTERNAL_753b21f1_4_k_cu_fa8c21ef_45184cute7productE
	.align		8
        /*0068*/ 	.dword	_ZN39_INTERNAL_753b21f1_4_k_cu_fa8c21ef_45184cute1_E
	.align		8
        /*0070*/ 	.dword	$str$27
	.align		8
        /*0078*/ 	.dword	$str$28
	.align		8
        /*0080*/ 	.dword	$str$29
	.align		8
        /*0088*/ 	.dword	$str$30


//--------------------- .text._ZN7cutlass13device_kernelINS_4conv6kernel13ConvUniversalINS1_16ConvProblemShapeILNS1_8OperatorE2ELi3EEENS1_10collective14CollectiveConvINS1_47MainloopSm100TmaUmmaWarpSpecializedImplicitGemmILS5_2ELi16ELi3ELi1ELi2EN4cute5tupleIJNSA_1CILi2EEENSC_ILi1EEESE_EEEEENSB_IJNSC_ILi256EEENSB_IJNSC_ILi128EEEEEENSB_IJNSC_ILi64EEEEEEEEENS_12float_e4m3_tESN_NSA_8TiledMMAINSA_8MMA_AtomIJNSA_10MMA_TraitsINSA_25SM100_MMA_F8F6F4_2x1SM_SSEJSN_SN_fSH_SI_NSA_17integral_constantINSA_4UMMA5MajorELSU_1EEESV_NSS_INST_7ScaleInELSW_0EEESX_EEEEEENSA_6LayoutINSB_IJSE_SE_SE_EEENSB_IJNSC_ILi0EEES12_S12_EEEEENSB_IJNSA_10UnderscoreES15_S15_EEEEENS7_6detail27Sm100ImplicitGemmTileTraitsINSA_18SM100_TMA_2SM_LOADENSA_14ComposedLayoutINSA_7SwizzleILi3ELi4ELi3EEENSA_18smem_ptr_flag_bitsILi8EEENS10_INSB_IJSI_NSC_ILi8EEEEEENSB_IJSE_SI_EEEEEEEvEENS19_INSA_25SM100_TMA_2SM_LOAD_IM2COLENS1B_INS1C_ILi2ELi4ELi3EEES1F_NS10_INSB_IJSK_S1G_EEENSB_IJSE_SK_EEEEEEEvEEEENS_8epilogue10collective18CollectiveEpilogueINS1U_23Sm100TmaWarpSpecializedILi2ELi2ELi64ELb0ELb0EEEJNSB_IJSI_SJ_SL_EEENSB_IJNS10_ISI_SE_EENS10_ISK_SE_EEEEESN_NSB_IJlNSB_IJSE_lllEEES12_EEESN_S24_NS1U_6fusion15FusionCallbacksIS1Y_NS25_17LinearCombinationISN_fSN_fLNS_15FloatRoundStyleE2EEES1Z_S22_JEEENSA_5SM1004TMEM4LOAD26SM100_TMEM_LOAD_32dp32b64xENSA_13SM90_TMA_LOADENS1B_IS1N_S1F_NS10_INSB_IJS1G_SK_EEENSB_IJSK_SE_EEEEEEENSA_39AutoVectorizingCopyWithAssumedAlignmentILi128EEENSA_14SM90_TMA_STOREES2J_S2L_S2L_EEEvvEEEEvNT_6ParamsE --------------------------
	.section	.text._ZN7cutlass13device_kernelINS_4conv6kernel13ConvUniversalINS1_16ConvProblemShapeILNS1_8OperatorE2ELi3EEENS1_10collective14CollectiveConvINS1_47MainloopSm100TmaUmmaWarpSpecializedImplicitGemmILS5_2ELi16ELi3ELi1ELi2EN4cute5tupleIJNSA_1CILi2EEENSC_ILi1EEESE_EEEEENSB_IJNSC_ILi256EEENSB_IJNSC_ILi128EEEEEENSB_IJNSC_ILi64EEEEEEEEENS_12float_e4m3_tESN_NSA_8TiledMMAINSA_8MMA_AtomIJNSA_10MMA_TraitsINSA_25SM100_MMA_F8F6F4_2x1SM_SSEJSN_SN_fSH_SI_NSA_17integral_constantINSA_4UMMA5MajorELSU_1EEESV_NSS_INST_7ScaleInELSW_0EEESX_EEEEEENSA_6LayoutINSB_IJSE_SE_SE_EEENSB_IJNSC_ILi0EEES12_S12_EEEEENSB_IJNSA_10UnderscoreES15_S15_EEEEENS7_6detail27Sm100ImplicitGemmTileTraitsINSA_18SM100_TMA_2SM_LOADENSA_14ComposedLayoutINSA_7SwizzleILi3ELi4ELi3EEENSA_18smem_ptr_flag_bitsILi8EEENS10_INSB_IJSI_NSC_ILi8EEEEEENSB_IJSE_SI_EEEEEEEvEENS19_INSA_25SM100_TMA_2SM_LOAD_IM2COLENS1B_INS1C_ILi2ELi4ELi3EEES1F_NS10_INSB_IJSK_S1G_EEENSB_IJSE_SK_EEEEEEEvEEEENS_8epilogue10collective18CollectiveEpilogueINS1U_23Sm100TmaWarpSpecializedILi2ELi2ELi64ELb0ELb0EEEJNSB_IJSI_SJ_SL_EEENSB_IJNS10_ISI_SE_EENS10_ISK_SE_EEEEESN_NSB_IJlNSB_IJSE_lllEEES12_EEESN_S24_NS1U_6fusion15FusionCallbacksIS1Y_NS25_17LinearCombinationISN_fSN_fLNS_15FloatRoundStyleE2EEES1Z_S22_JEEENSA_5SM1004TMEM4LOAD26SM100_TMEM_LOAD_32dp32b64xENSA_13SM90_TMA_LOADENS1B_IS1N_S1F_NS10_INSB_IJS1G_SK_EEENSB_IJSK_SE_EEEEEEENSA_39AutoVectorizingCopyWithAssumedAlignmentILi128EEENSA_14SM90_TMA_STOREES2J_S2L_S2L_EEEvvEEEEvNT_6ParamsE,"ax",@progbits
	.align	128
.text._ZN7cutlass13device_kernelINS_4conv6kernel13ConvUniversalINS1_16ConvProblemShapeILNS1_8OperatorE2ELi3EEENS1_10collective14CollectiveConvINS1_47MainloopSm100TmaUmmaWarpSpecializedImplicitGemmILS5_2ELi16ELi3ELi1ELi2EN4cute5tupleIJNSA_1CILi2EEENSC_ILi1EEESE_EEEEENSB_IJNSC_ILi256EEENSB_IJNSC_ILi128EEEEEENSB_IJNSC_ILi64EEEEEEEEENS_12float_e4m3_tESN_NSA_8TiledMMAINSA_8MMA_AtomIJNSA_10MMA_TraitsINSA_25SM100_MMA_F8F6F4_2x1SM_SSEJSN_SN_fSH_SI_NSA_17integral_constantINSA_4UMMA5MajorELSU_1EEESV_NSS_INST_7ScaleInELSW_0EEESX_EEEEEENSA_6LayoutINSB_IJSE_SE_SE_EEENSB_IJNSC_ILi0EEES12_S12_EEEEENSB_IJNSA_10UnderscoreES15_S15_EEEEENS7_6detail27Sm100ImplicitGemmTileTraitsINSA_18SM100_TMA_2SM_LOADENSA_14ComposedLayoutINSA_7SwizzleILi3ELi4ELi3EEENSA_18smem_ptr_flag_bitsILi8EEENS10_INSB_IJSI_NSC_ILi8EEEEEENSB_IJSE_SI_EEEEEEEvEENS19_INSA_25SM100_TMA_2SM_LOAD_IM2COLENS1B_INS1C_ILi2ELi4ELi3EEES1F_NS10_INSB_IJSK_S1G_EEENSB_IJSE_SK_EEEEEEEvEEEENS_8epilogue10collective18CollectiveEpilogueINS1U_23Sm100TmaWarpSpecializedILi2ELi2ELi64ELb0ELb0EEEJNSB_IJSI_SJ_SL_EEENSB_IJNS10_ISI_SE_EENS10_ISK_SE_EEEEESN_NSB_IJlNSB_IJSE_lllEEES12_EEESN_S24_NS1U_6fusion15FusionCallbacksIS1Y_NS25_17LinearCombinationISN_fSN_fLNS_15FloatRoundStyleE2EEES1Z_S22_JEEENSA_5SM1004TMEM4LOAD26SM100_TMEM_LOAD_32dp32b64xENSA_13SM90_TMA_LOADENS1B_IS1N_S1F_NS10_INSB_IJS1G_SK_EEENSB_IJSK_SE_EEEEEEENSA_39AutoVectorizingCopyWithAssumedAlignmentILi128EEENSA_14SM90_TMA_STOREES2J_S2L_S2L_EEEvvEEEEvNT_6ParamsE:
        .type           _ZN7cutlass13device_kernelINS_4conv6kernel13ConvUniversalINS1_16ConvProblemShapeILNS1_8OperatorE2ELi3EEENS1_10collective14CollectiveConvINS1_47MainloopSm100TmaUmmaWarpSpecializedImplicitGemmILS5_2ELi16ELi3ELi1ELi2EN4cute5tupleIJNSA_1CILi2EEENSC_ILi1EEESE_EEEEENSB_IJNSC_ILi256EEENSB_IJNSC_ILi128EEEEEENSB_IJNSC_ILi64EEEEEEEEENS_12float_e4m3_tESN_NSA_8TiledMMAINSA_8MMA_AtomIJNSA_10MMA_TraitsINSA_25SM100_MMA_F8F6F4_2x1SM_SSEJSN_SN_fSH_SI_NSA_17integral_constantINSA_4UMMA5MajorELSU_1EEESV_NSS_INST_7ScaleInELSW_0EEESX_EEEEEENSA_6LayoutINSB_IJSE_SE_SE_EEENSB_IJNSC_ILi0EEES12_S12_EEEEENSB_IJNSA_10UnderscoreES15_S15_EEEEENS7_6detail27Sm100ImplicitGemmTileTraitsINSA_18SM100_TMA_2SM_LOADENSA_14ComposedLayoutINSA_7SwizzleILi3ELi4ELi3EEENSA_18smem_ptr_flag_bitsILi8EEENS10_INSB_IJSI_NSC_ILi8EEEEEENSB_IJSE_SI_EEEEEEEvEENS19_INSA_25SM100_TMA_2SM_LOAD_IM2COLENS1B_INS1C_ILi2ELi4ELi3EEES1F_NS10_INSB_IJSK_S1G_EEENSB_IJSE_SK_EEEEEEEvEEEENS_8epilogue10collective18CollectiveEpilogueINS1U_23Sm100TmaWarpSpecializedILi2ELi2ELi64ELb0ELb0EEEJNSB_IJSI_SJ_SL_EEENSB_IJNS10_ISI_SE_EENS10_ISK_SE_EEEEESN_NSB_IJlNSB_IJSE_lllEEES12_EEESN_S24_NS1U_6fusion15FusionCallbacksIS1Y_NS25_17LinearCombinationISN_fSN_fLNS_15FloatRoundStyleE2EEES1Z_S22_JEEENSA_5SM1004TMEM4LOAD26SM100_TMEM_LOAD_32dp32b64xENSA_13SM90_TMA_LOADENS1B_IS1N_S1F_NS10_INSB_IJS1G_SK_EEENSB_IJSK_SE_EEEEEEENSA_39AutoVectorizingCopyWithAssumedAlignmentILi128EEENSA_14SM90_TMA_STOREES2J_S2L_S2L_EEEvvEEEEvNT_6ParamsE,@function
        .size           _ZN7cutlass13device_kernelINS_4conv6kernel13ConvUniversalINS1_16ConvProblemShapeILNS1_8OperatorE2ELi3EEENS1_10collective14CollectiveConvINS1_47MainloopSm100TmaUmmaWarpSpecializedImplicitGemmILS5_2ELi16ELi3ELi1ELi2EN4cute5tupleIJNSA_1CILi2EEENSC_ILi1EEESE_EEEEENSB_IJNSC_ILi256EEENSB_IJNSC_ILi128EEEEEENSB_IJNSC_ILi64EEEEEEEEENS_12float_e4m3_tESN_NSA_8TiledMMAINSA_8MMA_AtomIJNSA_10MMA_TraitsINSA_25SM100_MMA_F8F6F4_2x1SM_SSEJSN_SN_fSH_SI_NSA_17integral_constantINSA_4UMMA5MajorELSU_1EEESV_NSS_INST_7ScaleInELSW_0EEESX_EEEEEENSA_6LayoutINSB_IJSE_SE_SE_EEENSB_IJNSC_ILi0EEES12_S12_EEEEENSB_IJNSA_10UnderscoreES15_S15_EEEEENS7_6detail27Sm100ImplicitGemmTileTraitsINSA_18SM100_TMA_2SM_LOADENSA_14ComposedLayoutINSA_7SwizzleILi3ELi4ELi3EEENSA_18smem_ptr_flag_bitsILi8EEENS10_INSB_IJSI_NSC_ILi8EEEEEENSB_IJSE_SI_EEEEEEEvEENS19_INSA_25SM100_TMA_2SM_LOAD_IM2COLENS1B_INS1C_ILi2ELi4ELi3EEES1F_NS10_INSB_IJSK_S1G_EEENSB_IJSE_SK_EEEEEEEvEEEENS_8epilogue10collective18CollectiveEpilogueINS1U_23Sm100TmaWarpSpecializedILi2ELi2ELi64ELb0ELb0EEEJNSB_IJSI_SJ_SL_EEENSB_IJNS10_ISI_SE_EENS10_ISK_SE_EEEEESN_NSB_IJlNSB_IJSE_lllEEES12_EEESN_S24_NS1U_6fusion15FusionCallbacksIS1Y_NS25_17LinearCombinationISN_fSN_fLNS_15FloatRoundStyleE2EEES1Z_S22_JEEENSA_5SM1004TMEM4LOAD26SM100_TMEM_LOAD_32dp32b64xENSA_13SM90_TMA_LOADENS1B_IS1N_S1F_NS10_INSB_IJS1G_SK_EEENSB_IJSK_SE_EEEEEEENSA_39AutoVectorizingCopyWithAssumedAlignmentILi128EEENSA_14SM90_TMA_STOREES2J_S2L_S2L_EEEvvEEEEvNT_6ParamsE,(.L_x_191 - _ZN7cutlass13device_kernelINS_4conv6kernel13ConvUniversalINS1_16ConvProblemShapeILNS1_8OperatorE2ELi3EEENS1_10collective14CollectiveConvINS1_47MainloopSm100TmaUmmaWarpSpecializedImplicitGemmILS5_2ELi16ELi3ELi1ELi2EN4cute5tupleIJNSA_1CILi2EEENSC_ILi1EEESE_EEEEENSB_IJNSC_ILi256EEENSB_IJNSC_ILi128EEEEEENSB_IJNSC_ILi64EEEEEEEEENS_12float_e4m3_tESN_NSA_8TiledMMAINSA_8MMA_AtomIJNSA_10MMA_TraitsINSA_25SM100_MMA_F8F6F4_2x1SM_SSEJSN_SN_fSH_SI_NSA_17integral_constantINSA_4UMMA5MajorELSU_1EEESV_NSS_INST_7ScaleInELSW_0EEESX_EEEEEENSA_6LayoutINSB_IJSE_SE_SE_EEENSB_IJNSC_ILi0EEES12_S12_EEEEENSB_IJNSA_10UnderscoreES15_S15_EEEEENS7_6detail27Sm100ImplicitGemmTileTraitsINSA_18SM100_TMA_2SM_LOADENSA_14ComposedLayoutINSA_7SwizzleILi3ELi4ELi3EEENSA_18smem_ptr_flag_bitsILi8EEENS10_INSB_IJSI_NSC_ILi8EEEEEENSB_IJSE_SI_EEEEEEEvEENS19_INSA_25SM100_TMA_2SM_LOAD_IM2COLENS1B_INS1C_ILi2ELi4ELi3EEES1F_NS10_INSB_IJSK_S1G_EEENSB_IJSE_SK_EEEEEEEvEEEENS_8epilogue10collective18CollectiveEpilogueINS1U_23Sm100TmaWarpSpecializedILi2ELi2ELi64ELb0ELb0EEEJNSB_IJSI_SJ_SL_EEENSB_IJNS10_ISI_SE_EENS10_ISK_SE_EEEEESN_NSB_IJlNSB_IJSE_lllEEES12_EEESN_S24_NS1U_6fusion15FusionCallbacksIS1Y_NS25_17LinearCombinationISN_fSN_fLNS_15FloatRoundStyleE2EEES1Z_S22_JEEENSA_5SM1004TMEM4LOAD26SM100_TMEM_LOAD_32dp32b64xENSA_13SM90_TMA_LOADENS1B_IS1N_S1F_NS10_INSB_IJS1G_SK_EEENSB_IJSK_SE_EEEEEEENSA_39AutoVectorizingCopyWithAssumedAlignmentILi128EEENSA_14SM90_TMA_STOREES2J_S2L_S2L_EEEvvEEEEvNT_6ParamsE)
        .other          _ZN7cutlass13device_kernelINS_4conv6kernel13ConvUniversalINS1_16ConvProblemShapeILNS1_8OperatorE2ELi3EEENS1_10collective14CollectiveConvINS1_47MainloopSm100TmaUmmaWarpSpecializedImplicitGemmILS5_2ELi16ELi3ELi1ELi2EN4cute5tupleIJNSA_1CILi2EEENSC_ILi1EEESE_EEEEENSB_IJNSC_ILi256EEENSB_IJNSC_ILi128EEEEEENSB_IJNSC_ILi64EEEEEEEEENS_12float_e4m3_tESN_NSA_8TiledMMAINSA_8MMA_AtomIJNSA_10MMA_TraitsINSA_25SM100_MMA_F8F6F4_2x1SM_SSEJSN_SN_fSH_SI_NSA_17integral_constantINSA_4UMMA5MajorELSU_1EEESV_NSS_INST_7ScaleInELSW_0EEESX_EEEEEENSA_6LayoutINSB_IJSE_SE_SE_EEENSB_IJNSC_ILi0EEES12_S12_EEEEENSB_IJNSA_10UnderscoreES15_S15_EEEEENS7_6detail27Sm100ImplicitGemmTileTraitsINSA_18SM100_TMA_2SM_LOADENSA_14ComposedLayoutINSA_7SwizzleILi3ELi4ELi3EEENSA_18smem_ptr_flag_bitsILi8EEENS10_INSB_IJSI_NSC_ILi8EEEEEENSB_IJSE_SI_EEEEEEEvEENS19_INSA_25SM100_TMA_2SM_LOAD_IM2COLENS1B_INS1C_ILi2ELi4ELi3EEES1F_NS10_INSB_IJSK_S1G_EEENSB_IJSE_SK_EEEEEEEvEEEENS_8epilogue10collective18CollectiveEpilogueINS1U_23Sm100TmaWarpSpecializedILi2ELi2ELi64ELb0ELb0EEEJNSB_IJSI_SJ_SL_EEENSB_IJNS10_ISI_SE_EENS10_ISK_SE_EEEEESN_NSB_IJlNSB_IJSE_lllEEES12_EEESN_S24_NS1U_6fusion15FusionCallbacksIS1Y_NS25_17LinearCombinationISN_fSN_fLNS_15FloatRoundStyleE2EEES1Z_S22_JEEENSA_5SM1004TMEM4LOAD26SM100_TMEM_LOAD_32dp32b64xENSA_13SM90_TMA_LOADENS1B_IS1N_S1F_NS10_INSB_IJS1G_SK_EEENSB_IJSK_SE_EEEEEEENSA_39AutoVectorizingCopyWithAssumedAlignmentILi128EEENSA_14SM90_TMA_STOREES2J_S2L_S2L_EEEvvEEEEvNT_6ParamsE,@"STO_CUDA_ENTRY STV_DEFAULT"
_ZN7cutlass13device_kernelINS_4conv6kernel13ConvUniversalINS1_16ConvProblemShapeILNS1_8OperatorE2ELi3EEENS1_10collective14CollectiveConvINS1_47MainloopSm100TmaUmmaWarpSpecializedImplicitGemmILS5_2ELi16ELi3ELi1ELi2EN4cute5tupleIJNSA_1CILi2EEENSC_ILi1EEESE_EEEEENSB_IJNSC_ILi256EEENSB_IJNSC_ILi128EEEEEENSB_IJNSC_ILi64EEEEEEEEENS_12float_e4m3_tESN_NSA_8TiledMMAINSA_8MMA_AtomIJNSA_10MMA_TraitsINSA_25SM100_MMA_F8F6F4_2x1SM_SSEJSN_SN_fSH_SI_NSA_17integral_constantINSA_4UMMA5MajorELSU_1EEESV_NSS_INST_7ScaleInELSW_0EEESX_EEEEEENSA_6LayoutINSB_IJSE_SE_SE_EEENSB_IJNSC_ILi0EEES12_S12_EEEEENSB_IJNSA_10UnderscoreES15_S15_EEEEENS7_6detail27Sm100ImplicitGemmTileTraitsINSA_18SM100_TMA_2SM_LOADENSA_14ComposedLayoutINSA_7SwizzleILi3ELi4ELi3EEENSA_18smem_ptr_flag_bitsILi8EEENS10_INSB_IJSI_NSC_ILi8EEEEEENSB_IJSE_SI_EEEEEEEvEENS19_INSA_25SM100_TMA_2SM_LOAD_IM2COLENS1B_INS1C_ILi2ELi4ELi3EEES1F_NS10_INSB_IJSK_S1G_EEENSB_IJSE_SK_EEEEEEEvEEEENS_8epilogue10collective18CollectiveEpilogueINS1U_23Sm100TmaWarpSpecializedILi2ELi2ELi64ELb0ELb0EEEJNSB_IJSI_SJ_SL_EEENSB_IJNS10_ISI_SE_EENS10_ISK_SE_EEEEESN_NSB_IJlNSB_IJSE_lllEEES12_EEESN_S24_NS1U_6fusion15FusionCallbacksIS1Y_NS25_17LinearCombinationISN_fSN_fLNS_15FloatRoundStyleE2EEES1Z_S22_JEEENSA_5SM1004TMEM4LOAD26SM100_TMEM_LOAD_32dp32b64xENSA_13SM90_TMA_LOADENS1B_IS1N_S1F_NS10_INSB_IJS1G_SK_EEENSB_IJSK_SE_EEEEEEENSA_39AutoVectorizingCopyWithAssumedAlignmentILi128EEENSA_14SM90_TMA_STOREES2J_S2L_S2L_EEEvvEEEEvNT_6ParamsE:
[----:B------:R-:W1:Y:S01]  /*0000*/  LDC R1, c[0x0][0x37c] ;  /* 0x0000df00ff017b82 */ /* 0x000e620000000800 */
[----:B------:R-:W2:Y:S01]  /*0010*/  S2R R164, SR_TID.X ;  /* 0x0000000000a47919 */ /* 0x000ea20000002100 */
[----:B------:R-:W3:Y:S06]  /*0020*/  LDCU.64 UR8, c[0x0][0x990] ;  /* 0x00013200ff0877ac */ /* 0x000eec0008000a00 */
[----:B------:R-:W4:Y:S01]  /*0030*/  S2UR UR24, SR_CgaCtaId ;  /* 0x00000000001879c3 */ /* 0x000f220000008800 */
[----:B-1----:R-:W-:Y:S01]  /*0040*/  VIADD R1, R1, 0xfffffff8 ;  /* 0xfffffff801017836 */ /* 0x002fe20000000000 */
[----:B------:R-:W-:-:S02]  /*0050*/  PRMT R167, RZ, 0x7610, R167 ;  /* 0x00007610ffa77816 */ /* 0x000fc400000000a7 */
[----:B------:R-:W-:Y:S02]  /*0060*/  ELECT P1, URZ, PT ;  /* 0x0000000000ff782f */ /* 0x000fe40003820000 */
[----:B------:R-:W-:Y:S01]  /*0070*/  R2UR UR49, R1 ;  /* 0x00000000013172ca */ /* 0x000fe200000e0000 */
[----:B---3--:R-:W-:-:S04]  /*0080*/  UISETP.NE.U32.AND UP0, UPT, UR8, URZ, UPT ;  /* 0x000000ff0800728c */ /* 0x008fc8000bf05070 */
[----:B------:R-:W-:Y:S02]  /*0090*/  UISETP.NE.AND.EX UP0, UPT, UR9, URZ, UPT, UP0 ;  /* 0x000000ff0900728c */ /* 0x000fe4000bf05300 */
[----:B----4-:R-:W-:Y:S02]  /*00a0*/  ULOP3.LUT UR33, UR24, 0x1, URZ, 0xc0, !UPT ;  /* 0x0000000118217892 */ /* 0x010fe4000f8ec0ff */
[----:B------:R-:W-:Y:S01]  /*00b0*/  ULOP3.LUT UR32, UR24, 0x1, URZ, 0x3c, !UPT ;  /* 0x0000000118207892 */ /* 0x000fe2000f8e3cff */
[----:B--2---:R-:W-:-:S05]  /*00c0*/  SHF.R.U32.HI R168, RZ, 0x5, R164 ;  /* 0x00000005ffa87819 */ /* 0x004fca00000116a4 */
[----:B------:R-:W1:Y:S02]  /*00d0*/  SHFL.IDX PT, R0, R168, RZ, 0x1f ;  /* 0x00001fffa8007589 */ /* 0x000e6400000e0000 */
[----:B-1----:R-:W-:Y:S01]  /*00e0*/  R2UR UR18, R0 ;  /* 0x00000000001272ca */ /* 0x002fe200000e0000 */
[----:B------:R-:W-:-:S14]  /*00f0*/  BRA.U UP0, `(.L_x_0) ;  /* 0x0000000100307547 */ /* 0x000fdc000b800000 */
[----:B------:R-:W1:Y:S02]  /*0100*/  LDCU.64 UR4, c[0x0][0x988] ;  /* 0x00013100ff0477ac */ /* 0x000e640008000a00 */
[----:B-1----:R-:W-:-:S04]  /*0110*/  UISETP.NE.U32.AND UP0, UPT, UR4, URZ, UPT ;  /* 0x000000ff0400728c */ /* 0x002fc8000bf05070 */
[----:B------:R-:W-:-:S09]  /*0120*/  UISETP.NE.AND.EX UP0, UPT, UR5, URZ, UPT, UP0 ;  /* 0x000000ff0500728c */ /* 0x000fd2000bf05300 */
[----:B------:R-:W-:Y:S05]  /*0130*/  BRA.U !UP0, `(.L_x_1) ;  /* 0x0000000108147547 */ /* 0x000fea000b800000 */
[----:B------:R-:W1:Y:S01]  /*0140*/  LDC.64 R2, c[0x0][0x988] ;  /* 0x00026200ff027b82 */ /* 0x000e620000000a00 */
[----:B------:R-:W1:Y:S02]  /*0150*/  LDCU.64 UR4, c[0x0][0x358] ;  /* 0x00006b00ff0477ac */ /* 0x000e640008000a00 */
[----:B-1----:R1:W5:Y:S01]  /*0160*/  LDG.E R73, desc[UR4][R2.64] ;  /* 0x0000000402497981 */ /* 0x002362000c1e1900 */
[----:B------:R-:W-:Y:S01]  /*0170*/  HFMA2 R167, -RZ, RZ, 0, 5.9604644775390625e-08 ;  /* 0x00000001ffa77431 */ /* 0x000fe200000001ff */
[----:B------:R-:W-:Y:S05]  /*0180*/  BRA `(.L_x_0) ;  /* 0x00000000000c7947 */ /* 0x000fea0003800000 */
.L_x_1:
[----:B------:R-:W1:Y:S01]  /*0190*/  LDCU UR4, c[0x0][0x980] ;  /* 0x00013000ff0477ac */ /* 0x000e620008000800 */
[----:B------:R-:W-:Y:S01]  /*01a0*/  HFMA2 R167, -RZ, RZ, 0, 5.9604644775390625e-08 ;  /* 0x00000001ffa77431 */ /* 0x000fe200000001ff */
[----:B-1----:R-:W-:-:S07]  /*01b0*/  MOV R73, UR4 ;  /* 0x0000000400497c02 */ /* 0x002fce0008000f00 */
.L_x_0:
[----:B------:R-:W2:Y:S02]  /*01c0*/  LDCU.64 UR4, c[0x0][0x9b0] ;  /* 0x00013600ff0477ac */ /* 0x000ea40008000a00 */
[----:B--2---:R-:W-:-:S04]  /*01d0*/  UISETP.NE.U32.AND UP0, UPT, UR4, URZ, UPT ;  /* 0x000000ff0400728c */ /* 0x004fc8000bf05070 */
[----:B------:R-:W-:-:S09]  /*01e0*/  UISETP.NE.AND.EX UP0, UPT, UR5, URZ, UPT, UP0 ;  /* 0x000000ff0500728c */ /* 0x000fd2000bf05300 */
[----:B------:R-:W-:Y:S05]  /*01f0*/  BRA.U UP0, `(.L_x_2) ;  /* 0x0000000100287547 */ /* 0x000fea000b800000 */
[----:B------:R-:W2:Y:S02]  /*0200*/  LDCU.64 UR4, c[0x0][0x9a8] ;  /* 0x00013500ff0477ac */ /* 0x000ea40008000a00 */
[----:B--2---:R-:W-:-:S04]  /*0210*/  UISETP.NE.U32.AND UP0, UPT, UR4, URZ, UPT ;  /* 0x000000ff0400728c */ /* 0x004fc8000bf05070 */
[----:B------:R-:W-:-:S09]  /*0220*/  UISETP.NE.AND.EX UP0, UPT, UR5, URZ, UPT, UP0 ;  /* 0x000000ff0500728c */ /* 0x000fd2000bf05300 */
[----:B------:R-:W-:Y:S05]  /*0230*/  BRA.U !UP0, `(.L_x_3) ;  /* 0x0000000108107547 */ /* 0x000fea000b800000 */
[----:B------:R-:W2:Y:S01]  /*0240*/  LDC.64 R70, c[0x0][0x9a8] ;  /* 0x00026a00ff467b82 */ /* 0x000ea20000000a00 */
[----:B------:R-:W2:Y:S02]  /*0250*/  LDCU.64 UR4, c[0x0][0x358] ;  /* 0x00006b00ff0477ac */ /* 0x000ea40008000a00 */
[----:B--2---:R2:W5:Y:S01]  /*0260*/  LDG.E R70, desc[UR4][R70.64] ;  /* 0x0000000446467981 */ /* 0x004562000c1e1900 */
[----:B------:R-:W-:Y:S05]  /*0270*/  BRA `(.L_x_2) ;  /* 0x0000000000087947 */ /* 0x000fea0003800000 */
.L_x_3:
[----:B------:R-:W2:Y:S02]  /*0280*/  LDCU UR4, c[0x0][0x9a0] ;  /* 0x00013400ff0477ac */ /* 0x000ea40008000800 */
[----:B--2---:R-:W-:Y:S02]  /*0290*/  MOV R70, UR4 ;  /* 0x0000000400467c02 */ /* 0x004fe40008000f00 */
.L_x_2:
[----:B------:R-:W-:Y:S01]  /*02a0*/  IMAD.U32 R0, RZ, RZ, UR18 ;  /* 0x00000012ff007e24 */ /* 0x000fe2000f8e00ff */
[----:B------:R-:W-:Y:S04]  /*02b0*/  BSSY.RECONVERGENT B0, `(.L_x_4) ;  /* 0x000000c000007945 */ /* 0x000fe80003800200 */
[C---:B------:R-:W-:Y:S02]  /*02c0*/  ISETP.NE.OR P2, PT, R0.reuse, 0x1, !P1 ;  /* 0x000000010000780c */ /* 0x040fe40004f45670 */
[----:B------:R-:W-:-:S11]  /*02d0*/  ISETP.NE.OR P0, PT, R0, 0x3, !P1 ;  /* 0x000000030000780c */ /* 0x000fd60004f05670 */
[----:B------:R-:W-:Y:S05]  /*02e0*/  @P2 BRA `(.L_x_5) ;  /* 0x0000000000202947 */ /* 0x000fea0003800000 */
[----:B------:R-:W3:Y:S02]  /*02f0*/  LDCU.64 UR4, c[0x0][0x348] ;  /* 0x00006900ff0477ac */ /* 0x000ee40008000a00 */
[----:B---3--:R-:W-:Y:S02]  /*0300*/  UIADD3 UR6, UP1, UPT, UR4, 0x80, URZ ;  /* 0x0000008004067890 */ /* 0x008fe4000ff3e0ff */
[----:B------:R-:W-:Y:S02]  /*0310*/  UIADD3 UR4, UP0, UPT, UR4, 0x180, URZ ;  /* 0x0000018004047890 */ /* 0x000fe4000ff1e0ff */
[----:B------:R-:W-:Y:S02]  /*0320*/  UIADD3.X UR7, UPT, UPT, URZ, UR5, URZ, UP1, !UPT ;  /* 0x00000005ff077290 */ /* 0x000fe40008ffe4ff */
[----:B------:R-:W-:-:S07]  /*0330*/  UIADD3.X UR5, UPT, UPT, URZ, UR5, URZ, UP0, !UPT ;  /* 0x00000005ff057290 */ /* 0x000fce00087fe4ff */
[----:B------:R3:W-:Y:S02]  /*0340*/  UTMACCTL.PF [UR6] ;  /* 0x00000000060079b9 */ /* 0x0007e40008040000 */
[----:B------:R3:W-:Y:S02]  /*0350*/  UTMACCTL.PF [UR4] ;  /* 0x00000000040079b9 */ /* 0x0007e40008040000 */
[----:B---3--:R-:W-:Y:S01]  /*0360*/  NOP ;  /* 0x0000000000007918 */ /* 0x008fe20000000000 */
.L_x_5:
[----:B------:R-:W-:Y:S05]  /*0370*/  BSYNC.RECONVERGENT B0 ;  /* 0x0000000000007941 */ /* 0x000fea0003800200 */
.L_x_4:
[----:B------:R-:W-:Y:S04]  /*0380*/  BSSY.RECONVERGENT B0, `(.L_x_6) ;  /* 0x000000a000007945 */ /* 0x000fe80003800200 */
        /* <DEDUP_REMOVED lines=9> */
.L_x_7:
[----:B------:R-:W-:Y:S05]  /*0420*/  BSYNC.RECONVERGENT B0 ;  /* 0x0000000000007941 */ /* 0x000fea0003800200 */
.L_x_6:
[----:B------:R-:W3:Y:S01]  /*0430*/  LDCU.64 UR4, c[0x0][0x988] ;  /* 0x00013100ff0477ac */ /* 0x000ee20008000a00 */
[----:B------:R-:W-:Y:S02]  /*0440*/  UISETP.EQ.U32.AND UP2, UPT, UR8, URZ, UPT ;  /* 0x000000ff0800728c */ /* 0x000fe4000bf42070 */
[----:B------:R-:W-:Y:S02]  /*0450*/  UPLOP3.LUT UP3, UPT, UPT, UPT, UPT, 0x80, 0x8 ;  /* 0x000000000008789c */ /* 0x000fe40003f6f070 */
[----:B---3--:R-:W-:-:S04]  /*0460*/  UISETP.NE.U32.AND UP0, UPT, UR4, URZ, UPT ;  /* 0x000000ff0400728c */ /* 0x008fc8000bf05070 */
[----:B------:R-:W-:-:S04]  /*0470*/  UISETP.NE.AND.EX UP1, UPT, UR5, URZ, UPT, UP0 ;  /* 0x000000ff0500728c */ /* 0x000fc8000bf25300 */
[----:B------:R-:W-:-:S04]  /*0480*/  UISETP.EQ.OR.EX UP4, UPT, UR9, URZ, !UP1, UP2 ;  /* 0x000000ff0900728c */ /* 0x000fc8000cf82720 */
[----:B------:R-:W-:-:S06]  /*0490*/  UP2UR UR4, UPR, URZ, 0x10 ;  /* 0x00000010ff047883 */ /* 0x000fcc0008000000 */
[----:B------:R-:W-:Y:S01]  /*04a0*/  MOV R173, UR4 ;  /* 0x0000000400ad7c02 */ /* 0x000fe20008000f00 */
[----:B------:R-:W-:Y:S06]  /*04b0*/  BRA.U !UP4, `(.L_x_8) ;  /* 0x000000010c207547 */ /* 0x000fec000b800000 */
[----:B------:R-:W-:Y:S01]  /*04c0*/  UISETP.NE.U32.AND UP2, UPT, UR8, URZ, UPT ;  /* 0x000000ff0800728c */ /* 0x000fe2000bf45070 */
[----:B-----5:R-:W-:Y:S01]  /*04d0*/  FSETP.NEU.AND P0, PT, R73, RZ, PT ;  /* 0x000000ff4900720b */ /* 0x020fe20003f0d000 */
[----:B------:R-:W-:Y:S02]  /*04e0*/  USEL UR4, URZ, 0xffffffff, UP1 ;  /* 0xffffffffff047887 */ /* 0x000fe40008800000 */
[----:B------:R-:W-:-:S10]  /*04f0*/  UISETP.NE.AND.EX UP2, UPT, UR9, URZ, UPT, UP2 ;  /* 0x000000ff0900728c */ /* 0x000fd4000bf45320 */
[----:B------:R-:W-:Y:S01]  /*0500*/  VOTEU.ANY UP0, P0 ;  /* 0x0000000000ff7886 */ /* 0x000fe20000000100 */
[----:B------:R-:W-:-:S04]  /*0510*/  @!UP2 USEL UR4, URZ, 0xffffffff, UP0 ;  /* 0xffffffffff04a887 */ /* 0x000fc80008000000 */
[----:B------:R-:W-:-:S04]  /*0520*/  ULOP3.LUT UR4, UR4, 0x1, URZ, 0xc0, !UPT ;  /* 0x0000000104047892 */ /* 0x000fc8000f8ec0ff */
[----:B------:R-:W-:-:S11]  /*0530*/  UISETP.NE.U32.AND UP3, UPT, UR4, 0x1, UPT ;  /* 0x000000010400788c */ /* 0x000fd6000bf65070 */
.L_x_8:
[----:B------:R-:W3:Y:S01]  /*0540*/  SHFL.IDX PT, R0, R168, RZ, 0x1f ;  /* 0x00001fffa8007589 */ /* 0x000ee200000e0000 */
[----:B------:R-:W-:Y:S02]  /*0550*/  UISETP.NE.AND UP5, UPT, UR18, 0x2, UPT ;  /* 0x000000021200788c */ /* 0x000fe4000bfa5270 */
[----:B------:R-:W-:Y:S02]  /*0560*/  UISETP.NE.AND UP0, UPT, UR18, 0x2, UPT ;  /* 0x000000021200788c */ /* 0x000fe4000bf05270 */
[----:B------:R-:W-:Y:S02]  /*0570*/  UISETP.NE.OR UP2, UPT, UR33, URZ, UP5 ;  /* 0x000000ff2100728c */ /* 0x000fe4000af45670 */
[----:B------:R-:W-:-:S04]  /*0580*/  USEL UR53, URZ, 0x1, UP0 ;  /* 0x00000001ff357887 */ /* 0x000fc80008000000 */
[----:B------:R-:W-:Y:S02]  /*0590*/  PLOP3.LUT P3, PT, P1, PT, UP2, 0xae, 0xea ;  /* 0x0000000000ea781c */ /* 0x000fe40000f6f52e */
[----:B---3--:R-:W-:-:S13]  /*05a0*/  ISETP.NE.AND P0, PT, R0, RZ, PT ;  /* 0x000000ff0000720c */ /* 0x008fda0003f05270 */
[----:B------:R-:W-:Y:S05]  /*05b0*/  @P0 BRA `(.L_x_9) ;  /* 0x0000000000b00947 */ /* 0x000fea0003800000 */
[----:B------:R-:W-:Y:S01]  /*05c0*/  ELECT P0, URZ, PT ;  /* 0x0000000000ff782f */ /* 0x000fe20003800000 */
[----:B------:R-:W-:-:S12]  /*05d0*/  BSSY.RECONVERGENT B0, `(.L_x_9) ;  /* 0x000002a000007945 */ /* 0x000fd80003800200 */
[----:B------:R-:W-:Y:S05]  /*05e0*/  @!P0 BRA `(.L_x_10) ;  /* 0x0000000000a08947 */ /* 0x000fea0003800000 */
[----:B------:R-:W-:Y:S01]  /*05f0*/  UMOV UR4, 0x400 ;  /* 0x0000040000047882 */ /* 0x000fe20000000000 */
[----:B------:R-:W-:Y:S01]  /*0600*/  UMOV UR6, 0x1 ;  /* 0x0000000100067882 */ /* 0x000fe20000000000 */
[----:B------:R-:W-:Y:S02]  /*0610*/  ULEA UR4, UR24, UR4, 0x18 ;  /* 0x0000000418047291 */ /* 0x000fe4000f8ec0ff */
[----:B------:R-:W-:-:S04]  /*0620*/  UIADD3 UR6, UPT, UPT, -UR6, 0x100000, URZ ;  /* 0x0010000006067890 */ /* 0x000fc8000fffe1ff */
[----:B------:R-:W-:Y:S02]  /*0630*/  USHF.L.U32 UR7, UR6, 0xb, URZ ;  /* 0x0000000b06077899 */ /* 0x000fe400080006ff */
[----:B------:R-:W-:Y:S01]  /*0640*/  USHF.L.U32 UR6, UR6, 0x1, URZ ;  /* 0x0000000106067899 */ /* 0x000fe200080006ff */
[----:B------:R-:W3:Y:S11]  /*0650*/  FENCE.VIEW.ASYNC.S ;  /* 0x00000000000073c6 */ /* 0x000ef60000000000 */
[----:B---3--:R3:W4:Y:S01]  /*0660*/  SYNCS.EXCH.64 URZ, [UR4], UR6 ;  /* 0x0000000604ff75b2 */ /* 0x0087220008000100 */
[----:B------:R3:W1:Y:S01]  /*0670*/  SYNCS.EXCH.64 URZ, [UR4+0x80], UR6 ;  /* 0x0000800604ff75b2 */ /* 0x0006620008000100 */
        /* <DEDUP_REMOVED lines=29> */
[----:B------:R3:W1:Y:S02]  /*0850*/  SYNCS.EXCH.64 URZ, [UR4+0xf8], UR6 ;  /* 0x0000f80604ff75b2 */ /* 0x0006640008000100 */
[----:B---34-:R-:W-:Y:S01]  /*0860*/  NOP ;  /* 0x0000000000007918 */ /* 0x018fe20000000000 */
.L_x_10:
[----:B------:R-:W-:Y:S05]  /*0870*/  BSYNC.RECONVERGENT B0 ;  /* 0x0000000000007941 */ /* 0x000fea0003800200 */
.L_x_9:
[----:B------:R-:W3:Y:S01]  /*0880*/  SHFL.IDX PT, R0, R168, RZ, 0x1f ;  /* 0x00001fffa8007589 */ /* 0x000ee200000e0000 */
[----:B------:R-:W-:Y:S01]  /*0890*/  NOP ;  /* 0x0000000000007918 */ /* 0x000fe20000000000 */
[----:B---3--:R-:W-:-:S13]  /*08a0*/  ISETP.NE.AND P0, PT, R0, 0x1, PT ;  /* 0x000000010000780c */ /* 0x008fda0003f05270 */
[----:B------:R-:W-:Y:S05]  /*08b0*/  @P0 BRA `(.L_x_11) ;  /* 0x0000000000440947 */ /* 0x000fea0003800000 */
[----:B------:R-:W-:Y:S01]  /*08c0*/  UMOV UR4, 0x400 ;  /* 0x0000040000047882 */ /* 0x000fe20000000000 */
[----:B------:R-:W-:Y:S01]  /*08d0*/  UMOV UR8, 0x20 ;  /* 0x0000002000087882 */ /* 0x000fe20000000000 */
[----:B------:R-:W-:Y:S01]  /*08e0*/  UMOV UR6, 0x80 ;  /* 0x0000008000067882 */ /* 0x000fe20000000000 */
[----:B------:R-:W-:Y:S02]  /*08f0*/  ULEA UR4, UR24, UR4, 0x18 ;  /* 0x0000000418047291 */ /* 0x000fe4000f8ec0ff */
[----:B------:R-:W-:-:S04]  /*0900*/  UIADD3 UR8, UPT, UPT, -UR8, 0x100000, URZ ;  /* 0x0010000008087890 */ /* 0x000fc8000fffe1ff */
[----:B------:R-:W-:Y:S02]  /*0910*/  USHF.L.U32 UR9, UR8, 0xb, URZ ;  /* 0x0000000b08097899 */ /* 0x000fe400080006ff */
[----:B------:R-:W-:Y:S02]  /*0920*/  USHF.L.U32 UR8, UR8, 0x1, URZ ;  /* 0x0000000108087899 */ /* 0x000fe400080006ff */
[----:B------:R-:W-:-:S04]  /*0930*/  UIADD3 UR6, UPT, UPT, -UR6, 0x100000, URZ ;  /* 0x0010000006067890 */ /* 0x000fc8000fffe1ff */
[----:B------:R-:W-:Y:S02]  /*0940*/  USHF.L.U32 UR7, UR6, 0xb, URZ ;  /* 0x0000000b06077899 */ /* 0x000fe400080006ff */
[----:B------:R-:W-:Y:S01]  /*0950*/  USHF.L.U32 UR6, UR6, 0x1, URZ ;  /* 0x0000000106067899 */ /* 0x000fe200080006ff */
[----:B------:R-:W-:Y:S01]  /*0960*/  ELECT P0, URZ, PT ;  /* 0x0000000000ff782f */ /* 0x000fe20003800000 */
[----:B------:R-:W3:Y:S02]  /*0970*/  FENCE.VIEW.ASYNC.S ;  /* 0x00000000000073c6 */ /* 0x000ee40000000000 */
[----:B---3--:R3:W4:Y:S08]  /*0980*/  SYNCS.EXCH.64 URZ, [UR4+0x100], UR8 ;  /* 0x0001000804ff75b2 */ /* 0x0087300008000100 */
[----:B------:R3:W1:Y:S01]  /*0990*/  SYNCS.EXCH.64 URZ, [UR4+0x110], UR6 ;  /* 0x0001100604ff75b2 */ /* 0x0006620008000100 */
[----:B------:R3:W1:Y:S01]  /*09a0*/  SYNCS.EXCH.64 URZ, [UR4+0x108], UR8 ;  /* 0x0001080804ff75b2 */ /* 0x0006620008000100 */
[----:B------:R3:W1:Y:S01]  /*09b0*/  SYNCS.EXCH.64 URZ, [UR4+0x118], UR6 ;  /* 0x0001180604ff75b2 */ /* 0x0006620008000100 */
[----:B------:R-:W-:Y:S01]  /*09c0*/  NOP ;  /* 0x0000000000007918 */ /* 0x000fe20000000000 */
.L_x_11:
[----:B------:R-:W2:Y:S01]  /*09d0*/  SHFL.IDX PT, R0, R168, RZ, 0x1f ;  /* 0x00001fffa8007589 */ /* 0x000ea200000e0000 */
[----:B------:R-:W-:Y:S01]  /*09e0*/  NOP ;  /* 0x0000000000007918 */ /* 0x000fe20000000000 */
[----:B--2---:R-:W-:-:S13]  /*09f0*/  ISETP.NE.AND P0, PT, R0, 0x3, PT ;  /* 0x000000030000780c */ /* 0x004fda0003f05270 */
[----:B------:R-:W-:Y:S05]  /*0a00*/  @P0 BRA `(.L_x_12) ;  /* 0x00000000002c0947 */ /* 0x000fea0003800000 */
[----:B---3--:R-:W-:Y:S01]  /*0a10*/  UMOV UR4, 0x400 ;  /* 0x0000040000047882 */ /* 0x008fe20000000000 */
[----:B------:R-:W-:Y:S01]  /*0a20*/  UMOV UR6, 0x20 ;  /* 0x0000002000067882 */ /* 0x000fe20000000000 */
[----:B------:R-:W-:Y:S02]  /*0a30*/  ULEA UR4, UR24, UR4, 0x18 ;  /* 0x0000000418047291 */ /* 0x000fe4000f8ec0ff */
[----:B------:R-:W-:-:S04]  /*0a40*/  UIADD3 UR6, UPT, UPT, -UR6, 0x100000, URZ ;  /* 0x0010000006067890 */ /* 0x000fc8000fffe1ff */
[----:B------:R-:W-:Y:S02]  /*0a50*/  USHF.L.U32 UR7, UR6, 0xb, URZ ;  /* 0x0000000b06077899 */ /* 0x000fe400080006ff */
[----:B------:R-:W-:Y:S01]  /*0a60*/  USHF.L.U32 UR6, UR6, 0x1, URZ ;  /* 0x0000000106067899 */ /* 0x000fe200080006ff */
[----:B------:R-:W-:Y:S01]  /*0a70*/  ELECT P0, URZ, PT ;  /* 0x0000000000ff782f */ /* 0x000fe20003800000 */
[----:B------:R-:W2:Y:S10]  /*0a80*/  FENCE.VIEW.ASYNC.S ;  /* 0x00000000000073c6 */ /* 0x000eb40000000000 */
[----:B--2---:R2:W3:Y:S01]  /*0a90*/  SYNCS.EXCH.64 URZ, [UR4+0x120], UR6 ;  /* 0x0001200604ff75b2 */ /* 0x0044e20008000100 */
[----:B------:R2:W1:Y:S01]  /*0aa0*/  SYNCS.EXCH.64 URZ, [UR4+0x128], UR6 ;  /* 0x0001280604ff75b2 */ /* 0x0004620008000100 */
[----:B------:R-:W-:Y:S01]  /*0ab0*/  NOP ;  /* 0x0000000000007918 */ /* 0x000fe20000000000 */
.L_x_12:
[----:B------:R-:W4:Y:S01]  /*0ac0*/  SHFL.IDX PT, R0, R168, RZ, 0x1f ;  /* 0x00001fffa8007589 */ /* 0x000f2200000e0000 */
[----:B------:R-:W-:Y:S01]  /*0ad0*/  NOP ;  /* 0x0000000000007918 */ /* 0x000fe20000000000 */
[----:B----4-:R-:W-:-:S13]  /*0ae0*/  ISETP.NE.AND P0, PT, R0, 0x4, PT ;  /* 0x000000040000780c */ /* 0x010fda0003f05270 */
[----:B------:R-:W-:Y:S05]  /*0af0*/  @P0 BRA `(.L_x_13) ;  /* 0x0000000000400947 */ /* 0x000fea0003800000 */
[----:B--23--:R-:W-:Y:S01]  /*0b00*/  UMOV UR4, 0x1e0 ;  /* 0x000001e000047882 */ /* 0x00cfe20000000000 */
[----:B------:R-:W-:Y:S01]  /*0b10*/  UMOV UR6, 0x400 ;  /* 0x0000040000067882 */ /* 0x000fe20000000000 */
[----:B------:R-:W-:Y:S01]  /*0b20*/  USEL UR4, UR4, 0x1a0, UP3 ;  /* 0x000001a004047887 */ /* 0x000fe20009800000 */
        /* <DEDUP_REMOVED lines=9> */
[----:B------:R-:W2:Y:S02]  /*0bc0*/  FENCE.VIEW.ASYNC.S ;  /* 0x00000000000073c6 */ /* 0x000ea40000000000 */
[----:B--2---:R4:W2:Y:S08]  /*0bd0*/  SYNCS.EXCH.64 URZ, [UR6+0x130], UR8 ;  /* 0x0001300806ff75b2 */ /* 0x0048b00008000100 */
[----:B------:R4:W3:Y:S02]  /*0be0*/  SYNCS.EXCH.64 URZ, [UR6+0x138], UR4 ;  /* 0x0001380406ff75b2 */ /* 0x0008e40008000100 */
[----:B----4-:R-:W-:Y:S01]  /*0bf0*/  NOP ;  /* 0x0000000000007918 */ /* 0x010fe20000000000 */
.L_x_13:
[----:B------:R-:W4:Y:S01]  /*0c00*/  SHFL.IDX PT, R0, R168, RZ, 0x1f ;  /* 0x00001fffa8007589 */ /* 0x000f2200000e0000 */
[----:B------:R-:W-:Y:S01]  /*0c10*/  ISETP.NE.OR P1, PT, RZ, UR18, !P1 ;  /* 0x00000012ff007c0c */ /* 0x000fe2000cf25670 */
[----:B------:R-:W-:Y:S01]  /*0c20*/  NOP ;  /* 0x0000000000007918 */ /* 0x000fe20000000000 */
[----:B----4-:R-:W-:-:S13]  /*0c30*/  ISETP.NE.AND P0, PT, R0, 0x5, PT ;  /* 0x000000050000780c */ /* 0x010fda0003f05270 */
[----:B------:R-:W-:Y:S05]  /*0c40*/  @P0 BRA `(.L_x_14) ;  /* 0x0000000000440947 */ /* 0x000fea0003800000 */
[----:B--23--:R-:W-:Y:S01]  /*0c50*/  UMOV UR4, 0x400 ;  /* 0x0000040000047882 */ /* 0x00cfe20000000000 */
        /* <DEDUP_REMOVED lines=12> */
[----:B------:R4:W3:Y:S01]  /*0d20*/  SYNCS.EXCH.64 URZ, [UR4+0x150], UR8 ;  /* 0x0001500804ff75b2 */ /* 0x0008e20008000100 */
[----:B------:R4:W1:Y:S01]  /*0d30*/  SYNCS.EXCH.64 URZ, [UR4+0x148], UR6 ;  /* 0x0001480604ff75b2 */ /* 0x0008620008000100 */
[----:B------:R4:W1:Y:S02]  /*0d40*/  SYNCS.EXCH.64 URZ, [UR4+0x158], UR8 ;  /* 0x0001580804ff75b2 */ /* 0x0008640008000100 */
[----:B----4-:R-:W-:Y:S01]  /*0d50*/  NOP ;  /* 0x0000000000007918 */ /* 0x010fe20000000000 */
.L_x_14:
[----:B------:R-:W-:Y:S01]  /*0d60*/  VOTEU.ALL UP0, P1 ;  /* 0x0000000000ff7886 */ /* 0x000fe20000800000 */
[----:B--23--:R-:W-:Y:S01]  /*0d70*/  UMOV UR4, 0x20 ;  /* 0x0000002000047882 */ /* 0x00cfe20000000000 */
[----:B------:R-:W2:Y:S01]  /*0d80*/  LDCU UR7, c[0x0][0x36c] ;  /* 0x00006d80ff0777ac */ /* 0x000ea20008000800 */
[----:B------:R-:W-:Y:S01]  /*0d90*/  NOP ;  /* 0x0000000000007918 */ /* 0x000fe20000000000 */
[----:B-1----:R-:W-:Y:S01]  /*0da0*/  LOP3.LUT R3, R164, 0x1f, RZ, 0xc0, !PT ;  /* 0x0000001fa4037812 */ /* 0x002fe200078ec0ff */
[----:B------:R-:W-:Y:S01]  /*0db0*/  @!UP0 UMOV UR6, 0x400 ;  /* 0x0000040000068882 */ /* 0x000fe20000000000 */
[----:B------:R-:W-:-:S04]  /*0dc0*/  @!UP0 UIADD3 UR4, UPT, UPT, -UR4, 0x100000, URZ ;  /* 0x0010000004048890 */ /* 0x000fc8000fffe1ff */
[----:B------:R-:W-:Y:S02]  /*0dd0*/  @!UP0 USHF.L.U32 UR5, UR4, 0xb, URZ ;  /* 0x0000000b04058899 */ /* 0x000fe400080006ff */
[----:B------:R-:W-:Y:S02]  /*0de0*/  @!UP0 USHF.L.U32 UR4, UR4, 0x1, URZ ;  /* 0x0000000104048899 */ /* 0x000fe400080006ff */
[----:B------:R-:W-:Y:S01]  /*0df0*/  @!UP0 ULEA UR6, UR24, UR6, 0x18 ;  /* 0x0000000618068291 */ /* 0x000fe2000f8ec0ff */
[----:B------:R-:W-:Y:S01]  /*0e00*/  VOTEU.ALL UP0, P1 ;  /* 0x0000000000ff7886 */ /* 0x000fe20000800000 */
[----:B------:R-:W-:Y:S02]  /*0e10*/  UISETP.NE.AND UP4, UPT, UR18, URZ, UPT ;  /* 0x000000ff1200728c */ /* 0x000fe4000bf85270 */
[----:B--2---:R-:W-:Y:S01]  /*0e20*/  UISETP.EQ.U32.AND UP6, UPT, UR7, 0x1, UPT ;  /* 0x000000010700788c */ /* 0x004fe2000bfc2070 */
[----:B------:R-:W1:Y:S07]  /*0e30*/  FENCE.VIEW.ASYNC.S ;  /* 0x00000000000073c6 */ /* 0x000e6e0000000000 */
[----:B-1----:R1:W2:Y:S01]  /*0e40*/  @!UP0 SYNCS.EXCH.64 URZ, [UR6+0x160], UR4 ;  /* 0x0001600406ff85b2 */ /* 0x0022a20008000100 */
[----:B------:R-:W-:Y:S05]  /*0e50*/  BRA.U !UP6, `(.L_x_15) ;  /* 0x000000010e087547 */ /* 0x000fea000b800000 */
[----:B--2---:R-:W-:Y:S01]  /*0e60*/  UCGABAR_ARV ;  /* 0x00000000000079c7 */ /* 0x004fe20008000000 */
[----:B------:R-:W-:Y:S05]  /*0e70*/  BRA `(.L_x_16) ;  /* 0x0000000000047947 */ /* 0x000fea0003800000 */
.L_x_15:
[----:B--2---:R-:W-:Y:S01]  /*0e80*/  NOP ;  /* 0x0000000000007918 */ /* 0x004fe20000000000 */
.L_x_16:
[----:B------:R-:W2:Y:S01]  /*0e90*/  S2UR UR20, SR_CTAID.X ;  /* 0x00000000001479c3 */ /* 0x000ea20000002500 */
[----:B------:R-:W-:-:S05]  /*0ea0*/  CS2R.32 R172, SR_CgaSize ;  /* 0x0000000000ac7805 */ /* 0x000fca0000008a00 */
[----:B------:R-:W-:-:S05]  /*0eb0*/  IMAD R172, R172, -0xa0, RZ ;  /* 0xffffff60acac7824 */ /* 0x000fca00078e02ff */
[----:B-1----:R-:W-:-:S14]  /*0ec0*/  R2UR UR5, R172 ;  /* 0x00000000ac0572ca */ /* 0x002fdc00000e0000 */
[----:B------:R-:W1:Y:S01]  /*0ed0*/  LDCU UR5, c[0x0][UR5+0x2b0] ;  /* 0x00005600050577ac */ /* 0x000e620008000800 */
[----:B------:R-:W-:-:S05]  /*0ee0*/  CS2R.32 R172, SR_CgaSize ;  /* 0x0000000000ac7805 */ /* 0x000fca0000008a00 */
[----:B------:R-:W-:-:S05]  /*0ef0*/  IMAD R172, R172, -0xa0, RZ ;  /* 0xffffff60acac7824 */ /* 0x000fca00078e02ff */
[----:B------:R-:W-:-:S14]  /*0f00*/  R2UR UR4, R172 ;  /* 0x00000000ac0472ca */ /* 0x000fdc00000e0000 */
[----:B------:R-:W3:Y:S01]  /*0f10*/  LDCU UR4, c[0x0][UR4+0x2b4] ;  /* 0x00005680040477ac */ /* 0x000ee20008000800 */
[----:B------:R-:W4:Y:S01]  /*0f20*/  S2UR UR23, SR_CTAID.Y ;  /* 0x00000000001779c3 */ /* 0x000f220000002600 */
[----:B------:R-:W-:-:S05]  /*0f30*/  CS2R.32 R172, SR_CgaSize ;  /* 0x0000000000ac7805 */ /* 0x000fca0000008a00 */
[----:B------:R-:W-:-:S05]  /*0f40*/  IMAD R172, R172, -0xa0, RZ ;  /* 0xffffff60acac7824 */ /* 0x000fca00078e02ff */
[----:B------:R-:W-:-:S14]  /*0f50*/  R2UR UR7, R172 ;  /* 0x00000000ac0772ca */ /* 0x000fdc00000e0000 */
[----:B------:R-:W3:Y:S01]  /*0f60*/  LDCU UR7, c[0x0][UR7+0x2a0] ;  /* 0x00005400070777ac */ /* 0x000ee20008000800 */
[----:B------:R-:W-:-:S05]  /*0f70*/  CS2R.32 R172, SR_CgaSize ;  /* 0x0000000000ac7805 */ /* 0x000fca0000008a00 */
[----:B------:R-:W-:-:S05]  /*0f80*/  IMAD R172, R172, -0xa0, RZ ;  /* 0xffffff60acac7824 */ /* 0x000fca00078e02ff */
[----:B------:R-:W-:-:S14]  /*0f90*/  R2UR UR8, R172 ;  /* 0x00000000ac0872ca */ /* 0x000fdc00000e0000 */
[----:B------:R-:W3:Y:S01]  /*0fa0*/  LDCU UR8, c[0x0][UR8+0x2a4] ;  /* 0x00005480080877ac */ /* 0x000ee20008000800 */
[----:B------:R-:W3:Y:S01]  /*0fb0*/  LDCU UR19, c[0x0][0xc24] ;  /* 0x00018480ff1377ac */ /* 0x000ee20008000800 */
[----:B------:R-:W3:Y:S01]  /*0fc0*/  LDCU UR39, c[0x0][0xc24] ;  /* 0x00018480ff2777ac */ /* 0x000ee20008000800 */
[----:B--2---:R-:W-:Y:S01]  /*0fd0*/  I2FP.F32.U32 R2, UR20 ;  /* 0x0000001400027c45 */ /* 0x004fe20008201000 */
[----:B------:R-:W2:Y:S04]  /*0fe0*/  LDCU UR25, c[0x0][0xc30] ;  /* 0x00018600ff1977ac */ /* 0x000ea80008000800 */
[----:B-1----:R-:W-:Y:S01]  /*0ff0*/  FMUL R2, R2, UR5 ;  /* 0x0000000502027c20 */ /* 0x002fe20008400000 */
[----:B----4-:R-:W-:-:S05]  /*1000*/  I2FP.F32.U32 R0, UR23 ;  /* 0x0000001700007c45 */ /* 0x010fca0008201000 */
[----:B------:R-:W1:Y:S01]  /*1010*/  F2I.U32.TRUNC.NTZ R2, R2 ;  /* 0x0000000200027305 */ /* 0x000e62000020f000 */
[----:B---3--:R-:W-:-:S07]  /*1020*/  FMUL R0, R0, UR4 ;  /* 0x0000000400007c20 */ /* 0x008fce0008400000 */
[----:B------:R-:W3:Y:S01]  /*1030*/  F2I.U32.TRUNC.NTZ R0, R0 ;  /* 0x0000000000007305 */ /* 0x000ee2000020f000 */
[----:B-1----:R-:W-:Y:S02]  /*1040*/  R2UR UR4, R2 ;  /* 0x00000000020472ca */ /* 0x002fe400000e0000 */
[----:B------:R-:W-:Y:S02]  /*1050*/  PRMT R2, RZ, 0x7610, R2 ;  /* 0x00007610ff027816 */ /* 0x000fe40000000002 */
[----:B---3--:R-:W-:Y:S02]  /*1060*/  R2UR UR6, R0 ;  /* 0x00000000000672ca */ /* 0x008fe400000e0000 */
[----:B------:R-:W-:-:S07]  /*1070*/  PRMT R0, RZ, 0x7610, R0 ;  /* 0x00007610ff007816 */ /* 0x000fce0000000000 */
[----:B------:R-:W-:-:S04]  /*1080*/  UIADD3 UR5, UPT, UPT, -UR4, URZ, URZ ;  /* 0x000000ff04057290 */ /* 0x000fc8000fffe1ff */
[----:B------:R-:W-:Y:S02]  /*1090*/  UIMAD UR5, UR7, UR5, UR20 ;  /* 0x00000005070572a4 */ /* 0x000fe4000f8e0214 */
[----:B------:R-:W-:-:S04]  /*10a0*/  UIADD3 UR4, UPT, UPT, -UR6, URZ, URZ ;  /* 0x000000ff06047290 */ /* 0x000fc8000fffe1ff */
[----:B------:R-:W-:Y:S01]  /*10b0*/  IMAD.U32 R172, RZ, RZ, UR5 ;  /* 0x00000005ffac7e24 */ /* 0x000fe2000f8e00ff */
[----:B------:R-:W-:-:S06]  /*10c0*/  UIMAD UR4, UR8, UR4, UR23 ;  /* 0x00000004080472a4 */ /* 0x000fcc000f8e0217 */
[----:B------:R-:W-:Y:S01]  /*10d0*/  IMAD.U32 R171, RZ, RZ, UR4 ;  /* 0x00000004ffab7e24 */ /* 0x000fe2000f8e00ff */
[----:B--2---:R-:W-:Y:S06]  /*10e0*/  BRA.U UP4, `(.L_x_17) ;  /* 0x0000000104307547 */ /* 0x004fec000b800000 */
[----:B------:R-:W-:Y:S01]  /*10f0*/  R2UR UR5, R171 ;  /* 0x00000000ab0572ca */ /* 0x000fe200000e0000 */
[----:B------:R-:W-:Y:S01]  /*1100*/  UMOV UR7, 0x3 ;  /* 0x0000000300077882 */ /* 0x000fe20000000000 */
[----:B------:R-:W-:-:S11]  /*1110*/  R2UR UR4, R172 ;  /* 0x00000000ac0472ca */ /* 0x000fd600000e0000 */
[----:B------:R-:W-:-:S04]  /*1120*/  UISETP.NE.AND UP0, UPT, UR5, URZ, UPT ;  /* 0x000000ff0500728c */ /* 0x000fc8000bf05270 */
[----:B------:R-:W-:Y:S02]  /*1130*/  UISETP.LT.U32.OR UP0, UPT, UR4, 0x2, !UP0 ;  /* 0x000000020400788c */ /* 0x000fe4000c701470 */
[----:B------:R-:W-:Y:S02]  /*1140*/  ULOP3.LUT UR4, UR4, 0xfffffffe, URZ, 0xc0, !UPT ;  /* 0xfffffffe04047892 */ /* 0x000fe4000f8ec0ff */
[----:B------:R-:W-:Y:S02]  /*1150*/  USEL UR6, URZ, 0x1, !UP0 ;  /* 0x00000001ff067887 */ /* 0x000fe4000c000000 */
[----:B------:R-:W-:Y:S02]  /*1160*/  USEL UR5, URZ, 0x2, !UP0 ;  /* 0x00000002ff057887 */ /* 0x000fe4000c000000 */
[----:B------:R-:W-:Y:S02]  /*1170*/  USHF.L.U32 UR4, UR7, UR4, URZ ;  /* 0x0000000407047299 */ /* 0x000fe400080006ff */
[----:B------:R-:W-:-:S04]  /*1180*/  UIADD3 UR5, UPT, UPT, UR6, UR5, URZ ;  /* 0x0000000506057290 */ /* 0x000fc8000fffe0ff */
[----:B------:R-:W-:Y:S02]  /*1190*/  IMAD.U32 R0, RZ, RZ, UR4 ;  /* 0x00000004ff007e24 */ /* 0x000fe4000f8e00ff */
[----:B------:R-:W-:-:S07]  /*11a0*/  IMAD.U32 R2, RZ, RZ, UR5 ;  /* 0x00000005ff027e24 */ /* 0x000fce000f8e00ff */
.L_x_17:
[----:B------:R-:W1:Y:S01]  /*11b0*/  S2UR UR52, SR_CTAID.Z ;  /* 0x00000000003479c3 */ /* 0x000e620000002700 */
[----:B------:R-:W-:Y:S01]  /*11c0*/  UISETP.GE.AND UP0, UPT, UR19, 0x1, UPT ;  /* 0x000000011300788c */ /* 0x000fe2000bf06270 */
[----:B------:R-:W-:-:S08]  /*11d0*/  UMOV UR28, UR20 ;  /* 0x00000014001c7c82 */ /* 0x000fd00008000000 */
[----:B------:R-:W-:Y:S05]  /*11e0*/  BRA.U !UP0, `(.L_x_18) ;  /* 0x0000000108d47547 */ /* 0x000fea000b800000 */
[----:B------:R-:W2:Y:S01]  /*11f0*/  LDCU.128 UR12, c[0x0][0xc10] ;  /* 0x00018200ff0c77ac */ /* 0x000ea20008000c00 */
[----:B------:R-:W3:Y:S01]  /*1200*/  LDCU UR21, c[0x0][0xc0c] ;  /* 0x00018180ff1577ac */ /* 0x000ee20008000800 */
[----:B------:R-:W4:Y:S01]  /*1210*/  LDCU UR6, c[0x0][0x370] ;  /* 0x00006e00ff0677ac */ /* 0x000f220008000800 */
[----:B------:R-:W1:Y:S01]  /*1220*/  LDCU UR7, c[0x0][0x374] ;  /* 0x00006e80ff0777ac */ /* 0x000e620008000800 */
[----:B------:R-:W1:Y:S01]  /*1230*/  LDCU UR22, c[0x0][0xc20] ;  /* 0x00018400ff1677ac */ /* 0x000e620008000800 */
[----:B--2---:R-:W-:Y:S02]  /*1240*/  UIMAD.WIDE.U32 UR4, UR20, UR12, URZ ;  /* 0x0000000c140472a5 */ /* 0x004fe4000f8e00ff */
[----:B---3--:R-:W-:Y:S01]  /*1250*/  UISETP.NE.AND UP0, UPT, UR21, 0x1, UPT ;  /* 0x000000011500788c */ /* 0x008fe2000bf05270 */
[----:B------:R-:W2:Y:S01]  /*1260*/  LDCU.64 UR8, c[0x0][0xc28] ;  /* 0x00018500ff0877ac */ /* 0x000ea20008000a00 */
[----:B----4-:R-:W-:-:S03]  /*1270*/  UIMAD.WIDE.U32 UR10, UR6, UR12, URZ ;  /* 0x0000000c060a72a5 */ /* 0x010fc6000f8e00ff */
[----:B------:R-:W-:Y:S01]  /*1280*/  UMOV UR4, UR5 ;  /* 0x0000000500047c82 */ /* 0x000fe20008000000 */
[----:B------:R-:W-:Y:S02]  /*1290*/  UISETP.NE.AND UP2, UPT, UR19, 0x1, UPT ;  /* 0x000000011300788c */ /* 0x000fe4000bf45270 */
[----:B------:R-:W-:Y:S01]  /*12a0*/  USHF.R.U32.HI UR4, URZ, UR13, UR4 ;  /* 0x0000000dff047299 */ /* 0x000fe20008011604 */
[----:B------:R-:W-:Y:S01]  /*12b0*/  UMOV UR10, UR11 ;  /* 0x0000000b000a7c82 */ /* 0x000fe20008000000 */
[----:B------:R-:W-:Y:S02]  /*12c0*/  UIMAD.WIDE.U32 UR16, UR23, UR15, URZ ;  /* 0x0000000f171072a5 */ /* 0x000fe4000f8e00ff */
[----:B------:R-:W-:Y:S02]  /*12d0*/  USEL UR5, UR20, UR4, !UP0 ;  /* 0x0000000414057287 */ /* 0x000fe4000c000000 */
[----:B------:R-:W-:Y:S02]  /*12e0*/  @UP0 USHF.R.U32.HI UR6, URZ, UR13, UR10 ;  /* 0x0000000dff060299 */ /* 0x000fe4000801160a */
[----:B------:R-:W-:-:S02]  /*12f0*/  UISETP.NE.AND UP0, UPT, UR14, 0x1, UPT ;  /* 0x000000010e00788c */ /* 0x000fc4000bf05270 */
[----:B-1----:R-:W-:Y:S02]  /*1300*/  UIMAD.WIDE.U32 UR10, UR7, UR15, URZ ;  /* 0x0000000f070a72a5 */ /* 0x002fe4000f8e00ff */
[----:B--2---:R-:W-:Y:S01]  /*1310*/  UIMAD.WIDE.U32 UR12, UR6, UR8, URZ ;  /* 0x00000008060c72a5 */ /* 0x004fe2000f8e00ff */
[----:B------:R-:W-:Y:S01]  /*1320*/  UMOV UR4, UR17 ;  /* 0x0000001100047c82 */ /* 0x000fe20008000000 */
[----:B------:R-:W-:-:S03]  /*1330*/  UIADD3 UR28, UPT, UPT, -UR5, URZ, URZ ;  /* 0x000000ff051c7290 */ /* 0x000fc6000fffe1ff */
[----:B------:R-:W-:Y:S01]  /*1340*/  UMOV UR10, UR11 ;  /* 0x0000000b000a7c82 */ /* 0x000fe20008000000 */
[----:B------:R-:W-:Y:S02]  /*1350*/  USHF.R.U32.HI UR4, URZ, UR22, UR4 ;  /* 0x00000016ff047299 */ /* 0x000fe40008011604 */
[----:B------:R-:W-:Y:S01]  /*1360*/  @UP0 USHF.R.U32.HI UR7, URZ, UR22, UR10 ;  /* 0x00000016ff070299 */ /* 0x000fe2000801160a */
[----:B------:R-:W-:Y:S01]  /*1370*/  UMOV UR12, UR13 ;  /* 0x0000000d000c7c82 */ /* 0x000fe20008000000 */
[----:B------:R-:W-:Y:S02]  /*1380*/  USEL UR4, UR23, UR4, !UP0 ;  /* 0x0000000417047287 */ /* 0x000fe4000c000000 */
[----:B------:R-:W-:Y:S02]  /*1390*/  UIMAD.WIDE.U32 UR10, UR7, UR8, URZ ;  /* 0x00000008070a72a5 */ /* 0x000fe4000f8e00ff */
[----:B------:R-:W-:Y:S02]  /*13a0*/  @UP2 USHF.R.U32.HI UR6, URZ, UR9, UR12 ;  /* 0x00000009ff062299 */ /* 0x000fe4000801160c */
[----:B------:R-:W-:-:S02]  /*13b0*/  UIMAD.WIDE.U32 UR12, UR4, UR8, URZ ;  /* 0x00000008040c72a5 */ /* 0x000fc4000f8e00ff */
[----:B------:R-:W-:Y:S01]  /*13c0*/  UIMAD UR28, UR21, UR28, UR20 ;  /* 0x0000001c151c72a4 */ /* 0x000fe2000f8e0214 */
[----:B------:R-:W-:Y:S02]  /*13d0*/  UMOV UR10, UR11 ;  /* 0x0000000b000a7c82 */ /* 0x000fe40008000000 */
[----:B------:R-:W-:Y:S02]  /*13e0*/  @UP2 USHF.R.U32.HI UR7, URZ, UR9, UR10 ;  /* 0x00000009ff072299 */ /* 0x000fe4000801160a */
[----:B------:R-:W-:Y:S02]  /*13f0*/  UIMAD UR10, UR6, UR19, URZ ;  /* 0x00000013060a72a4 */ /* 0x000fe4000f8e02ff */
[----:B------:R-:W-:-:S04]  /*1400*/  UIMAD UR7, UR7, UR19, URZ ;  /* 0x00000013070772a4 */ /* 0x000fc8000f8e02ff */
[----:B------:R-:W-:-:S03]  /*1410*/  UISETP.GE.AND UP0, UPT, UR4, UR7, UPT ;  /* 0x000000070400728c */ /* 0x000fc6000bf06270 */
[----:B------:R-:W-:Y:S01]  /*1420*/  UMOV UR7, UR13 ;  /* 0x0000000d00077c82 */ /* 0x000fe20008000000 */
[----:B------:R-:W-:Y:S02]  /*1430*/  UISETP.GE.OR UP0, UPT, UR5, UR10, UP0 ;  /* 0x0000000a0500728c */ /* 0x000fe40008706670 */
[----:B------:R-:W-:Y:S02]  /*1440*/  UIMAD.WIDE.U32 UR10, UR5, UR8, URZ ;  /* 0x00000008050a72a5 */ /* 0x000fe4000f8e00ff */
[----:B------:R-:W-:Y:S02]  /*1450*/  USHF.R.U32.HI UR7, URZ, UR9, UR7 ;  /* 0x00000009ff077299 */ /* 0x000fe40008011607 */
[----:B------:R-:W-:Y:S02]  /*1460*/  UIADD3 UR10, UPT, UPT, -UR4, URZ, URZ ;  /* 0x000000ff040a7290 */ /* 0x000fe4000fffe1ff */
[----:B------:R-:W-:Y:S02]  /*1470*/  USEL UR7, UR4, UR7, !UP2 ;  /* 0x0000000704077287 */ /* 0x000fe4000d000000 */
[----:B------:R-:W-:Y:S01]  /*1480*/  UIMAD UR10, UR14, UR10, UR23 ;  /* 0x0000000a0e0a72a4 */ /* 0x000fe2000f8e0217 */
[----:B------:R-:W-:-:S02]  /*1490*/  @!UP0 UMOV UR8, UR11 ;  /* 0x0000000b00088c82 */ /* 0x000fc40008000000 */
[----:B------:R-:W-:Y:S02]  /*14a0*/  @!UP0 USHF.R.U32.HI UR8, URZ, UR9, UR8 ;  /* 0x00000009ff088299 */ /* 0x000fe40008011608 */
[----:B------:R-:W-:Y:S02]  /*14b0*/  UIADD3 UR9, UPT, UPT, -UR7, URZ, URZ ;  /* 0x000000ff07097290 */ /* 0x000fe4000fffe1ff */
[----:B------:R-:W-:Y:S02]  /*14c0*/  @!UP0 USEL UR8, UR5, UR8, !UP2 ;  /* 0x0000000805088287 */ /* 0x000fe4000d000000 */
[----:B------:R-:W-:Y:S02]  /*14d0*/  UIMAD UR9, UR19, UR9, UR4 ;  /* 0x00000009130972a4 */ /* 0x000fe4000f8e0204 */
[----:B------:R-:W-:Y:S02]  /*14e0*/  @!UP0 UIADD3 UR7, UPT, UPT, UR7, -UR8, URZ ;  /* 0x8000000807078290 */ /* 0x000fe4000fffe0ff */
[----:B------:R-:W-:-:S02]  /*14f0*/  @!UP0 UIMAD UR6, UR9, UR6, UR8 ;  /* 0x00000006090682a4 */ /* 0x000fc4000f8e0208 */
[----:B------:R-:W-:-:S04]  /*1500*/  @!UP0 UIMAD UR4, UR7, UR19, UR5 ;  /* 0x00000013070482a4 */ /* 0x000fc8000f8e0205 */
[----:B------:R-:W-:Y:S01]  /*1510*/  UIMAD UR23, UR4, UR14, UR10 ;  /* 0x0000000e041772a4 */ /* 0x000fe2000f8e020a */
[----:B------:R-:W-:Y:S02]  /*1520*/  @!UP0 UMOV UR5, UR6 ;  /* 0x0000000600058c82 */ /* 0x000fe40008000000 */
[----:B------:R-:W-:-:S12]  /*1530*/  UIMAD UR28, UR5, UR21, UR28 ;  /* 0x00000015051c72a4 */ /* 0x000fd8000f8e021c */
.L_x_18:
[----:B------:R-:W-:-:S09]  /*1540*/  UISETP.NE.AND UP0, UPT, UR25, 0x1, UPT ;  /* 0x000000011900788c */ /* 0x000fd2000bf05270 */
[----:B------:R-:W-:Y:S05]  /*1550*/  BRA.U UP0, `(.L_x_19) ;  /* 0x0000000100407547 */ /* 0x000fea000b800000 */
[----:B------:R-:W2:Y:S01]  /*1560*/  LDCU.128 UR8, c[0x0][0xc10] ;  /* 0x00018200ff0877ac */ /* 0x000ea20008000c00 */
[----:B------:R-:W3:Y:S01]  /*1570*/  LDCU UR12, c[0x0][0xc0c] ;  /* 0x00018180ff0c77ac */ /* 0x000ee20008000800 */
[----:B------:R-:W4:Y:S01]  /*1580*/  LDCU UR13, c[0x0][0xc20] ;  /* 0x00018400ff0d77ac */ /* 0x000f220008000800 */
[----:B--2---:R-:W-:Y:S02]  /*1590*/  UIMAD.WIDE.U32 UR4, UR28, UR8, URZ ;  /* 0x000000081c0472a5 */ /* 0x004fe4000f8e00ff */
[----:B------:R-:W-:Y:S02]  /*15a0*/  UIMAD.WIDE.U32 UR6, UR23, UR11, URZ ;  /* 0x0000000b170672a5 */ /* 0x000fe4000f8e00ff */
[----:B---3--:R-:W-:Y:S02]  /*15b0*/  UISETP.NE.AND UP0, UPT, UR12, 0x1, UPT ;  /* 0x000000010c00788c */ /* 0x008fe4000bf05270 */
[----:B------:R-:W-:-:S03]  /*15c0*/  USHF.R.U32.HI UR5, URZ, UR9, UR5 ;  /* 0x00000009ff057299 */ /* 0x000fc60008011605 */
[----:B------:R-:W-:Y:S01]  /*15d0*/  UMOV UR4, UR7 ;  /* 0x0000000700047c82 */ /* 0x000fe20008000000 */
[----:B------:R-:W-:Y:S02]  /*15e0*/  USEL UR5, UR28, UR5, !UP0 ;  /* 0x000000051c057287 */ /* 0x000fe4000c000000 */
[----:B------:R-:W-:Y:S02]  /*15f0*/  UISETP.NE.AND UP0, UPT, UR10, 0x1, UPT ;  /* 0x000000010a00788c */ /* 0x000fe4000bf05270 */
[----:B----4-:R-:W-:-:S04]  /*1600*/  USHF.R.U32.HI UR4, URZ, UR13, UR4 ;  /* 0x0000000dff047299 */ /* 0x010fc80008011604 */
[----:B------:R-:W-:-:S04]  /*1610*/  USEL UR4, UR23, UR4, !UP0 ;  /* 0x0000000417047287 */ /* 0x000fc8000c000000 */
[----:B------:R-:W-:Y:S02]  /*1620*/  UIADD3 UR6, UPT, UPT, -UR4, UR5, URZ ;  /* 0x0000000504067290 */ /* 0x000fe4000fffe1ff */
[----:B------:R-:W-:Y:S02]  /*1630*/  UIADD3 UR4, UPT, UPT, UR4, -UR5, URZ ;  /* 0x8000000504047290 */ /* 0x000fe4000fffe0ff */
[----:B------:R-:W-:Y:S02]  /*1640*/  UIMAD UR23, UR6, UR10, UR23 ;  /* 0x0000000a061772a4 */ /* 0x000fe4000f8e0217 */
[----:B------:R-:W-:-:S12]  /*1650*/  UIMAD UR28, UR4, UR12, UR28 ;  /* 0x0000000c041c72a4 */ /* 0x000fd8000f8e021c */
.L_x_19:
[----:B------:R-:W-:Y:S05]  /*1660*/  BRA.U !UP6, `(.L_x_20) ;  /* 0x000000010e0c7547 */ /* 0x000fea000b800000 */
[----:B------:R-:W-:Y:S01]  /*1670*/  UCGABAR_WAIT ;  /* 0x0000000000007dc7 */ /* 0x000fe20008000000 */
[----:B------:R-:W-:Y:S01]  /*1680*/  CCTL.IVALL ;  /* 0x00000000ff00798f */ /* 0x000fe20002000000 */
[----:B------:R-:W-:Y:S05]  /*1690*/  BRA `(.L_x_21) ;  /* 0x0000000000047947 */ /* 0x000fea0003800000 */
.L_x_20:
[----:B------:R-:W-:Y:S06]  /*16a0*/  BAR.SYNC.DEFER_BLOCKING 0x0 ;  /* 0x0000000000007b1d */ /* 0x000fec0000010000 */
.L_x_21:
[----:B------:R-:W-:Y:S05]  /*16b0*/  BRA.U UP5, `(.L_x_22) ;  /* 0x0000002505707547 */ /* 0x000fea000b800000 */
[----:B------:R-:W2:Y:S01]  /*16c0*/  LDCU UR7, c[0x0][0x394] ;  /* 0x00007280ff0777ac */ /* 0x000ea20008000800 */
[----:B------:R-:W-:Y:S01]  /*16d0*/  PLOP3.LUT P1, PT, PT, PT, UP3, 0x80, 0x8 ;  /* 0x000000000008781c */ /* 0x000fe20003f2f038 */
[----:B------:R-:W-:Y:S01]  /*16e0*/  IMAD.MOV.U32 R2, RZ, RZ, RZ ;  /* 0x000000ffff027224 */ /* 0x000fe200078e00ff */
[----:B------:R-:W-:Y:S01]  /*16f0*/  ISETP.EQ.OR P2, PT, R3, RZ, P3 ;  /* 0x000000ff0300720c */ /* 0x000fe20001f42670 */
[----:B------:R-:W3:Y:S01]  /*1700*/  LDCU UR6, c[0x0][0x5d8] ;  /* 0x0000bb00ff0677ac */ /* 0x000ee20008000800 */
[----:B------:R-:W-:Y:S01]  /*1710*/  PLOP3.LUT P1, PT, P1, PT, PT, 0x8, 0x80 ;  /* 0x000000000080781c */ /* 0x000fe20000f2e170 */
[----:B------:R-:W-:Y:S02]  /*1720*/  UISETP.NE.AND UP0, UPT, UR18, URZ, UPT ;  /* 0x000000ff1200728c */ /* 0x000fe4000bf05270 */
[----:B------:R-:W-:Y:S02]  /*1730*/  USHF.L.U32 UR8, UR20, 0x6, URZ ;  /* 0x0000000614087899 */ /* 0x000fe400080006ff */
[----:B------:R-:W-:Y:S01]  /*1740*/  USEL UR48, UR53, 0x2, UP0 ;  /* 0x0000000235307887 */ /* 0x000fe20008000000 */
[----:B------:R-:W4:Y:S01]  /*1750*/  LDCU UR58, c[0x0][0x370] ;  /* 0x00006e00ff3a77ac */ /* 0x000f220008000800 */
[----:B--2---:R-:W-:Y:S01]  /*1760*/  UIADD3 UR5, UPT, UPT, UR7, 0x3f, URZ ;  /* 0x0000003f07057890 */ /* 0x004fe2000fffe0ff */
[----:B------:R-:W2:Y:S03]  /*1770*/  LDCU.64 UR50, c[0x0][0x348] ;  /* 0x00006900ff3277ac */ /* 0x000ea60008000a00 */
[----:B------:R-:W-:-:S02]  /*1780*/  USHF.R.S32.HI UR4, URZ, 0x1f, UR5 ;  /* 0x0000001fff047899 */ /* 0x000fc40008011405 */
[----:B---3--:R-:W-:Y:S02]  /*1790*/  UIADD3 UR6, UPT, UPT, UR6, 0x7f, URZ ;  /* 0x0000007f06067890 */ /* 0x008fe4000fffe0ff */
[----:B------:R-:W-:Y:S02]  /*17a0*/  ULEA.HI UR4, UR4, UR5, URZ, 0x6 ;  /* 0x0000000504047291 */ /* 0x000fe4000f8f30ff */
[----:B------:R-:W-:Y:S02]  /*17b0*/  UIADD3 UR5, UPT, UPT, UR7, -0x1, URZ ;  /* 0xffffffff07057890 */ /* 0x000fe4000fffe0ff */
[----:B------:R-:W-:Y:S02]  /*17c0*/  USHF.R.S32.HI UR60, URZ, 0x6, UR4 ;  /* 0x00000006ff3c7899 */ /* 0x000fe40008011404 */
[----:B------:R-:W-:Y:S02]  /*17d0*/  UISETP.GE.U32.AND UP1, UPT, UR5, -0x7f, UPT ;  /* 0xffffff810500788c */ /* 0x000fe4000bf26070 */
[----:B------:R-:W-:-:S02]  /*17e0*/  UISETP.LT.U32.AND UP0, UPT, UR60, 0x10, UPT ;  /* 0x000000103c00788c */ /* 0x000fc4000bf01070 */
[----:B------:R-:W-:Y:S02]  /*17f0*/  USHF.R.S32.HI UR4, URZ, 0x1f, UR6 ;  /* 0x0000001fff047899 */ /* 0x000fe40008011406 */
[----:B------:R-:W-:Y:S02]  /*1800*/  USEL UR59, UR60, 0x10, UP0 ;  /* 0x000000103c3b7887 */ /* 0x000fe40008000000 */
[----:B------:R-:W-:Y:S02]  /*1810*/  ULEA.HI UR4, UR4, UR6, URZ, 0x7 ;  /* 0x0000000604047291 */ /* 0x000fe4000f8f38ff */
[----:B------:R-:W-:Y:S02]  /*1820*/  UIADD3 UR45, UPT, UPT, UR59, -0x1, URZ ;  /* 0xffffffff3b2d7890 */ /* 0x000fe4000fffe0ff */
[----:B------:R-:W-:Y:S02]  /*1830*/  @UP1 UIADD3 UR45, UPT, UPT, UR59, URZ, URZ ;  /* 0x000000ff3b2d1290 */ /* 0x000fe4000fffe0ff */
[----:B------:R-:W-:-:S02]  /*1840*/  USHF.L.U32 UR64, UR20, 0x7, URZ ;  /* 0x0000000714407899 */ /* 0x000fc400080006ff */
[----:B------:R-:W-:Y:S01]  /*1850*/  UIADD3 UR63, UPT, UPT, UR7, 0x7e, URZ ;  /* 0x0000007e073f7890 */ /* 0x000fe2000fffe0ff */
[----:B------:R-:W3:Y:S01]  /*1860*/  LDCU UR57, c[0x0][0x374] ;  /* 0x00006e80ff3977ac */ /* 0x000ee20008000800 */
[----:B------:R-:W-:Y:S02]  /*1870*/  ULOP3.LUT UR62, UR8, 0x40, URZ, 0xc0, !UPT ;  /* 0x00000040083e7892 */ /* 0x000fe4000f8ec0ff */
[----:B------:R-:W-:Y:S02]  /*1880*/  USHF.R.S32.HI UR56, URZ, 0x7, UR4 ;  /* 0x00000007ff387899 */ /* 0x000fe40008011404 */
[----:B------:R-:W-:Y:S02]  /*1890*/  UIADD3 UR61, UPT, UPT, UR60, -UR59, URZ ;  /* 0x8000003b3c3d7290 */ /* 0x000fe4000fffe0ff */
[----:B------:R-:W-:Y:S01]  /*18a0*/  UIADD3 UR45, UPT, UPT, UR45, 0x1, URZ ;  /* 0x000000012d2d7890 */ /* 0x000fe2000fffe0ff */
[----:B------:R-:W-:Y:S01]  /*18b0*/  UMOV UR29, 0x1 ;  /* 0x00000001001d7882 */ /* 0x000fe20000000000 */
[----:B--2-4-:R-:W-:-:S10]  /*18c0*/  UMOV UR31, URZ ;  /* 0x000000ff001f7c82 */ /* 0x014fd40008000000 */
.L_x_40:
[----:B------:R-:W-:Y:S01]  /*18d0*/  IMAD.U32 R4, RZ, RZ, UR56 ;  /* 0x00000038ff047e24 */ /* 0x000fe2000f8e00ff */
[----:B------:R-:W2:Y:S04]  /*18e0*/  LDCU UR55, c[0x0][0x5dc] ;  /* 0x0000bb80ff3777ac */ /* 0x000ea80008000800 */
[-C--:B------:R-:W-:Y:S01]  /*18f0*/  IABS R0, R4.reuse ;  /* 0x0000000400007213 */ /* 0x080fe20000000000 */
[----:B------:R-:W4:Y:S01]  /*1900*/  LDCU UR54, c[0x0][0x5e0] ;  /* 0x0000bc00ff3677ac */ /* 0x000f220008000800 */
[----:B------:R-:W-:Y:S02]  /*1910*/  IABS R4, R4 ;  /* 0x0000000400047213 */ /* 0x000fe40000000000 */
[----:B------:R-:W-:Y:S01]  /*1920*/  R2UR UR6, R0 ;  /* 0x00000000000672ca */ /* 0x000fe200000e0000 */
[----:B------:R-:W-:Y:S01]  /*1930*/  UMOV UR30, 0x400 ;  /* 0x00000400001e7882 */ /* 0x000fe20000000000 */
[----:B------:R-:W-:Y:S01]  /*1940*/  UMOV UR19, URZ ;  /* 0x000000ff00137c82 */ /* 0x000fe20008000000 */
[----:B--2---:R-:W-:-:S10]  /*1950*/  IMAD.U32 R3, RZ, RZ, UR55 ;  /* 0x00000037ff037e24 */ /* 0x004fd4000f8e00ff */
[----:B------:R-:W2:Y:S01]  /*1960*/  I2F.RP R6, UR6 ;  /* 0x0000000600067d06 */ /* 0x000ea20008209400 */
[----:B----4-:R-:W-:-:S07]  /*1970*/  UISETP.NE.AND UP2, UPT, UR54, URZ, UPT ;  /* 0x000000ff3600728c */ /* 0x010fce000bf45270 */
[----:B--2---:R-:W2:Y:S02]  /*1980*/  MUFU.RCP R5, R6 ;  /* 0x0000000600057308 */ /* 0x004ea40000001000 */
[----:B--2---:R-:W-:-:S06]  /*1990*/  VIADD R5, R5, 0xffffffe ;  /* 0x0ffffffe05057836 */ /* 0x004fcc0000000000 */
[----:B------:R-:W2:Y:S02]  /*19a0*/  F2I.FTZ.U32.TRUNC.NTZ R0, R5 ;  /* 0x0000000500007305 */ /* 0x000ea4000021f000 */
[----:B--2---:R-:W-:Y:S02]  /*19b0*/  R2UR UR5, R0 ;  /* 0x00000000000572ca */ /* 0x004fe400000e0000 */
[----:B------:R-:W-:Y:S01]  /*19c0*/  IABS R0, R3 ;  /* 0x0000000300007213 */ /* 0x000fe20000000000 */
[----:B------:R-:W-:-:S03]  /*19d0*/  IMAD.U32 R3, RZ, RZ, UR23 ;  /* 0x00000017ff037e24 */ /* 0x000fc6000f8e00ff */
[----:B------:R-:W-:Y:S01]  /*19e0*/  R2UR UR9, R0 ;  /* 0x00000000000972ca */ /* 0x000fe200000e0000 */
[----:B------:R-:W-:Y:S01]  /*19f0*/  IMAD.MOV R0, RZ, RZ, -R4 ;  /* 0x000000ffff007224 */ /* 0x000fe200078e0a04 */
[----:B------:R-:W-:-:S04]  /*1a00*/  IABS R3, R3 ;  /* 0x0000000300037213 */ /* 0x000fc80000000000 */
[----:B------:R-:W-:Y:S01]  /*1a10*/  R2UR UR8, R3 ;  /* 0x00000000030872ca */ /* 0x000fe200000e0000 */
[----:B------:R-:W-:-:S04]  /*1a20*/  UIADD3 UR4, UPT, UPT, URZ, -UR5, URZ ;  /* 0x80000005ff047290 */ /* 0x000fc8000fffe0ff */
[----:B------:R-:W-:Y:S02]  /*1a30*/  UIMAD UR7, UR4, UR6, URZ ;  /* 0x00000006040772a4 */ /* 0x000fe4000f8e02ff */
[----:B------:R-:W2:Y:S01]  /*1a40*/  I2F.RP R3, UR9 ;  /* 0x0000000900037d06 */ /* 0x000ea20008209400 */
[----:B------:R-:W-:Y:S02]  /*1a50*/  UMOV UR4, URZ ;  /* 0x000000ff00047c82 */ /* 0x000fe40008000000 */
[----:B------:R-:W-:Y:S02]  /*1a60*/  UIMAD.WIDE.U32 UR4, UR5, UR7, UR4 ;  /* 0x00000007050472a5 */ /* 0x000fe4000f8e0004 */
[----:B------:R-:W-:-:S05]  /*1a70*/  R2UR UR7, R0 ;  /* 0x00000000000772ca */ /* 0x000fca00000e0000 */
[----:B------:R-:W-:Y:S02]  /*1a80*/  UMOV UR4, UR5 ;  /* 0x0000000500047c82 */ /* 0x000fe40008000000 */
[----:B------:R-:W-:Y:S01]  /*1a90*/  UIMAD.WIDE.U32 UR4, UR4, UR8, URZ ;  /* 0x00000008040472a5 */ /* 0x000fe2000f8e00ff */
[----:B--2---:R-:W2:Y:S06]  /*1aa0*/  MUFU.RCP R3, R3 ;  /* 0x0000000300037308 */ /* 0x004eac0000001000 */
[----:B------:R-:W-:Y:S02]  /*1ab0*/  UMOV UR4, UR5 ;  /* 0x0000000500047c82 */ /* 0x000fe40008000000 */
[----:B------:R-:W-:-:S04]  /*1ac0*/  UIMAD UR5, UR4, UR7, UR8 ;  /* 0x00000007040572a4 */ /* 0x000fc8000f8e0208 */
[----:B------:R-:W-:Y:S01]  /*1ad0*/  UISETP.GT.U32.AND UP0, UPT, UR6, UR5, UPT ;  /* 0x000000050600728c */ /* 0x000fe2000bf04070 */
[----:B--2---:R-:W-:-:S10]  /*1ae0*/  VIADD R4, R3, 0xffffffe ;  /* 0x0ffffffe03047836 */ /* 0x004fd40000000000 */
[----:B------:R-:W-:Y:S01]  /*1af0*/  @!UP0 UIADD3 UR5, UPT, UPT, UR5, -UR6, URZ ;  /* 0x8000000605058290 */ /* 0x000fe2000fffe0ff */
[----:B------:R-:W2:Y:S01]  /*1b00*/  F2I.FTZ.U32.TRUNC.NTZ R0, R4 ;  /* 0x0000000400007305 */ /* 0x000ea2000021f000 */
[----:B------:R-:W-:Y:S02]  /*1b10*/  @!UP0 UIADD3 UR4, UPT, UPT, UR4, 0x1, URZ ;  /* 0x0000000104048890 */ /* 0x000fe4000fffe0ff */
[----:B------:R-:W-:Y:S02]  /*1b20*/  UISETP.GE.U32.AND UP1, UPT, UR5, UR6, UPT ;  /* 0x000000060500728c */ /* 0x000fe4000bf26070 */
[----:B------:R-:W-:-:S04]  /*1b30*/  ULOP3.LUT UR5, UR23, UR56, URZ, 0x3c, !UPT ;  /* 0x0000003817057292 */ /* 0x000fc8000f8e3cff */
[----:B------:R-:W-:-:S05]  /*1b40*/  UISETP.GE.AND UP0, UPT, UR5, URZ, UPT ;  /* 0x000000ff0500728c */ /* 0x000fca000bf06270 */
[----:B------:R-:W-:Y:S01]  /*1b50*/  @UP1 UIADD3 UR4, UPT, UPT, UR4, 0x1, URZ ;  /* 0x0000000104041890 */ /* 0x000fe2000fffe0ff */
[----:B--2---:R-:W-:Y:S01]  /*1b60*/  R2UR UR5, R0 ;  /* 0x00000000000572ca */ /* 0x004fe200000e0000 */
[----:B------:R-:W-:Y:S01]  /*1b70*/  UISETP.NE.AND UP1, UPT, UR56, URZ, UPT ;  /* 0x000000ff3800728c */ /* 0x000fe2000bf25270 */
[----:B------:R-:W-:-:S04]  /*1b80*/  IMAD.U32 R0, RZ, RZ, UR54 ;  /* 0x00000036ff007e24 */ /* 0x000fc8000f8e00ff */
[----:B------:R-:W-:Y:S01]  /*1b90*/  UMOV UR8, UR4 ;  /* 0x0000000400087c82 */ /* 0x000fe20008000000 */
[----:B------:R-:W-:Y:S01]  /*1ba0*/  IABS R0, R0 ;  /* 0x0000000000007213 */ /* 0x000fe20000000000 */
[----:B------:R-:W-:-:S03]  /*1bb0*/  @!UP0 UIADD3 UR8, UPT, UPT, -UR8, URZ, URZ ;  /* 0x000000ff08088290 */ /* 0x000fc6000fffe1ff */
[----:B------:R-:W-:Y:S01]  /*1bc0*/  R2UR UR10, R0 ;  /* 0x00000000000a72ca */ /* 0x000fe200000e0000 */
[----:B------:R-:W-:Y:S02]  /*1bd0*/  @!UP1 ULOP3.LUT UR8, URZ, UR56, URZ, 0x33, !UPT ;  /* 0x00000038ff089292 */ /* 0x000fe4000f8e33ff */
[----:B------:R-:W-:-:S04]  /*1be0*/  UIADD3 UR4, UPT, UPT, URZ, -UR5, URZ ;  /* 0x80000005ff047290 */ /* 0x000fc8000fffe0ff */
[----:B------:R-:W-:Y:S01]  /*1bf0*/  IMAD.U32 R3, RZ, RZ, UR8 ;  /* 0x00000008ff037e24 */ /* 0x000fe2000f8e00ff */
[----:B------:R-:W-:-:S03]  /*1c00*/  UIMAD UR6, UR4, UR9, URZ ;  /* 0x00000009040672a4 */ /* 0x000fc6000f8e02ff */
[----:B------:R-:W-:Y:S01]  /*1c10*/  UMOV UR4, URZ ;  /* 0x000000ff00047c82 */ /* 0x000fe20008000000 */
[----:B------:R-:W-:Y:S01]  /*1c20*/  IABS R3, R3 ;  /* 0x0000000300037213 */ /* 0x000fe20000000000 */
[----:B------:R-:W-:-:S03]  /*1c30*/  UIMAD.WIDE.U32 UR4, UR5, UR6, UR4 ;  /* 0x00000006050472a5 */ /* 0x000fc6000f8e0004 */
[----:B------:R-:W-:Y:S02]  /*1c40*/  R2UR UR7, R3 ;  /* 0x00000000030772ca */ /* 0x000fe400000e0000 */
[----:B------:R-:W2:Y:S01]  /*1c50*/  I2F.RP R3, UR10 ;  /* 0x0000000a00037d06 */ /* 0x000ea20008209400 */
[----:B------:R-:W4:Y:S01]  /*1c60*/  S2UR UR6, SR_CgaCtaId ;  /* 0x00000000000679c3 */ /* 0x000f220000008800 */
[----:B------:R-:W-:-:S09]  /*1c70*/  UMOV UR4, UR5 ;  /* 0x0000000500047c82 */ /* 0x000fd20008000000 */
[----:B------:R-:W-:Y:S01]  /*1c80*/  UIMAD.WIDE.U32 UR4, UR4, UR7, URZ ;  /* 0x00000007040472a5 */ /* 0x000fe2000f8e00ff */
[----:B--2---:R-:W2:Y:S06]  /*1c90*/  MUFU.RCP R0, R3 ;  /* 0x0000000300007308 */ /* 0x004eac0000001000 */
[----:B------:R-:W-:Y:S02]  /*1ca0*/  UMOV UR4, UR5 ;  /* 0x0000000500047c82 */ /* 0x000fe40008000000 */
[----:B------:R-:W-:-:S04]  /*1cb0*/  UIADD3 UR5, UPT, UPT, -UR4, URZ, URZ ;  /* 0x000000ff04057290 */ /* 0x000fc8000fffe1ff */
[----:B------:R-:W-:Y:S02]  /*1cc0*/  UIMAD UR5, UR9, UR5, UR7 ;  /* 0x00000005090572a4 */ /* 0x000fe4000f8e0207 */
[----:B----4-:R-:W-:Y:S02]  /*1cd0*/  ULEA UR30, UR6, UR30, 0x18 ;  /* 0x0000001e061e7291 */ /* 0x010fe4000f8ec0ff */
[----:B------:R-:W-:Y:S02]  /*1ce0*/  UISETP.GT.U32.AND UP0, UPT, UR9, UR5, UPT ;  /* 0x000000050900728c */ /* 0x000fe4000bf04070 */
[----:B------:R-:W-:Y:S01]  /*1cf0*/  ULEA UR6, UR31, UR30, 0x3 ;  /* 0x0000001e1f067291 */ /* 0x000fe2000f8e18ff */
[----:B--2---:R-:W-:Y:S02]  /*1d00*/  VIADD R0, R0, 0xffffffe ;  /* 0x0ffffffe00007836 */ /* 0x004fe40000000000 */
[----:B------:R-:W-:-:S04]  /*1d10*/  IMAD.U32 R3, RZ, RZ, UR29 ;  /* 0x0000001dff037e24 */ /* 0x000fc8000f8e00ff */
[----:B------:R-:W2:Y:S02]  /*1d20*/  F2I.FTZ.U32.TRUNC.NTZ R0, R0 ;  /* 0x0000000000007305 */ /* 0x000ea4000021f000 */
[----:B------:R-:W-:Y:S01]  /*1d30*/  @!UP0 UIADD3 UR5, UPT, UPT, UR5, -UR9, URZ ;  /* 0x8000000905058290 */ /* 0x000fe2000fffe0ff */
[----:B------:R-:W-:Y:S01]  /*1d40*/  SHF.L.U32 R3, R3, 0x1f, RZ ;  /* 0x0000001f03037819 */ /* 0x000fe200000006ff */
[----:B------:R-:W-:Y:S02]  /*1d50*/  @!UP0 UIADD3 UR4, UPT, UPT, UR4, 0x1, URZ ;  /* 0x0000000104048890 */ /* 0x000fe4000fffe0ff */
[----:B------:R-:W-:Y:S01]  /*1d60*/  UISETP.GE.U32.AND UP1, UPT, UR5, UR9, UPT ;  /* 0x000000090500728c */ /* 0x000fe2000bf26070 */
[----:B------:R4:W1:Y:S01]  /*1d70*/  SYNCS.PHASECHK.TRANS64.TRYWAIT P0, [UR6+0x80], R3 ;  /* 0x00008003ff0075a7 */ /* 0x0008620008001106 */
[----:B------:R-:W-:Y:S01]  /*1d80*/  ULOP3.LUT UR5, UR8, UR55, URZ, 0x3c, !UPT ;  /* 0x0000003708057292 */ /* 0x000fe2000f8e3cff */
[----:B------:R-:W-:-:S03]  /*1d90*/  UMOV UR6, URZ ;  /* 0x000000ff00067c82 */ /* 0x000fc60008000000 */
[----:B------:R-:W-:Y:S01]  /*1da0*/  UISETP.GE.AND UP0, UPT, UR5, URZ, UPT ;  /* 0x000000ff0500728c */ /* 0x000fe2000bf06270 */
[----:B--2---:R-:W-:-:S04]  /*1db0*/  R2UR UR7, R0 ;  /* 0x00000000000772ca */ /* 0x004fc800000e0000 */
[----:B------:R-:W-:Y:S02]  /*1dc0*/  @UP1 UIADD3 UR4, UPT, UPT, UR4, 0x1, URZ ;  /* 0x0000000104041890 */ /* 0x000fe4000fffe0ff */
[----:B------:R-:W-:-:S05]  /*1dd0*/  UISETP.NE.AND UP1, UPT, UR55, URZ, UPT ;  /* 0x000000ff3700728c */ /* 0x000fca000bf25270 */
[----:B------:R-:W-:Y:S02]  /*1de0*/  UMOV UR5, UR4 ;  /* 0x0000000400057c82 */ /* 0x000fe40008000000 */
[----:B------:R-:W-:Y:S02]  /*1df0*/  @!UP0 UIADD3 UR5, UPT, UPT, -UR5, URZ, URZ ;  /* 0x000000ff05058290 */ /* 0x000fe4000fffe1ff */
[----:B------:R-:W-:Y:S02]  /*1e00*/  UIADD3 UR4, UPT, UPT, URZ, -UR7, URZ ;  /* 0x80000007ff047290 */ /* 0x000fe4000fffe0ff */
[----:B------:R-:W-:Y:S02]  /*1e10*/  @!UP1 ULOP3.LUT UR5, URZ, UR55, URZ, 0x33, !UPT ;  /* 0x00000037ff059292 */ /* 0x000fe4000f8e33ff */
[----:B------:R-:W-:-:S04]  /*1e20*/  UIMAD UR4, UR4, UR10, URZ ;  /* 0x0000000a040472a4 */ /* 0x000fc8000f8e02ff */
[----:B------:R-:W-:Y:S01]  /*1e30*/  IMAD.U32 R0, RZ, RZ, UR5 ;  /* 0x00000005ff007e24 */ /* 0x000fe2000f8e00ff */
[----:B------:R-:W-:-:S04]  /*1e40*/  UIMAD.WIDE.U32 UR6, UR7, UR4, UR6 ;  /* 0x00000004070672a5 */ /* 0x000fc8000f8e0006 */
[----:B------:R-:W-:-:S03]  /*1e50*/  IABS R0, R0 ;  /* 0x0000000000007213 */ /* 0x000fc60000000000 */
[----:B------:R-:W-:Y:S01]  /*1e60*/  UMOV UR6, UR7 ;  /* 0x0000000700067c82 */ /* 0x000fe20008000000 */
[----:B------:R-:W-:-:S13]  /*1e70*/  R2UR UR9, R0 ;  /* 0x00000000000972ca */ /* 0x000fda00000e0000 */
[----:B------:R-:W-:-:S07]  /*1e80*/  UIMAD.WIDE.U32 UR6, UR6, UR9, URZ ;  /* 0x00000009060672a5 */ /* 0x000fce000f8e00ff */
[----:B------:R-:W-:Y:S01]  /*1e90*/  UMOV UR4, UR7 ;  /* 0x0000000700047c82 */ /* 0x000fe20008000000 */
[----:B------:R-:W-:Y:S02]  /*1ea0*/  ULEA.HI UR7, UR28, UR28, URZ, 0x1 ;  /* 0x0000001c1c077291 */ /* 0x000fe4000f8f08ff */
[----:B------:R-:W-:Y:S02]  /*1eb0*/  UIADD3 UR6, UPT, UPT, -UR4, URZ, URZ ;  /* 0x000000ff04067290 */ /* 0x000fe4000fffe1ff */
[----:B------:R-:W-:Y:S02]  /*1ec0*/  USHF.L.U32 UR7, UR7, 0x7, URZ ;  /* 0x0000000707077899 */ /* 0x000fe400080006ff */
[----:B------:R-:W-:Y:S02]  /*1ed0*/  UIMAD UR6, UR10, UR6, UR9 ;  /* 0x000000060a0672a4 */ /* 0x000fe4000f8e0209 */
[----:B------:R-:W-:Y:S02]  /*1ee0*/  ULOP3.LUT UR42, UR7, 0xffffff00, URZ, 0xc0, !UPT ;  /* 0xffffff00072a7892 */ /* 0x000fe4000f8ec0ff */
[----:B------:R-:W-:-:S02]  /*1ef0*/  UISETP.GT.U32.AND UP0, UPT, UR10, UR6, UPT ;  /* 0x000000060a00728c */ /* 0x000fc4000bf04070 */
[----:B------:R-:W-:-:S09]  /*1f00*/  ULOP3.LUT UR42, UR42, 0x80, UR64, 0xf8, !UPT ;  /* 0x000000802a2a7892 */ /* 0x000fd2000f8ef840 */
[----:B------:R-:W-:Y:S02]  /*1f10*/  @!UP0 UIADD3 UR6, UPT, UPT, UR6, -UR10, URZ ;  /* 0x8000000a06068290 */ /* 0x000fe4000fffe0ff */
[----:B------:R-:W-:Y:S02]  /*1f20*/  @!UP0 UIADD3 UR4, UPT, UPT, UR4, 0x1, URZ ;  /* 0x0000000104048890 */ /* 0x000fe4000fffe0ff */
[----:B------:R-:W-:Y:S02]  /*1f30*/  UISETP.GE.U32.AND UP1, UPT, UR6, UR10, UPT ;  /* 0x0000000a0600728c */ /* 0x000fe4000bf26070 */
[----:B------:R-:W-:Y:S02]  /*1f40*/  ULOP3.LUT UR6, UR5, UR54, URZ, 0x3c, !UPT ;  /* 0x0000003605067292 */ /* 0x000fe4000f8e3cff */
[----:B------:R-:W-:Y:S02]  /*1f50*/  UIADD3 UR10, UPT, UPT, -UR8, URZ, URZ ;  /* 0x000000ff080a7290 */ /* 0x000fe4000fffe1ff */
[----:B------:R-:W-:-:S02]  /*1f60*/  UISETP.GE.AND UP0, UPT, UR6, URZ, UPT ;  /* 0x000000ff0600728c */ /* 0x000fc4000bf06270 */
[----:B------:R-:W-:Y:S02]  /*1f70*/  UIMAD UR10, UR56, UR10, UR23 ;  /* 0x0000000a380a72a4 */ /* 0x000fe4000f8e0217 */
[----:B------:R-:W-:Y:S02]  /*1f80*/  UIADD3 UR6, UPT, UPT, -UR5, URZ, URZ ;  /* 0x000000ff05067290 */ /* 0x000fe4000fffe1ff */
[----:B------:R-:W-:Y:S02]  /*1f90*/  @UP1 UIADD3 UR4, UPT, UPT, UR4, 0x1, URZ ;  /* 0x0000000104041890 */ /* 0x000fe4000fffe0ff */
[----:B------:R-:W-:Y:S02]  /*1fa0*/  ULEA UR10, UR10, UR62, 0x7 ;  /* 0x0000003e0a0a7291 */ /* 0x000fe4000f8e38ff */
[----:B------:R-:W-:-:S03]  /*1fb0*/  UIMAD UR55, UR55, UR6, UR8 ;  /* 0x00000006373772a4 */ /* 0x000fc6000f8e0208 */
[----:B------:R-:W-:Y:S02]  /*1fc0*/  UMOV UR49, UR4 ;  /* 0x0000000400317c82 */ /* 0x000fe40008000000 */
[----:B------:R-:W-:Y:S02]  /*1fd0*/  @!UP0 UIADD3 UR49, UPT, UPT, -UR49, URZ, URZ ;  /* 0x000000ff31318290 */ /* 0x000fe4000fffe1ff */
[----:B------:R-:W-:Y:S02]  /*1fe0*/  UISETP.GE.U32.AND UP0, UPT, UR63, 0x7f, UPT ;  /* 0x0000007f3f00788c */ /* 0x000fe4000bf06070 */
[----:B------:R-:W-:-:S04]  /*1ff0*/  @!UP2 ULOP3.LUT UR49, URZ, UR54, URZ, 0x33, !UPT ;  /* 0x00000036ff31a292 */ /* 0x000fc8000f8e33ff */
[----:B------:R-:W-:-:S04]  /*2000*/  UIADD3 UR4, UPT, UPT, -UR49, URZ, URZ ;  /* 0x000000ff31047290 */ /* 0x000fc8000fffe1ff */
[----:B------:R-:W-:Y:S01]  /*2010*/  UIMAD UR54, UR54, UR4, UR5 ;  /* 0x00000004363672a4 */ /* 0x000fe2000f8e0205 */
[----:B-1--4-:R-:W-:Y:S11]  /*2020*/  BRA.U !UP0, `(.L_x_23) ;  /* 0x00000005086c7547 */ /* 0x012ff6000b800000 */
[----:B------:R-:W1:Y:S01]  /*2030*/  LDCU UR11, c[0x0][0x5c8] ;  /* 0x0000b900ff0b77ac */ /* 0x000e620008000800 */
[----:B------:R-:W1:Y:S01]  /*2040*/  LDCU UR37, c[0x0][0x600] ;  /* 0x0000c000ff2577ac */ /* 0x000e620008000800 */
[----:B------:R-:W2:Y:S01]  /*2050*/  LDCU.64 UR12, c[0x0][0x5c0] ;  /* 0x0000b800ff0c77ac */ /* 0x000ea20008000a00 */
[----:B------:R-:W2:Y:S01]  /*2060*/  LDCU.64 UR8, c[0x0][0x5f8] ;  /* 0x0000bf00ff0877ac */ /* 0x000ea20008000a00 */
[----:B------:R-:W4:Y:S01]  /*2070*/  LDCU UR24, c[0x0][0x5a8] ;  /* 0x0000b500ff1877ac */ /* 0x000f220008000800 */
[----:B------:R-:W1:Y:S01]  /*2080*/  LDCU UR23, c[0x0][0x59c] ;  /* 0x0000b380ff1777ac */ /* 0x000e620008000800 */
[----:B------:R-:W1:Y:S01]  /*2090*/  LDCU UR22, c[0x0][0x590] ;  /* 0x0000b200ff1677ac */ /* 0x000e620008000800 */
[----:B------:R-:W1:Y:S01]  /*20a0*/  LDCU UR28, c[0x0][0x594] ;  /* 0x0000b280ff1c77ac */ /* 0x000e620008000800 */
[----:B------:R-:W3:Y:S01]  /*20b0*/  LDCU UR27, c[0x0][0x598] ;  /* 0x0000b300ff1b77ac */ /* 0x000ee20008000800 */
[----:B------:R-:W3:Y:S01]  /*20c0*/  LDCU UR26, c[0x0][0x5ac] ;  /* 0x0000b580ff1a77ac */ /* 0x000ee20008000800 */
[----:B------:R-:W3:Y:S01]  /*20d0*/  LDCU UR25, c[0x0][0x5b0] ;  /* 0x0000b600ff1977ac */ /* 0x000ee20008000800 */
[----:B------:R-:W3:Y:S01]  /*20e0*/  LDCU UR5, c[0x0][0x5cc] ;  /* 0x0000b980ff0577ac */ /* 0x000ee20008000800 */
[----:B------:R-:W3:Y:S01]  /*20f0*/  LDCU UR4, c[0x0][0x5ec] ;  /* 0x0000bd80ff0477ac */ /* 0x000ee20008000800 */
[----:B------:R-:W3:Y:S01]  /*2100*/  LDCU.64 UR20, c[0x0][0x5a0] ;  /* 0x0000b400ff1477ac */ /* 0x000ee20008000a00 */
[----:B------:R-:W3:Y:S01]  /*2110*/  LDCU.64 UR16, c[0x0][0x5d0] ;  /* 0x0000ba00ff1077ac */ /* 0x000ee20008000a00 */
[----:B------:R-:W3:Y:S01]  /*2120*/  LDCU.64 UR6, c[0x0][0x5f0] ;  /* 0x0000be00ff0677ac */ /* 0x000ee20008000a00 */
[----:B--2---:R-:W-:-:S02]  /*2130*/  UIMAD UR44, UR55, UR12, UR8 ;  /* 0x0000000c372c72a4 */ /* 0x004fc4000f8e0208 */
[----:B------:R-:W-:Y:S02]  /*2140*/  UIMAD UR38, UR54, UR13, UR9 ;  /* 0x0000000d362672a4 */ /* 0x000fe4000f8e0209 */
[----:B-1----:R-:W-:Y:S01]  /*2150*/  UIMAD UR37, UR49, UR11, UR37 ;  /* 0x0000000b312572a4 */ /* 0x002fe2000f8e0225 */
[----:B------:R-:W-:Y:S01]  /*2160*/  UMOV UR18, URZ ;  /* 0x000000ff00127c82 */ /* 0x000fe20008000000 */
[----:B----4-:R-:W-:-:S10]  /*2170*/  UMOV UR14, UR31 ;  /* 0x0000001f000e7c82 */ /* 0x010fd40008000000 */
.L_x_29:
[----:B------:R-:W-:Y:S01]  /*2180*/  @!P3 MOV R3, 0x6000 ;  /* 0x000060000003b802 */ /* 0x000fe20000000f00 */
[----:B------:R-:W-:Y:S01]  /*2190*/  ULEA UR11, UR14, UR30, 0x3 ;  /* 0x0000001e0e0b7291 */ /* 0x000fe2000f8e18ff */
[----:B--2---:R-:W-:Y:S11]  /*21a0*/  @P0 BRA `(.L_x_24) ;  /* 0x0000000000100947 */ /* 0x004ff60003800000 */
[----:B------:R-:W-:Y:S04]  /*21b0*/  MOV R0, UR29 ;  /* 0x0000001d00007c02 */ /* 0x000fe80008000f00 */
[----:B------:R-:W-:Y:S04]  /*21c0*/  SHF.L.U32 R5, R0, 0x1f, RZ ;  /* 0x0000001f00057819 */ /* 0x000fe800000006ff */
[----:B------:R-:W1:Y:S02]  /*21d0*/  SYNCS.PHASECHK.TRANS64.TRYWAIT P0, [UR11+0x80], R5 ;  /* 0x00008005ff0075a7 */ /* 0x000e64000800110b */
[----:B-1----:R-:W-:Y:S05]  /*21e0*/  @!P0 BRA `(.L_x_25) ;  /* 0x0000008400d48947 */ /* 0x002fea0003800000 */
.L_x_24:
[----:B------:R2:W-:Y:S01]  /*21f0*/  @!P3 SYNCS.ARRIVE.TRANS64 RZ, [UR11], R3 ;  /* 0x00000003ffffb9a7 */ /* 0x0005e2000800000b */
[----:B------:R-:W-:Y:S04]  /*2200*/  ULOP3.LUT UR8, UR48, 0x2, URZ, 0xfc, !UPT ;  /* 0x0000000230087892 */ /* 0x000fe8000f8efcff */
[----:B------:R-:W-:Y:S09]  /*2210*/  UISETP.NE.AND UP0, UPT, UR8, 0x2, UPT ;  /* 0x000000020800788c */ /* 0x000ff2000bf05270 */
[----:B------:R-:W-:Y:S05]  /*2220*/  BRA.U UP0, `(.L_x_26) ;  /* 0x0000000100047547 */ /* 0x000fea000b800000 */
[----:B---3--:R-:W-:Y:S05]  /*2230*/  BPT.TRAP 0x1 ;  /* 0x000000040000795c */ /* 0x008fea0000300000 */
.L_x_26:
[----:B------:R-:W-:Y:S04]  /*2240*/  BSSY.RECONVERGENT B0, `(.L_x_27) ;  /* 0x0000003000007945 */ /* 0x000fe80003800200 */
[----:B------:R-:W-:Y:S05]  /*2250*/  @P2 BRA `(.L_x_28) ;  /* 0x0000000000042947 */ /* 0x000fea0003800000 */
[----:B---3--:R-:W-:Y:S05]  /*2260*/  BPT.TRAP 0x1 ;  /* 0x000000040000795c */ /* 0x008fea0000300000 */
.L_x_28:
[----:B---3--:R-:W-:Y:S05]  /*2270*/  BSYNC.RECONVERGENT B0 ;  /* 0x0000000000007941 */ /* 0x008fea0003800200 */
.L_x_27:
[----:B------:R-:W-:Y:S02]  /*2280*/  UIADD3 UR8, UPT, UPT, UR14, 0x1, URZ ;  /* 0x000000010e087890 */ /* 0x000fe4000fffe0ff */
[----:B------:R-:W-:Y:S02]  /*2290*/  USHF.L.U32 UR43, UR18, 0x6, URZ ;  /* 0x00000006122b7899 */ /* 0x000fe400080006ff */
[----:B------:R-:W-:Y:S02]  /*22a0*/  UISETP.NE.AND UP0, UPT, UR8, 0x10, UPT ;  /* 0x000000100800788c */ /* 0x000fe4000bf05270 */
[----:B------:R-:W-:Y:S02]  /*22b0*/  ULEA UR19, UR14, UR30, 0xd ;  /* 0x0000001e0e137291 */ /* 0x000fe4000f8e68ff */
[----:B------:R-:W-:Y:S02]  /*22c0*/  USEL UR9, URZ, 0x1, UP0 ;  /* 0x00000001ff097887 */ /* 0x000fe40008000000 */
[----:B------:R-:W-:Y:S02]  /*22d0*/  USEL UR31, UR8, URZ, UP0 ;  /* 0x000000ff081f7287 */ /* 0x000fe40008000000 */
[----:B------:R-:W-:Y:S02]  /*22e0*/  ULOP3.LUT UR29, UR29, UR9, URZ, 0x3c, !UPT ;  /* 0x000000091d1d7292 */ /* 0x000fe4000f8e3cff */
[----:B------:R-:W-:Y:S02]  /*22f0*/  ULEA UR8, UR31, UR30, 0x3 ;  /* 0x0000001e1f087291 */ /* 0x000fe4000f8e18ff */
[----:B------:R-:W-:Y:S02]  /*2300*/  UISETP.NE.AND UP0, UPT, UR22, 0x1, UPT ;  /* 0x000000011600788c */ /* 0x000fe4000bf05270 */
[----:B------:R-:W-:Y:S01]  /*2310*/  ULOP3.LUT UR41, UR11, 0xfefffff8, URZ, 0xc0, !UPT ;  /* 0xfefffff80b297892 */ /* 0x000fe2000f8ec0ff */
[----:B-1----:R-:W-:Y:S01]  /*2320*/  MOV R0, UR29 ;  /* 0x0000001d00007c02 */ /* 0x002fe20008000f00 */
[----:B------:R-:W-:Y:S02]  /*2330*/  UISETP.NE.AND UP2, UPT, UR24, 0x1, UPT ;  /* 0x000000011800788c */ /* 0x000fe4000bf45270 */
[----:B------:R-:W-:Y:S01]  /*2340*/  UIADD3 UR34, UP1, UPT, UR50, 0x80, URZ ;  /* 0x0000008032227890 */ /* 0x000fe2000ff3e0ff */
[----:B--2---:R-:W-:Y:S01]  /*2350*/  SHF.L.U32 R3, R0, 0x1f, RZ ;  /* 0x0000001f00037819 */ /* 0x004fe200000006ff */
[----:B------:R-:W-:Y:S02]  /*2360*/  UIADD3 UR40, UPT, UPT, UR19, 0x8400, URZ ;  /* 0x0000840013287890 */ /* 0x000fe4000fffe0ff */
[----:B------:R-:W-:Y:S01]  /*2370*/  UIADD3.X UR35, UPT, UPT, URZ, UR51, URZ, UP1, !UPT ;  /* 0x00000033ff237290 */ /* 0x000fe20008ffe4ff */
[----:B------:R1:W2:Y:S01]  /*2380*/  SYNCS.PHASECHK.TRANS64.TRYWAIT P0, [UR8+0x80], R3 ;  /* 0x00008003ff0075a7 */ /* 0x0002a20008001108 */
[----:B------:R-:W-:Y:S02]  /*2390*/  UIMAD.WIDE.U32 UR8, UR43, UR28, URZ ;  /* 0x0000001c2b0872a5 */ /* 0x000fe4000f8e00ff */
[----:B------:R-:W-:Y:S02]  /*23a0*/  ULEA UR8, UR38, UR44, 0x5 ;  /* 0x0000002c26087291 */ /* 0x000fe4000f8e28ff */
[----:B------:R-:W-:Y:S02]  /*23b0*/  USHF.R.U32.HI UR9, URZ, UR27, UR9 ;  /* 0x0000001bff097299 */ /* 0x000fe40008011609 */
[----:B------:R-:W-:Y:S02]  /*23c0*/  ULEA UR36, UR37, UR8, 0xa ;  /* 0x0000000825247291 */ /* 0x000fe4000f8e50ff */
[----:B------:R-:W-:Y:S02]  /*23d0*/  USEL UR9, UR43, UR9, !UP0 ;  /* 0x000000092b097287 */ /* 0x000fe4000c000000 */
[----:B------:R-:W-:Y:S02]  /*23e0*/  UISETP.NE.AND UP0, UPT, UR23, 0x1, UPT ;  /* 0x000000011700788c */ /* 0x000fe4000bf05270 */
[----:B------:R-:W-:Y:S02]  /*23f0*/  UIMAD.WIDE.U32 UR12, UR9, UR20, URZ ;  /* 0x00000014090c72a5 */ /* 0x000fe4000f8e00ff */
[----:B------:R-:W-:Y:S02]  /*2400*/  ULEA UR12, UR14, UR30, 0xc ;  /* 0x0000001e0e0c7291 */ /* 0x000fe4000f8e60ff */
[----:B------:R-:W-:Y:S02]  /*2410*/  USHF.R.U32.HI UR13, URZ, UR21, UR13 ;  /* 0x00000015ff0d7299 */ /* 0x000fe4000801160d */
[----:B------:R-:W-:Y:S02]  /*2420*/  UIADD3 UR8, UPT, UPT, UR12, 0x28400, URZ ;  /* 0x000284000c087890 */ /* 0x000fe4000fffe0ff */
[----:B------:R-:W-:Y:S02]  /*2430*/  USEL UR13, UR9, UR13, !UP0 ;  /* 0x0000000d090d7287 */ /* 0x000fe4000c000000 */
[----:B------:R-:W-:Y:S02]  /*2440*/  UIADD3 UR12, UPT, UPT, -UR9, URZ, URZ ;  /* 0x000000ff090c7290 */ /* 0x000fe4000fffe1ff */
[----:B------:R-:W-:Y:S02]  /*2450*/  UIMAD.WIDE.U32 UR14, UR13, UR26, URZ ;  /* 0x0000001a0d0e72a5 */ /* 0x000fe4000f8e00ff */
[----:B------:R-:W-:Y:S02]  /*2460*/  UIMAD UR12, UR22, UR12, UR43 ;  /* 0x0000000c160c72a4 */ /* 0x000fe4000f8e022b */
[----:B------:R-:W-:Y:S02]  /*2470*/  UIADD3 UR32, UP0, UPT, UR50, 0x180, URZ ;  /* 0x0000018032207890 */ /* 0x000fe4000ff1e0ff */
[----:B------:R-:W-:Y:S02]  /*2480*/  UIADD3 UR18, UPT, UPT, UR18, 0x1, URZ ;  /* 0x0000000112127890 */ /* 0x000fe4000fffe0ff */
[----:B------:R-:W-:Y:S02]  /*2490*/  UIADD3.X UR33, UPT, UPT, URZ, UR51, URZ, UP0, !UPT ;  /* 0x00000033ff217290 */ /* 0x000fe400087fe4ff */
[----:B------:R-:W-:Y:S01]  /*24a0*/  UISETP.NE.AND UP0, UPT, UR18, UR45, UPT ;  /* 0x0000002d1200728c */ /* 0x000fe2000bf05270 */
[----:B------:R-:W-:Y:S01]  /*24b0*/  UMOV UR46, 0x0 ;  /* 0x00000000002e7882 */ /* 0x000fe20000000000 */
[----:B------:R-:W-:Y:S01]  /*24c0*/  UMOV UR47, 0x10000000 ;  /* 0x10000000002f7882 */ /* 0x000fe20000000000 */
[----:B------:R-:W-:Y:S01]  /*24d0*/  UMOV UR14, UR15 ;  /* 0x0000000f000e7c82 */ /* 0x000fe20008000000 */
[----:B------:R-:W-:Y:S01]  /*24e0*/  UTMALDG.2D.2CTA [UR40], [UR34], desc[UR46] ;  /* 0x00002e28220075b4 */ /* 0x000fe20008209000 */
[----:B------:R-:W-:Y:S01]  /*24f0*/  USHF.R.U32.HI UR11, URZ, UR25, UR14 ;  /* 0x00000019ff0b7299 */ /* 0x000fe2000801160e */
[----:B------:R-:W-:Y:S03]  /*2500*/  UMOV UR19, UR45 ;  /* 0x0000002d00137c82 */ /* 0x000fe60008000000 */
[----:B------:R-:W-:Y:S02]  /*2510*/  USEL UR14, UR13, UR11, !UP2 ;  /* 0x0000000b0d0e7287 */ /* 0x000fe4000d000000 */
[----:B------:R-:W-:Y:S02]  /*2520*/  UIADD3 UR11, UPT, UPT, -UR13, URZ, URZ ;  /* 0x000000ff0d0b7290 */ /* 0x000fe4000fffe1ff */
[----:B------:R-:W-:Y:S02]  /*2530*/  UIADD3 UR15, UPT, UPT, -UR14, URZ, URZ ;  /* 0x000000ff0e0f7290 */ /* 0x000fe4000fffe1ff */
[----:B------:R-:W-:Y:S02]  /*2540*/  UIMAD UR9, UR23, UR11, UR9 ;  /* 0x0000000b170972a4 */ /* 0x000fe4000f8e0209 */
[----:B------:R-:W-:Y:S02]  /*2550*/  UIMAD UR13, UR24, UR15, UR13 ;  /* 0x0000000f180d72a4 */ /* 0x000fe4000f8e020d */
[----:B------:R-:W-:Y:S02]  /*2560*/  UIMAD UR11, UR12, UR5, UR4 ;  /* 0x000000050c0b72a4 */ /* 0x000fe4000f8e0204 */
[----:B------:R-:W-:Y:S02]  /*2570*/  UIMAD UR12, UR9, UR16, UR6 ;  /* 0x00000010090c72a4 */ /* 0x000fe4000f8e0206 */
[----:B------:R-:W-:Y:S02]  /*2580*/  UIMAD UR13, UR13, UR17, UR7 ;  /* 0x000000110d0d72a4 */ /* 0x000fe4000f8e0207 */
[----:B------:R-:W-:Y:S01]  /*2590*/  UPRMT UR15, UR36, 0x5410, URZ ;  /* 0x00005410240f7896 */ /* 0x000fe200080000ff */
[----:B------:R-:W-:Y:S08]  /*25a0*/  UMOV UR9, UR41 ;  /* 0x0000002900097c82 */ /* 0x000ff00008000000 */
[----:B------:R3:W-:Y:S02]  /*25b0*/  UTMALDG.5D.IM2COL.2CTA [UR8], [UR32], UR15, desc[UR46] ;  /* 0x00002e08200073b4 */ /* 0x0007e4000826100f */
[----:B---3--:R-:W-:Y:S01]  /*25c0*/  UMOV UR14, UR31 ;  /* 0x0000001f000e7c82 */ /* 0x008fe20008000000 */
[----:B-1----:R-:W-:Y:S05]  /*25d0*/  BRA.U UP0, `(.L_x_29) ;  /* 0xfffffff900e87547 */ /* 0x002fea000b83ffff */
.L_x_23:
[----:B------:R-:W-:Y:S01]  /*25e0*/  ULEA UR4, UR31, UR30, 0x3 ;  /* 0x0000001e1f047291 */ /* 0x000fe2000f8e18ff */
[----:B------:R-:W-:Y:S01]  /*25f0*/  MOV R0, UR29 ;  /* 0x0000001d00007c02 */ /* 0x000fe20008000f00 */
[----:B------:R-:W-:Y:S01]  /*2600*/  @!P1 SYNCS.ARRIVE.TRANS64.A1T0 RZ, [UR30+0x128], RZ ;  /* 0x000128ffffff99a7 */ /* 0x000fe2000810001e */
[----:B------:R-:W-:Y:S02]  /*2610*/  UISETP.GT.AND UP0, UPT, UR60, UR59, UPT ;  /* 0x0000003b3c00728c */ /* 0x000fe4000bf04270 */
[----:B------:R-:W-:-:S04]  /*2620*/  SHF.L.U32 R0, R0, 0x1f, RZ ;  /* 0x0000001f00007819 */ /* 0x000fc800000006ff */
[----:B--2---:R1:W2:Y:S03]  /*2630*/  SYNCS.PHASECHK.TRANS64.TRYWAIT P0, [UR4+0x80], R0 ;  /* 0x00008000ff0075a7 */ /* 0x0042a60008001104 */
[----:B------:R-:W-:Y:S05]  /*2640*/  BRA.U !UP0, `(.L_x_30) ;  /* 0x0000000508687547 */ /* 0x000fea000b800000 */
[----:B------:R-:W4:Y:S01]  /*2650*/  LDCU.64 UR8, c[0x0][0x5c0] ;  /* 0x0000b800ff0877ac */ /* 0x000f220008000a00 */
[----:B------:R-:W4:Y:S01]  /*2660*/  LDCU.64 UR36, c[0x0][0x5f8] ;  /* 0x0000bf00ff2477ac */ /* 0x000f220008000a00 */
[----:B------:R-:W3:Y:S01]  /*2670*/  LDCU UR12, c[0x0][0x5c8] ;  /* 0x0000b900ff0c77ac */ /* 0x000ee20008000800 */
[----:B------:R-:W3:Y:S01]  /*2680*/  LDCU UR11, c[0x0][0x600] ;  /* 0x0000c000ff0b77ac */ /* 0x000ee20008000800 */
[----:B------:R-:W1:Y:S01]  /*2690*/  LDCU UR23, c[0x0][0x5a8] ;  /* 0x0000b500ff1777ac */ /* 0x000e620008000800 */
[----:B------:R-:W1:Y:S01]  /*26a0*/  LDCU UR22, c[0x0][0x59c] ;  /* 0x0000b380ff1677ac */ /* 0x000e620008000800 */
[----:B----4-:R-:W-:Y:S01]  /*26b0*/  UIMAD UR38, UR55, UR8, UR36 ;  /* 0x00000008372672a4 */ /* 0x010fe2000f8e0224 */
[----:B------:R-:W4:Y:S01]  /*26c0*/  LDCU UR18, c[0x0][0x590] ;  /* 0x0000b200ff1277ac */ /* 0x000f220008000800 */
[----:B---3--:R-:W-:Y:S01]  /*26d0*/  UIMAD UR36, UR49, UR12, UR11 ;  /* 0x0000000c312472a4 */ /* 0x008fe2000f8e020b */
[----:B------:R-:W3:Y:S01]  /*26e0*/  LDCU UR27, c[0x0][0x594] ;  /* 0x0000b280ff1b77ac */ /* 0x000ee20008000800 */
[----:B------:R-:W1:Y:S01]  /*26f0*/  LDCU UR26, c[0x0][0x598] ;  /* 0x0000b300ff1a77ac */ /* 0x000e620008000800 */
[----:B------:R-:W1:Y:S01]  /*2700*/  LDCU UR25, c[0x0][0x5ac] ;  /* 0x0000b580ff1977ac */ /* 0x000e620008000800 */
[----:B------:R-:W1:Y:S01]  /*2710*/  LDCU UR24, c[0x0][0x5b0] ;  /* 0x0000b600ff1877ac */ /* 0x000e620008000800 */
[----:B------:R-:W1:Y:S01]  /*2720*/  LDCU UR5, c[0x0][0x5cc] ;  /* 0x0000b980ff0577ac */ /* 0x000e620008000800 */
[----:B------:R-:W1:Y:S01]  /*2730*/  LDCU UR4, c[0x0][0x5ec] ;  /* 0x0000bd80ff0477ac */ /* 0x000e620008000800 */
[----:B------:R-:W1:Y:S01]  /*2740*/  LDCU.64 UR20, c[0x0][0x5a0] ;  /* 0x0000b400ff1477ac */ /* 0x000e620008000a00 */
[----:B------:R-:W1:Y:S01]  /*2750*/  LDCU.64 UR16, c[0x0][0x5d0] ;  /* 0x0000ba00ff1077ac */ /* 0x000e620008000a00 */
[----:B------:R-:W1:Y:S01]  /*2760*/  LDCU.64 UR6, c[0x0][0x5f0] ;  /* 0x0000be00ff0677ac */ /* 0x000e620008000a00 */
[----:B------:R-:W-:-:S02]  /*2770*/  UIMAD UR37, UR54, UR9, UR37 ;  /* 0x00000009362572a4 */ /* 0x000fc4000f8e0225 */
[----:B------:R-:W-:Y:S01]  /*2780*/  UIADD3 UR44, UPT, UPT, UR61, UR19, URZ ;  /* 0x000000133d2c7290 */ /* 0x000fe2000fffe0ff */
[----:B------:R-:W-:-:S11]  /*2790*/  UMOV UR11, UR31 ;  /* 0x0000001f000b7c82 */ /* 0x000fd60008000000 */
.L_x_36:
[----:B------:R-:W-:Y:S01]  /*27a0*/  @!P3 MOV R3, 0x6000 ;  /* 0x000060000003b802 */ /* 0x000fe20000000f00 */
[----:B------:R-:W-:Y:S01]  /*27b0*/  ULEA UR28, UR11, UR30, 0x3 ;  /* 0x0000001e0b1c7291 */ /* 0x000fe2000f8e18ff */
[----:B--2---:R-:W-:Y:S11]  /*27c0*/  @P0 BRA `(.L_x_31) ;  /* 0x0000000000100947 */ /* 0x004ff60003800000 */
[----:B-1----:R-:W-:Y:S04]  /*27d0*/  MOV R0, UR29 ;  /* 0x0000001d00007c02 */ /* 0x002fe80008000f00 */
[----:B------:R-:W-:Y:S04]  /*27e0*/  SHF.L.U32 R5, R0, 0x1f, RZ ;  /* 0x0000001f00057819 */ /* 0x000fe800000006ff */
[----:B------:R-:W1:Y:S02]  /*27f0*/  SYNCS.PHASECHK.TRANS64.TRYWAIT P0, [UR28+0x80], R5 ;  /* 0x00008005ff0075a7 */ /* 0x000e64000800111c */
[----:B-1----:R-:W-:Y:S05]  /*2800*/  @!P0 BRA `(.L_x_32) ;  /* 0x0000008000648947 */ /* 0x002fea0003800000 */
.L_x_31:
[----:B------:R2:W-:Y:S01]  /*2810*/  @!P3 SYNCS.ARRIVE.TRANS64 RZ, [UR28], R3 ;  /* 0x00000003ffffb9a7 */ /* 0x0005e2000800001c */
[----:B------:R-:W-:Y:S04]  /*2820*/  ULOP3.LUT UR8, UR48, 0x2, URZ, 0xfc, !UPT ;  /* 0x0000000230087892 */ /* 0x000fe8000f8efcff */
[----:B------:R-:W-:Y:S09]  /*2830*/  UISETP.NE.AND UP0, UPT, UR8, 0x2, UPT ;  /* 0x000000020800788c */ /* 0x000ff2000bf05270 */
[----:B------:R-:W-:Y:S05]  /*2840*/  BRA.U UP0, `(.L_x_33) ;  /* 0x0000000100047547 */ /* 0x000fea000b800000 */
[----:B-1-34-:R-:W-:Y:S05]  /*2850*/  BPT.TRAP 0x1 ;  /* 0x000000040000795c */ /* 0x01afea0000300000 */
.L_x_33:
[----:B------:R-:W-:Y:S04]  /*2860*/  BSSY.RECONVERGENT B0, `(.L_x_34) ;  /* 0x0000003000007945 */ /* 0x000fe80003800200 */
[----:B------:R-:W-:Y:S05]  /*2870*/  @P2 BRA `(.L_x_35) ;  /* 0x0000000000042947 */ /* 0x000fea0003800000 */
[----:B-1-34-:R-:W-:Y:S05]  /*2880*/  BPT.TRAP 0x1 ;  /* 0x000000040000795c */ /* 0x01afea0000300000 */
.L_x_35:
[----:B-1-34-:R-:W-:Y:S05]  /*2890*/  BSYNC.RECONVERGENT B0 ;  /* 0x0000000000007941 */ /* 0x01afea0003800200 */
.L_x_34:
[----:B------:R-:W-:Y:S02]  /*28a0*/  UIADD3 UR8, UPT, UPT, UR11, 0x1, URZ ;  /* 0x000000010b087890 */ /* 0x000fe4000fffe0ff */
[----:B------:R-:W-:Y:S02]  /*28b0*/  USHF.L.U32 UR43, UR19, 0x6, URZ ;  /* 0x00000006132b7899 */ /* 0x000fe400080006ff */
[----:B------:R-:W-:Y:S02]  /*28c0*/  UISETP.NE.AND UP0, UPT, UR8, 0x10, UPT ;  /* 0x000000100800788c */ /* 0x000fe4000bf05270 */
[----:B------:R-:W-:Y:S02]  /*28d0*/  UISETP.NE.AND UP2, UPT, UR23, 0x1, UPT ;  /* 0x000000011700788c */ /* 0x000fe4000bf45270 */
[----:B------:R-:W-:Y:S02]  /*28e0*/  USEL UR9, URZ, 0x1, UP0 ;  /* 0x00000001ff097887 */ /* 0x000fe40008000000 */
[----:B------:R-:W-:Y:S02]  /*28f0*/  USEL UR31, UR8, URZ, UP0 ;  /* 0x000000ff081f7287 */ /* 0x000fe40008000000 */
[----:B------:R-:W-:Y:S02]  /*2900*/  ULOP3.LUT UR29, UR29, UR9, URZ, 0x3c, !UPT ;  /* 0x000000091d1d7292 */ /* 0x000fe4000f8e3cff */
[----:B------:R-:W-:Y:S02]  /*2910*/  ULEA UR8, UR31, UR30, 0x3 ;  /* 0x0000001e1f087291 */ /* 0x000fe4000f8e18ff */
[----:B------:R-:W-:Y:S02]  /*2920*/  UISETP.NE.AND UP0, UPT, UR18, 0x1, UPT ;  /* 0x000000011200788c */ /* 0x000fe4000bf05270 */
[----:B------:R-:W-:Y:S01]  /*2930*/  UIADD3 UR34, UP1, UPT, UR50, 0x80, URZ ;  /* 0x0000008032227890 */ /* 0x000fe2000ff3e0ff */
[----:B------:R-:W-:Y:S01]  /*2940*/  MOV R0, UR29 ;  /* 0x0000001d00007c02 */ /* 0x000fe20008000f00 */
[----:B------:R-:W-:Y:S02]  /*2950*/  ULEA UR33, UR37, UR38, 0x5 ;  /* 0x0000002625217291 */ /* 0x000fe4000f8e28ff */
[----:B------:R-:W-:Y:S01]  /*2960*/  ULOP3.LUT UR41, UR28, 0xfefffff8, URZ, 0xc0, !UPT ;  /* 0xfefffff81c297892 */ /* 0x000fe2000f8ec0ff */
[----:B--2---:R-:W-:Y:S01]  /*2970*/  SHF.L.U32 R3, R0, 0x1f, RZ ;  /* 0x0000001f00037819 */ /* 0x004fe200000006ff */
[----:B------:R-:W-:Y:S02]  /*2980*/  UIADD3.X UR35, UPT, UPT, URZ, UR51, URZ, UP1, !UPT ;  /* 0x00000033ff237290 */ /* 0x000fe40008ffe4ff */
[----:B------:R-:W-:Y:S01]  /*2990*/  ULEA UR28, UR36, UR33, 0xa ;  /* 0x00000021241c7291 */ /* 0x000fe2000f8e50ff */
[----:B------:R1:W2:Y:S01]  /*29a0*/  SYNCS.PHASECHK.TRANS64.TRYWAIT P0, [UR8+0x80], R3 ;  /* 0x00008003ff0075a7 */ /* 0x0002a20008001108 */
[----:B------:R-:W-:Y:S02]  /*29b0*/  UIMAD.WIDE.U32 UR8, UR43, UR27, URZ ;  /* 0x0000001b2b0872a5 */ /* 0x000fe4000f8e00ff */
[----:B------:R-:W-:Y:S02]  /*29c0*/  ULEA UR8, UR11, UR30, 0xd ;  /* 0x0000001e0b087291 */ /* 0x000fe4000f8e68ff */
[----:B------:R-:W-:Y:S02]  /*29d0*/  USHF.R.U32.HI UR9, URZ, UR26, UR9 ;  /* 0x0000001aff097299 */ /* 0x000fe40008011609 */
[----:B------:R-:W-:Y:S02]  /*29e0*/  UIADD3 UR40, UPT, UPT, UR8, 0x8400, URZ ;  /* 0x0000840008287890 */ /* 0x000fe4000fffe0ff */
[----:B------:R-:W-:Y:S02]  /*29f0*/  USEL UR9, UR43, UR9, !UP0 ;  /* 0x000000092b097287 */ /* 0x000fe4000c000000 */
[----:B------:R-:W-:Y:S02]  /*2a00*/  UISETP.NE.AND UP0, UPT, UR22, 0x1, UPT ;  /* 0x000000011600788c */ /* 0x000fe4000bf05270 */
[----:B------:R-:W-:Y:S02]  /*2a10*/  UIMAD.WIDE.U32 UR12, UR9, UR20, URZ ;  /* 0x00000014090c72a5 */ /* 0x000fe4000f8e00ff */
[----:B------:R-:W-:Y:S02]  /*2a20*/  ULEA UR12, UR11, UR30, 0xc ;  /* 0x0000001e0b0c7291 */ /* 0x000fe4000f8e60ff */
[----:B------:R-:W-:Y:S02]  /*2a30*/  USHF.R.U32.HI UR13, URZ, UR21, UR13 ;  /* 0x00000015ff0d7299 */ /* 0x000fe4000801160d */
[----:B------:R-:W-:Y:S02]  /*2a40*/  UIADD3 UR19, UPT, UPT, UR19, 0x1, URZ ;  /* 0x0000000113137890 */ /* 0x000fe4000fffe0ff */
[----:B------:R-:W-:Y:S02]  /*2a50*/  USEL UR13, UR9, UR13, !UP0 ;  /* 0x0000000d090d7287 */ /* 0x000fe4000c000000 */
[----:B------:R-:W-:Y:S02]  /*2a60*/  UIADD3 UR32, UP0, UPT, UR50, 0x180, URZ ;  /* 0x0000018032207890 */ /* 0x000fe4000ff1e0ff */
[----:B------:R-:W-:Y:S02]  /*2a70*/  UIMAD.WIDE.U32 UR14, UR13, UR25, URZ ;  /* 0x000000190d0e72a5 */ /* 0x000fe4000f8e00ff */
[----:B------:R-:W-:Y:S02]  /*2a80*/  UIADD3.X UR33, UPT, UPT, URZ, UR51, URZ, UP0, !UPT ;  /* 0x00000033ff217290 */ /* 0x000fe400087fe4ff */
[----:B------:R-:W-:Y:S01]  /*2a90*/  UISETP.NE.AND UP0, UPT, UR19, UR44, UPT ;  /* 0x0000002c1300728c */ /* 0x000fe2000bf05270 */
[----:B------:R-:W-:Y:S01]  /*2aa0*/  UMOV UR46, 0x0 ;  /* 0x00000000002e7882 */ /* 0x000fe20000000000 */
[----:B------:R-:W-:Y:S01]  /*2ab0*/  UMOV UR47, 0x10000000 ;  /* 0x10000000002f7882 */ /* 0x000fe20000000000 */
[----:B------:R-:W-:Y:S01]  /*2ac0*/  UMOV UR8, UR15 ;  /* 0x0000000f00087c82 */ /* 0x000fe20008000000 */
[----:B------:R-:W-:Y:S01]  /*2ad0*/  UTMALDG.2D.2CTA [UR40], [UR34], desc[UR46] ;  /* 0x00002e28220075b4 */ /* 0x000fe20008209000 */
[----:B------:R-:W-:Y:S02]  /*2ae0*/  USHF.R.U32.HI UR11, URZ, UR24, UR8 ;  /* 0x00000018ff0b7299 */ /* 0x000fe40008011608 */
[----:B------:R-:W-:Y:S02]  /*2af0*/  UIADD3 UR8, UPT, UPT, UR12, 0x28400, URZ ;  /* 0x000284000c087890 */ /* 0x000fe4000fffe0ff */
[----:B------:R-:W-:Y:S02]  /*2b00*/  USEL UR14, UR13, UR11, !UP2 ;  /* 0x0000000b0d0e7287 */ /* 0x000fe4000d000000 */
[----:B------:R-:W-:Y:S02]  /*2b10*/  UIADD3 UR12, UPT, UPT, -UR9, URZ, URZ ;  /* 0x000000ff090c7290 */ /* 0x000fe4000fffe1ff */
[----:B------:R-:W-:Y:S02]  /*2b20*/  UIADD3 UR11, UPT, UPT, -UR13, URZ, URZ ;  /* 0x000000ff0d0b7290 */ /* 0x000fe4000fffe1ff */
[----:B------:R-:W-:Y:S02]  /*2b30*/  UIADD3 UR15, UPT, UPT, -UR14, URZ, URZ ;  /* 0x000000ff0e0f7290 */ /* 0x000fe4000fffe1ff */
[----:B------:R-:W-:Y:S02]  /*2b40*/  UIMAD UR12, UR18, UR12, UR43 ;  /* 0x0000000c120c72a4 */ /* 0x000fe4000f8e022b */
        /* <DEDUP_REMOVED lines=10> */
.L_x_30:
[----:B------:R-:W-:Y:S01]  /*2bf0*/  SHF.L.U32 R3, R2, 0x1f, RZ ;  /* 0x0000001f02037819 */ /* 0x000fe200000006ff */
[----:B------:R-:W-:-:S03]  /*2c00*/  NOP ;  /* 0x0000000000007918 */ /* 0x000fc60000000000 */
[----:B--2---:R-:W2:Y:S02]  /*2c10*/  SYNCS.PHASECHK.TRANS64.TRYWAIT P0, [UR30+0x130], R3 ;  /* 0x00013003ff0075a7 */ /* 0x004ea4000800111e */
[----:B--2---:R-:W-:Y:S05]  /*2c20*/  @!P0 BRA `(.L_x_37) ;  /* 0x0000007c00748947 */ /* 0x004fea0003800000 */
.L_x_133:
[----:B------:R-:W2:Y:S01]  /*2c30*/  LDS.128 R4, [UR30+0x170] ;  /* 0x0001701eff047984 */ /* 0x000ea20008000c00 */
[----:B------:R-:W-:Y:S02]  /*2c40*/  UIADD3 UR4, UPT, UPT, UR30, 0x138, URZ ;  /* 0x000001381e047890 */ /* 0x000fe4000fffe0ff */
[----:B------:R-:W-:Y:S01]  /*2c50*/  UISETP.GE.AND UP0, UPT, UR39, 0x1, UPT ;  /* 0x000000012700788c */ /* 0x000fe2000bf06270 */
[----:B------:R-:W-:Y:S01]  /*2c60*/  @!PT LDS RZ, [RZ] ;  /* 0x00000000fffff984 */ /* 0x000fe20000000800 */
[----:B------:R-:W-:Y:S01]  /*2c70*/  @!PT LDS RZ, [RZ] ;  /* 0x00000000fffff984 */ /* 0x000fe20000000800 */
[----:B------:R-:W-:Y:S01]  /*2c80*/  @!PT LDS RZ, [RZ] ;  /* 0x00000000fffff984 */ /* 0x000fe20000000800 */
[----:B------:R-:W-:Y:S01]  /*2c90*/  @!PT LDS RZ, [RZ] ;  /* 0x00000000fffff984 */ /* 0x000fe20000000800 */
[----:B------:R4:W-:Y:S06]  /*2ca0*/  MEMBAR.ALL.CTA ;  /* 0x0000000000007992 */ /* 0x0009ec0000008000 */
[----:B----4-:R-:W4:Y:S01]  /*2cb0*/  FENCE.VIEW.ASYNC.S ;  /* 0x00000000000073c6 */ /* 0x010f220000000000 */
[----:B------:R-:W-:-:S09]  /*2cc0*/  UPRMT UR4, URZ, 0x654, UR4 ;  /* 0x00000654ff047896 */ /* 0x000fd20008000004 */
[----:B----4-:R-:W-:Y:S01]  /*2cd0*/  SYNCS.ARRIVE.TRANS64.RED.A1T0 RZ, [UR4], RZ ;  /* 0x000000ffffff79a7 */ /* 0x010fe20008100404 */
[----:B--2---:R-:W-:-:S13]  /*2ce0*/  LOP3.LUT P0, RZ, R6, 0x1, RZ, 0xc0, !PT ;  /* 0x0000000106ff7812 */ /* 0x004fda000780c0ff */
[----:B------:R-:W-:Y:S01]  /*2cf0*/  VOTEU.ANY UP1, P0 ;  /* 0x0000000000ff7886 */ /* 0x000fe20000020100 */
[----:B------:R-:W-:-:S13]  /*2d00*/  PLOP3.LUT P0, PT, PT, PT, UP1, 0x80, 0x8 ;  /* 0x000000000008781c */ /* 0x000fda0003f0f018 */
[----:B-1----:R-:W-:Y:S02]  /*2d10*/  @P0 MOV R0, R4 ;  /* 0x0000000400000202 */ /* 0x002fe40000000f00 */
[----:B------:R-:W-:Y:S02]  /*2d20*/  @P0 LOP3.LUT R4, R5, 0xffff, RZ, 0xc0, !PT ;  /* 0x0000ffff05040812 */ /* 0x000fe400078ec0ff */
[----:B------:R-:W-:Y:S02]  /*2d30*/  @P0 R2UR UR6, R0 ;  /* 0x00000000000602ca */ /* 0x000fe400000e0000 */
[----:B------:R-:W-:-:S11]  /*2d40*/  @P0 R2UR UR5, R4 ;  /* 0x00000000040502ca */ /* 0x000fd600000e0000 */
[----:B------:R-:W-:Y:S02]  /*2d50*/  @UP1 UMOV UR53, UR6 ;  /* 0x0000000600351c82 */ /* 0x000fe40008000000 */
[----:B------:R-:W-:Y:S01]  /*2d60*/  @UP1 UMOV UR52, UR5 ;  /* 0x0000000500341c82 */ /* 0x000fe20008000000 */
[----:B------:R-:W-:Y:S05]  /*2d70*/  BRA.U !UP0, `(.L_x_38) ;  /* 0x0000000108d47547 */ /* 0x000fea000b800000 */
[----:B------:R-:W3:Y:S01]  /*2d80*/  LDCU.128 UR16, c[0x0][0xc10] ;  /* 0x00018200ff1077ac */ /* 0x000ee20008000c00 */
[----:B------:R-:W1:Y:S01]  /*2d90*/  LDCU UR20, c[0x0][0xc20] ;  /* 0x00018400ff1477ac */ /* 0x000e620008000800 */
[----:B------:R-:W2:Y:S01]  /*2da0*/  LDCU UR13, c[0x0][0xc0c] ;  /* 0x00018180ff0d77ac */ /* 0x000ea20008000800 */
[----:B------:R-:W4:Y:S01]  /*2db0*/  LDCU.64 UR14, c[0x0][0xc28] ;  /* 0x00018500ff0e77ac */ /* 0x000f220008000a00 */
[----:B------:R-:W-:Y:S02]  /*2dc0*/  UISETP.NE.AND UP3, UPT, UR39, 0x1, UPT ;  /* 0x000000012700788c */ /* 0x000fe4000bf65270 */
[----:B---3--:R-:W-:Y:S02]  /*2dd0*/  UIMAD.WIDE.U32 UR4, UR57, UR19, URZ ;  /* 0x00000013390472a5 */ /* 0x008fe4000f8e00ff */
[----:B------:R-:W-:Y:S02]  /*2de0*/  UIMAD.WIDE.U32 UR6, UR58, UR16, URZ ;  /* 0x000000103a0672a5 */ /* 0x000fe4000f8e00ff */
[----:B------:R-:W-:-:S02]  /*2df0*/  UISETP.NE.AND UP0, UPT, UR18, 0x1, UPT ;  /* 0x000000011200788c */ /* 0x000fc4000bf05270 */
[----:B------:R-:W-:Y:S01]  /*2e00*/  UIMAD.WIDE.U32 UR10, UR52, UR19, URZ ;  /* 0x00000013340a72a5 */ /* 0x000fe2000f8e00ff */
[----:B------:R-:W-:Y:S01]  /*2e10*/  UMOV UR4, UR5 ;  /* 0x0000000500047c82 */ /* 0x000fe20008000000 */
[----:B--2---:R-:W-:Y:S02]  /*2e20*/  UISETP.NE.AND UP2, UPT, UR13, 0x1, UPT ;  /* 0x000000010d00788c */ /* 0x004fe4000bf45270 */
[----:B-1----:R-:W-:Y:S02]  /*2e30*/  USHF.R.U32.HI UR5, URZ, UR20, UR4 ;  /* 0x00000014ff057299 */ /* 0x002fe40008011604 */
[----:B------:R-:W-:Y:S01]  /*2e40*/  UIMAD.WIDE.U32 UR8, UR53, UR16, URZ ;  /* 0x00000010350872a5 */ /* 0x000fe2000f8e00ff */
[----:B------:R-:W-:Y:S01]  /*2e50*/  UMOV UR4, UR7 ;  /* 0x0000000700047c82 */ /* 0x000fe20008000000 */
[----:B------:R-:W-:Y:S02]  /*2e60*/  USEL UR5, UR57, UR5, !UP0 ;  /* 0x0000000539057287 */ /* 0x000fe4000c000000 */
[----:B------:R-:W-:-:S02]  /*2e70*/  USHF.R.U32.HI UR4, URZ, UR17, UR4 ;  /* 0x00000011ff047299 */ /* 0x000fc40008011604 */
[----:B----4-:R-:W-:Y:S02]  /*2e80*/  UIMAD.WIDE.U32 UR6, UR5, UR14, URZ ;  /* 0x0000000e050672a5 */ /* 0x010fe4000f8e00ff */
[----:B------:R-:W-:Y:S01]  /*2e90*/  USEL UR12, UR58, UR4, !UP2 ;  /* 0x000000043a0c7287 */ /* 0x000fe2000d000000 */
[----:B------:R-:W-:Y:S02]  /*2ea0*/  UMOV UR8, UR9 ;  /* 0x0000000900087c82 */ /* 0x000fe40008000000 */
[----:B------:R-:W-:Y:S01]  /*2eb0*/  UMOV UR4, UR11 ;  /* 0x0000000b00047c82 */ /* 0x000fe20008000000 */
[----:B------:R-:W-:Y:S01]  /*2ec0*/  UIMAD.WIDE.U32 UR10, UR12, UR14, URZ ;  /* 0x0000000e0c0a72a5 */ /* 0x000fe2000f8e00ff */
[----:B------:R-:W-:Y:S01]  /*2ed0*/  UMOV UR6, UR7 ;  /* 0x0000000700067c82 */ /* 0x000fe20008000000 */
[----:B------:R-:W-:Y:S02]  /*2ee0*/  USHF.R.U32.HI UR4, URZ, UR20, UR4 ;  /* 0x00000014ff047299 */ /* 0x000fe40008011604 */
[----:B------:R-:W-:-:S02]  /*2ef0*/  @UP3 USHF.R.U32.HI UR5, URZ, UR15, UR6 ;  /* 0x0000000fff053299 */ /* 0x000fc40008011606 */
[----:B------:R-:W-:Y:S01]  /*2f00*/  USHF.R.U32.HI UR17, URZ, UR17, UR8 ;  /* 0x00000011ff117299 */ /* 0x000fe20008011608 */
[----:B------:R-:W-:Y:S01]  /*2f10*/  UMOV UR6, UR11 ;  /* 0x0000000b00067c82 */ /* 0x000fe20008000000 */
[----:B------:R-:W-:Y:S02]  /*2f20*/  USEL UR4, UR52, UR4, !UP0 ;  /* 0x0000000434047287 */ /* 0x000fe4000c000000 */
[----:B------:R-:W-:Y:S02]  /*2f30*/  @UP3 USHF.R.U32.HI UR12, URZ, UR15, UR6 ;  /* 0x0000000fff0c3299 */ /* 0x000fe40008011606 */
[----:B------:R-:W-:Y:S02]  /*2f40*/  UIMAD UR6, UR39, UR5, URZ ;  /* 0x00000005270672a4 */ /* 0x000fe4000f8e02ff */
[----:B------:R-:W-:Y:S02]  /*2f50*/  USEL UR5, UR53, UR17, !UP2 ;  /* 0x0000001135057287 */ /* 0x000fe4000d000000 */
[----:B------:R-:W-:-:S02]  /*2f60*/  UIMAD UR8, UR39, UR12, URZ ;  /* 0x0000000c270872a4 */ /* 0x000fc4000f8e02ff */
[----:B------:R-:W-:Y:S02]  /*2f70*/  UISETP.GE.AND UP0, UPT, UR4, UR6, UPT ;  /* 0x000000060400728c */ /* 0x000fe4000bf06270 */
[----:B------:R-:W-:Y:S02]  /*2f80*/  UIMAD.WIDE.U32 UR6, UR4, UR14, URZ ;  /* 0x0000000e040672a5 */ /* 0x000fe4000f8e00ff */
[----:B------:R-:W-:Y:S02]  /*2f90*/  UISETP.GE.OR UP0, UPT, UR5, UR8, UP0 ;  /* 0x000000080500728c */ /* 0x000fe40008706670 */
[----:B------:R-:W-:Y:S02]  /*2fa0*/  UIMAD.WIDE.U32 UR8, UR5, UR14, URZ ;  /* 0x0000000e050872a5 */ /* 0x000fe4000f8e00ff */
[----:B------:R-:W-:Y:S01]  /*2fb0*/  UIADD3 UR10, UPT, UPT, -UR4, URZ, URZ ;  /* 0x000000ff040a7290 */ /* 0x000fe2000fffe1ff */
[----:B------:R-:W-:Y:S02]  /*2fc0*/  UMOV UR6, UR7 ;  /* 0x0000000700067c82 */ /* 0x000fe40008000000 */
[----:B------:R-:W-:-:S02]  /*2fd0*/  USHF.R.U32.HI UR6, URZ, UR15, UR6 ;  /* 0x0000000fff067299 */ /* 0x000fc40008011606 */
[----:B------:R-:W-:Y:S02]  /*2fe0*/  UIMAD UR10, UR18, UR10, UR52 ;  /* 0x0000000a120a72a4 */ /* 0x000fe4000f8e0234 */
[----:B------:R-:W-:Y:S01]  /*2ff0*/  USEL UR6, UR4, UR6, !UP3 ;  /* 0x0000000604067287 */ /* 0x000fe2000d800000 */
[----:B------:R-:W-:Y:S01]  /*3000*/  @!UP0 UMOV UR7, UR9 ;  /* 0x0000000900078c82 */ /* 0x000fe20008000000 */
[----:B------:R-:W-:Y:S02]  /*3010*/  UIADD3 UR9, UPT, UPT, -UR5, URZ, URZ ;  /* 0x000000ff05097290 */ /* 0x000fe4000fffe1ff */
[----:B------:R-:W-:Y:S02]  /*3020*/  @!UP0 USHF.R.U32.HI UR7, URZ, UR15, UR7 ;  /* 0x0000000fff078299 */ /* 0x000fe40008011607 */
[----:B------:R-:W-:Y:S02]  /*3030*/  UIADD3 UR8, UPT, UPT, -UR6, URZ, URZ ;  /* 0x000000ff06087290 */ /* 0x000fe4000fffe1ff */
[----:B------:R-:W-:-:S02]  /*3040*/  @!UP0 USEL UR7, UR5, UR7, !UP3 ;  /* 0x0000000705078287 */ /* 0x000fc4000d800000 */
[----:B------:R-:W-:Y:S02]  /*3050*/  UIMAD UR8, UR39, UR8, UR4 ;  /* 0x00000008270872a4 */ /* 0x000fe4000f8e0204 */
[----:B------:R-:W-:Y:S02]  /*3060*/  @!UP0 UIADD3 UR6, UPT, UPT, UR6, -UR7, URZ ;  /* 0x8000000706068290 */ /* 0x000fe4000fffe0ff */
[----:B------:R-:W-:Y:S02]  /*3070*/  @!UP0 UIMAD UR7, UR8, UR12, UR7 ;  /* 0x0000000c080782a4 */ /* 0x000fe4000f8e0207 */
[----:B------:R-:W-:Y:S02]  /*3080*/  @!UP0 UIMAD UR4, UR39, UR6, UR5 ;  /* 0x00000006270482a4 */ /* 0x000fe4000f8e0205 */
[----:B------:R-:W-:Y:S02]  /*3090*/  UIMAD UR6, UR13, UR9, UR53 ;  /* 0x000000090d0672a4 */ /* 0x000fe4000f8e0235 */
[----:B------:R-:W-:Y:S01]  /*30a0*/  UIMAD UR52, UR4, UR18, UR10 ;  /* 0x00000012043472a4 */ /* 0x000fe2000f8e020a */
[----:B------:R-:W-:-:S02]  /*30b0*/  @!UP0 UMOV UR5, UR7 ;  /* 0x0000000700058c82 */ /* 0x000fc40008000000 */
[----:B------:R-:W-:-:S12]  /*30c0*/  UIMAD UR53, UR5, UR13, UR6 ;  /* 0x0000000d053572a4 */ /* 0x000fd8000f8e0206 */
.L_x_38:
[----:B------:R-:W1:Y:S02]  /*30d0*/  LDCU UR4, c[0x0][0xc30] ;  /* 0x00018600ff0477ac */ /* 0x000e640008000800 */
[----:B-1----:R-:W-:-:S09]  /*30e0*/  UISETP.NE.AND UP0, UPT, UR4, 0x1, UPT ;  /* 0x000000010400788c */ /* 0x002fd2000bf05270 */
[----:B------:R-:W-:Y:S05]  /*30f0*/  BRA.U UP0, `(.L_x_39) ;  /* 0x0000000100447547 */ /* 0x000fea000b800000 */
[----:B------:R-:W1:Y:S01]  /*3100*/  LDCU.128 UR8, c[0x0][0xc10] ;  /* 0x00018200ff0877ac */ /* 0x000e620008000c00 */
[----:B------:R-:W2:Y:S01]  /*3110*/  LDCU UR12, c[0x0][0xc0c] ;  /* 0x00018180ff0c77ac */ /* 0x000ea20008000800 */
[----:B------:R-:W4:Y:S01]  /*3120*/  LDCU UR13, c[0x0][0xc20] ;  /* 0x00018400ff0d77ac */ /* 0x000f220008000800 */
[----:B-1----:R-:W-:Y:S02]  /*3130*/  UIMAD.WIDE.U32 UR6, UR53, UR8, URZ ;  /* 0x00000008350672a5 */ /* 0x002fe4000f8e00ff */
[----:B------:R-:W-:Y:S02]  /*3140*/  UIMAD.WIDE.U32 UR4, UR52, UR11, URZ ;  /* 0x0000000b340472a5 */ /* 0x000fe4000f8e00ff */
[----:B--2---:R-:W-:Y:S02]  /*3150*/  UISETP.NE.AND UP2, UPT, UR12, 0x1, UPT ;  /* 0x000000010c00788c */ /* 0x004fe4000bf45270 */
[----:B------:R-:W-:Y:S01]  /*3160*/  UISETP.NE.AND UP0, UPT, UR10, 0x1, UPT ;  /* 0x000000010a00788c */ /* 0x000fe2000bf05270 */
[----:B------:R-:W-:-:S02]  /*3170*/  UMOV UR6, UR7 ;  /* 0x0000000700067c82 */ /* 0x000fc40008000000 */
[----:B------:R-:W-:Y:S01]  /*3180*/  UMOV UR4, UR5 ;  /* 0x0000000500047c82 */ /* 0x000fe20008000000 */
[----:B------:R-:W-:Y:S02]  /*3190*/  USHF.R.U32.HI UR6, URZ, UR9, UR6 ;  /* 0x00000009ff067299 */ /* 0x000fe40008011606 */
[----:B----4-:R-:W-:Y:S02]  /*31a0*/  USHF.R.U32.HI UR4, URZ, UR13, UR4 ;  /* 0x0000000dff047299 */ /* 0x010fe40008011604 */
[----:B------:R-:W-:Y:S02]  /*31b0*/  USEL UR5, UR53, UR6, !UP2 ;  /* 0x0000000635057287 */ /* 0x000fe4000d000000 */
[----:B------:R-:W-:-:S04]  /*31c0*/  USEL UR4, UR52, UR4, !UP0 ;  /* 0x0000000434047287 */ /* 0x000fc8000c000000 */
[----:B------:R-:W-:Y:S02]  /*31d0*/  UIADD3 UR6, UPT, UPT, UR5, -UR4, URZ ;  /* 0x8000000405067290 */ /* 0x000fe4000fffe0ff */
[----:B------:R-:W-:Y:S02]  /*31e0*/  UIADD3 UR4, UPT, UPT, -UR5, UR4, URZ ;  /* 0x0000000405047290 */ /* 0x000fe4000fffe1ff */
[----:B------:R-:W-:Y:S02]  /*31f0*/  UIMAD UR52, UR6, UR10, UR52 ;  /* 0x0000000a063472a4 */ /* 0x000fe4000f8e0234 */
[----:B------:R-:W-:-:S12]  /*3200*/  UIMAD UR53, UR4, UR12, UR53 ;  /* 0x0000000c043572a4 */ /* 0x000fd8000f8e0235 */
.L_x_39:
[----:B------:R-:W-:Y:S02]  /*3210*/  R2UR UR5, R172 ;  /* 0x00000000ac0572ca */ /* 0x000fe400000e0000 */
[----:B------:R-:W-:Y:S02]  /*3220*/  R2UR UR4, R171 ;  /* 0x00000000ab0472ca */ /* 0x000fe400000e0000 */
[----:B------:R-:W-:Y:S02]  /*3230*/  PLOP3.LUT P1, PT, PT, PT, PT, 0x80, 0x8 ;  /* 0x000000000008781c */ /* 0x000fe40003f2f070 */
[----:B------:R-:W-:-:S07]  /*3240*/  LOP3.LUT R2, R2, 0x1, RZ, 0x3c, !PT ;  /* 0x0000000102027812 */ /* 0x000fce00078e3cff */
[----:B------:R-:W-:Y:S02]  /*3250*/  UIADD3 UR28, UPT, UPT, UR53, UR5, URZ ;  /* 0x00000005351c7290 */ /* 0x000fe4000fffe0ff */
[----:B------:R-:W-:Y:S01]  /*3260*/  UIADD3 UR23, UPT, UPT, UR52, UR4, URZ ;  /* 0x0000000434177290 */ /* 0x000fe2000fffe0ff */
[----:B------:R-:W-:Y:S11]  /*3270*/  BRA.U UP1, `(.L_x_40) ;  /* 0xffffffe501947547 */ /* 0x000ff6000b83ffff */
[----:B------:R-:W-:Y:S01]  /*3280*/  UIADD3 UR30, UPT, UPT, UR30, 0x80, URZ ;  /* 0x000000801e1e7890 */ /* 0x000fe2000fffe0ff */
[----:B------:R-:W-:-:S03]  /*3290*/  MOV R3, UR29 ;  /* 0x0000001d00037c02 */ /* 0x000fc60008000f00 */
[----:B------:R-:W-:Y:S01]  /*32a0*/  ULEA UR4, UR31, UR30, 0x3 ;  /* 0x0000001e1f047291 */ /* 0x000fe2000f8e18ff */
[----:B------:R-:W-:-:S08]  /*32b0*/  SHF.L.U32 R3, R3, 0x1f, RZ ;  /* 0x0000001f03037819 */ /* 0x000fd000000006ff */
[----:B------:R-:W1:Y:S02]  /*32c0*/  SYNCS.PHASECHK.TRANS64.TRYWAIT P0, [UR4], R3 ;  /* 0x00000003ff0075a7 */ /* 0x000e640008001104 */
[----:B-1----:R-:W-:Y:S05]  /*32d0*/  @!P0 BRA `(.L_x_41) ;  /* 0x0000007400e08947 */ /* 0x002fea0003800000 */
.L_x_135:
[----:B------:R-:W-:-:S04]  /*32e0*/  UIADD3 UR4, UPT, UPT, UR31, 0x1, URZ ;  /* 0x000000011f047890 */ /* 0x000fc8000fffe0ff */
[----:B------:R-:W-:-:S04]  /*32f0*/  UISETP.NE.AND UP0, UPT, UR4, 0x10, UPT ;  /* 0x000000100400788c */ /* 0x000fc8000bf05270 */
[----:B------:R-:W-:Y:S02]  /*3300*/  USEL UR5, URZ, 0x1, UP0 ;  /* 0x00000001ff057887 */ /* 0x000fe40008000000 */
[----:B------:R-:W-:Y:S02]  /*3310*/  USEL UR4, UR4, URZ, UP0 ;  /* 0x000000ff04047287 */ /* 0x000fe40008000000 */
[----:B------:R-:W-:Y:S02]  /*3320*/  ULOP3.LUT UR6, UR29, UR5, URZ, 0x3c, !UPT ;  /* 0x000000051d067292 */ /* 0x000fe4000f8e3cff */
[----:B------:R-:W-:-:S04]  /*3330*/  ULEA UR5, UR4, UR30, 0x3 ;  /* 0x0000001e04057291 */ /* 0x000fc8000f8e18ff */
[----:B-1----:R-:W-:-:S04]  /*3340*/  MOV R3, UR6 ;  /* 0x0000000600037c02 */ /* 0x002fc80008000f00 */
[----:B------:R-:W-:-:S04]  /*3350*/  SHF.L.U32 R3, R3, 0x1f, RZ ;  /* 0x0000001f03037819 */ /* 0x000fc800000006ff */
[----:B------:R-:W1:Y:S02]  /*3360*/  SYNCS.PHASECHK.TRANS64.TRYWAIT P0, [UR5], R3 ;  /* 0x00000003ff0075a7 */ /* 0x000e640008001105 */
[----:B-1----:R-:W-:Y:S05]  /*3370*/  @!P0 BRA `(.L_x_42) ;  /* 0x0000007400d08947 */ /* 0x002fea0003800000 */
.L_x_137:
        /* <DEDUP_REMOVED lines=10> */
.L_x_139:
        /* <DEDUP_REMOVED lines=10> */
.L_x_141:
        /* <DEDUP_REMOVED lines=10> */
.L_x_143:
        /* <DEDUP_REMOVED lines=10> */
.L_x_145:
        /* <DEDUP_REMOVED lines=10> */
.L_x_147:
        /* <DEDUP_REMOVED lines=10> */
.L_x_149:
        /* <DEDUP_REMOVED lines=10> */
.L_x_151:
        /* <DEDUP_REMOVED lines=10> */
.L_x_153:
        /* <DEDUP_REMOVED lines=10> */
.L_x_155:
        /* <DEDUP_REMOVED lines=10> */
.L_x_157:
        /* <DEDUP_REMOVED lines=10> */
.L_x_159:
        /* <DEDUP_REMOVED lines=10> */
.L_x_161:
        /* <DEDUP_REMOVED lines=10> */
.L_x_163:
[----:B------:R-:W-:-:S04]  /*3ba0*/  UIADD3 UR4, UPT, UPT, UR4, 0x1, URZ ;  /* 0x0000000104047890 */ /* 0x000fc8000fffe0ff */
[----:B------:R-:W-:-:S04]  /*3bb0*/  UISETP.NE.AND UP0, UPT, UR4, 0x10, UPT ;  /* 0x000000100400788c */ /* 0x000fc8000bf05270 */
[----:B------:R-:W-:Y:S02]  /*3bc0*/  USEL UR5, URZ, 0x1, UP0 ;  /* 0x00000001ff057887 */ /* 0x000fe40008000000 */
[----:B------:R-:W-:Y:S02]  /*3bd0*/  USEL UR4, UR4, URZ, UP0 ;  /* 0x000000ff04047287 */ /* 0x000fe40008000000 */
[----:B------:R-:W-:Y:S02]  /*3be0*/  ULOP3.LUT UR5, UR6, UR5, URZ, 0x3c, !UPT ;  /* 0x0000000506057292 */ /* 0x000fe4000f8e3cff */
[----:B------:R-:W-:-:S04]  /*3bf0*/  ULEA UR4, UR4, UR30, 0x3 ;  /* 0x0000001e04047291 */ /* 0x000fc8000f8e18ff */
[----:B------:R-:W-:Y:S02]  /*3c00*/  IMAD.U32 R2, RZ, RZ, UR5 ;  /* 0x00000005ff027e24 */ /* 0x000fe4000f8e00ff */
[----:B-1----:R-:W-:-:S03]  /*3c10*/  MOV R0, UR4 ;  /* 0x0000000400007c02 */ /* 0x002fc60008000f00 */
[----:B------:R-:W-:-:S07]  /*3c20*/  SHF.L.U32 R3, R2, 0x1f, RZ ;  /* 0x0000001f02037819 */ /* 0x000fce00000006ff */
.L_x_56:
[----:B-1----:R1:W2:Y:S02]  /*3c30*/  SYNCS.PHASECHK.TRANS64.TRYWAIT P0, [R0+URZ], R3 ;  /* 0x00000003000075a7 */ /* 0x0022a400080011ff */
[----:B--2---:R-:W-:Y:S05]  /*3c40*/  @!P0 NANOSLEEP.SYNCS 0x989680 ;  /* 0x009896800000895d */ /* 0x004fea0003900000 */
[----:B------:R-:W2:Y:S02]  /*3c50*/  @!P0 SYNCS.PHASECHK.TRANS64 P0, [R0+URZ], R3 ;  /* 0x00000003000085a7 */ /* 0x000ea400080010ff */
[----:B--23--:R-:W-:Y:S05]  /*3c60*/  @P0 EXIT ;  /* 0x000000000000094d */ /* 0x00cfea0003800000 */
[----:B------:R-:W-:Y:S05]  /*3c70*/  BRA `(.L_x_56) ;  /* 0xfffffffc00ec7947 */ /* 0x000fea000383ffff */
.L_x_22:
[----:B------:R-:W-:-:S04]  /*3c80*/  UISETP.NE.AND UP0, UPT, UR24, URZ, UPT ;  /* 0x000000ff1800728c */ /* 0x000fc8000bf05270 */
[----:B------:R-:W-:-:S09]  /*3c90*/  UISETP.NE.OR UP0, UPT, UR18, 0x1, UP0 ;  /* 0x000000011200788c */ /* 0x000fd20008705670 */
[----:B------:R-:W-:Y:S05]  /*3ca0*/  BRA.U UP0, `(.L_x_57) ;  /* 0x0000000100b07547 */ /* 0x000fea000b800000 */
[----:B------:R-:W-:Y:S01]  /*3cb0*/  UMOV UR4, 0x400 ;  /* 0x0000040000047882 */ /* 0x000fe20000000000 */
[----:B------:R-:W-:Y:S01]  /*3cc0*/  HFMA2 R2, -RZ, RZ, 0, 5.9604644775390625e-08 ;  /* 0x00000001ff027431 */ /* 0x000fe200000001ff */
[----:B------:R-:W-:Y:S01]  /*3cd0*/  ULEA UR4, UR24, UR4, 0x18 ;  /* 0x0000000418047291 */ /* 0x000fe2000f8ec0ff */
[----:B------:R-:W-:Y:S01]  /*3ce0*/  ISETP.GE.U32.AND P0, PT, R3, 0x2, PT ;  /* 0x000000020300780c */ /* 0x000fe20003f06070 */
[----:B------:R-:W-:Y:S02]  /*3cf0*/  IMAD.MOV.U32 R8, RZ, RZ, RZ ;  /* 0x000000ffff087224 */ /* 0x000fe400078e00ff */
[----:B------:R-:W-:Y:S02]  /*3d00*/  UIADD3 UR5, UPT, UPT, UR4, 0x138, URZ ;  /* 0x0000013804057890 */ /* 0x000fe4000fffe0ff */
[----:B------:R-:W-:Y:S02]  /*3d10*/  UIADD3 UR8, UPT, UPT, UR4, 0x130, URZ ;  /* 0x0000013004087890 */ /* 0x000fe4000fffe0ff */
[----:B------:R-:W-:-:S12]  /*3d20*/  UPRMT UR5, URZ, 0x654, UR5 ;  /* 0x00000654ff057896 */ /* 0x000fd80008000005 */
.L_x_60:
[----:B------:R-:W-:Y:S01]  /*3d30*/  SHF.L.U32 R7, R2, 0x1f, RZ ;  /* 0x0000001f02077819 */ /* 0x000fe200000006ff */
[----:B------:R-:W-:Y:S02]  /*3d40*/  IMAD.U32 R4, RZ, RZ, UR8 ;  /* 0x00000008ff047e24 */ /* 0x000fe4000f8e00ff */
[----:B------:R-:W-:Y:S01]  /*3d50*/  @!P0 IMAD.MOV.U32 R5, RZ, RZ, 0x10 ;  /* 0x00000010ff058424 */ /* 0x000fe200078e00ff */
[----:B------:R-:W2:Y:S02]  /*3d60*/  SYNCS.PHASECHK.TRANS64.TRYWAIT P1, [UR4+0x138], R7 ;  /* 0x00013807ff0075a7 */ /* 0x000ea40008021104 */
[----:B------:R-:W-:-:S04]  /*3d70*/  PRMT R9, R3, 0x654, R4 ;  /* 0x0000065403097816 */ /* 0x000fc80000000004 */
[----:B------:R-:W-:Y:S01]  /*3d80*/  SEL R0, R9, R0, !P0 ;  /* 0x0000000009007207 */ /* 0x000fe20004000000 */
[----:B--2---:R-:W-:Y:S06]  /*3d90*/  @!P1 BRA `(.L_x_58) ;  /* 0x0000007000989947 */ /* 0x004fec0003800000 */
.L_x_165:
[----:B------:R-:W-:Y:S01]  /*3da0*/  UIADD3 UR6, UPT, UPT, UR4, 0x170, URZ ;  /* 0x0000017004067890 */ /* 0x000fe2000fffe0ff */
[----:B------:R3:W-:Y:S01]  /*3db0*/  @!P0 SYNCS.ARRIVE.TRANS64.RED RZ, [R0+URZ], R5 ;  /* 0x0000000500ff89a7 */ /* 0x0007e200080004ff */
[----:B------:R-:W-:Y:S01]  /*3dc0*/  UIADD3 UR7, UPT, UPT, UR4, 0x130, URZ ;  /* 0x0000013004077890 */ /* 0x000fe2000fffe0ff */
[----:B------:R-:W-:-:S08]  /*3dd0*/  LOP3.LUT R2, R2, 0x1, RZ, 0x3c, !PT ;  /* 0x0000000102027812 */ /* 0x000fd000078e3cff */
[----:B------:R-:W-:Y:S06]  /*3de0*/  UGETNEXTWORKID.BROADCAST [UR6], [UR7] ;  /* 0x00000000060073ca */ /* 0x000fec0008000100 */
[----:B---3--:R-:W-:-:S04]  /*3df0*/  SHF.L.U32 R5, R8, 0x1f, RZ ;  /* 0x0000001f08057819 */ /* 0x008fc800000006ff */
[----:B------:R-:W3:Y:S02]  /*3e00*/  SYNCS.PHASECHK.TRANS64.TRYWAIT P1, [UR4+0x130], R5 ;  /* 0x00013005ff0075a7 */ /* 0x000ee40008021104 */
[----:B---3--:R-:W-:Y:S05]  /*3e10*/  @!P1 BRA `(.L_x_59) ;  /* 0x0000007000909947 */ /* 0x008fea0003800000 */
.L_x_167:
[----:B--2---:R-:W2:Y:S01]  /*3e20*/  LDS.128 R4, [UR4+0x170] ;  /* 0x00017004ff047984 */ /* 0x004ea20008000c00 */
[----:B------:R-:W-:Y:S01]  /*3e30*/  LOP3.LUT R8, R8, 0x1, RZ, 0x3c, !PT ;  /* 0x0000000108087812 */ /* 0x000fe200078e3cff */
[----:B------:R-:W-:Y:S01]  /*3e40*/  @!PT LDS RZ, [RZ] ;  /* 0x00000000fffff984 */ /* 0x000fe20000000800 */
[----:B------:R-:W-:Y:S01]  /*3e50*/  @!PT LDS RZ, [RZ] ;  /* 0x00000000fffff984 */ /* 0x000fe20000000800 */
[----:B------:R-:W-:Y:S01]  /*3e60*/  @!PT LDS RZ, [RZ] ;  /* 0x00000000fffff984 */ /* 0x000fe20000000800 */
[----:B------:R-:W-:Y:S01]  /*3e70*/  @!PT LDS RZ, [RZ] ;  /* 0x00000000fffff984 */ /* 0x000fe20000000800 */
[----:B------:R3:W-:Y:S06]  /*3e80*/  MEMBAR.ALL.CTA ;  /* 0x0000000000007992 */ /* 0x0007ec0000008000 */
[----:B---3--:R-:W3:Y:S02]  /*3e90*/  FENCE.VIEW.ASYNC.S ;  /* 0x00000000000073c6 */ /* 0x008ee40000000000 */
[----:B---3--:R-:W-:Y:S01]  /*3ea0*/  SYNCS.ARRIVE.TRANS64.RED.A1T0 RZ, [UR5], RZ ;  /* 0x000000ffffff79a7 */ /* 0x008fe20008100405 */
[----:B--2---:R-:W-:-:S13]  /*3eb0*/  LOP3.LUT P1, RZ, R6, 0x1, RZ, 0xc0, !PT ;  /* 0x0000000106ff7812 */ /* 0x004fda000782c0ff */
[----:B------:R-:W-:Y:S05]  /*3ec0*/  @P1 BRA `(.L_x_60) ;  /* 0xfffffffc00981947 */ /* 0x000fea000383ffff */
[----:B------:R-:W-:-:S04]  /*3ed0*/  SHF.L.U32 R0, R2, 0x1f, RZ ;  /* 0x0000001f02007819 */ /* 0x000fc800000006ff */
[----:B------:R-:W2:Y:S02]  /*3ee0*/  SYNCS.PHASECHK.TRANS64 P0, [UR4+0x138], R0 ;  /* 0x00013800ff0075a7 */ /* 0x000ea40008001004 */
[----:B-12---:R-:W-:Y:S05]  /*3ef0*/  @P0 EXIT ;  /* 0x000000000000094d */ /* 0x006fea0003800000 */
[----:B------:R-:W-:-:S07]  /*3f00*/  MOV R0, UR4 ;  /* 0x0000000400007c02 */ /* 0x000fce0008000f00 */
.L_x_61:
[----:B-1----:R-:W-:-:S04]  /*3f10*/  SHF.L.U32 R3, R2, 0x1f, RZ ;  /* 0x0000001f02037819 */ /* 0x002fc800000006ff */
[----:B------:R1:W2:Y:S03]  /*3f20*/  SYNCS.PHASECHK.TRANS64.TRYWAIT P0, [R0+URZ+0x138], R3 ;  /* 0x00013803000075a7 */ /* 0x0002a600080011ff */
[----:B--2---:R-:W-:Y:S05]  /*3f30*/  @!P0 NANOSLEEP.SYNCS 0x989680 ;  /* 0x009896800000895d */ /* 0x004fea0003900000 */
[----:B------:R-:W2:Y:S02]  /*3f40*/  @!P0 SYNCS.PHASECHK.TRANS64 P0, [R0+URZ+0x138], R3 ;  /* 0x00013803000085a7 */ /* 0x000ea400080010ff */
[----:B--2---:R-:W-:Y:S05]  /*3f50*/  @P0 EXIT ;  /* 0x000000000000094d */ /* 0x004fea0003800000 */
[----:B------:R-:W-:Y:S05]  /*3f60*/  BRA `(.L_x_61) ;  /* 0xfffffffc00e87947 */ /* 0x000fea000383ffff */
.L_x_57:
[----:B------:R-:W-:Y:S05]  /*3f70*/  BRA.U UP4, `(.L_x_62) ;  /* 0x0000001104587547 */ /* 0x000fea000b800000 */
[----:B------:R-:W-:Y:S01]  /*3f80*/  UMOV UR5, 0x40 ;  /* 0x0000004000057882 */ /* 0x000fe20000000000 */
[----:B------:R-:W-:Y:S01]  /*3f90*/  NOP ;  /* 0x0000000000007918 */ /* 0x000fe20000000000 */
[----:B------:R-:W-:Y:S01]  /*3fa0*/  ULEA UR5, UR24, UR5, 0x18 ;  /* 0x0000000518057291 */ /* 0x000fe2000f8ec0ff */
[----:B------:R-:W-:Y:S02]  /*3fb0*/  UMOV UR6, 0x400 ;  /* 0x0000040000067882 */ /* 0x000fe40000000000 */
[----:B------:R-:W-:-:S06]  /*3fc0*/  ULEA UR6, UR24, UR6, 0x18 ;  /* 0x0000000618067291 */ /* 0x000fcc000f8ec0ff */
[----:B------:R-:W2:Y:S02]  /*3fd0*/  LDS.U8 R3, [UR5+0x1c] ;  /* 0x00001c05ff037984 */ /* 0x000ea40008000000 */
[----:B--2---:R-:W-:-:S13]  /*3fe0*/  ISETP.NE.AND P0, PT, R3, RZ, PT ;  /* 0x000000ff0300720c */ /* 0x004fda0003f05270 */
[----:B------:R-:W-:Y:S05]  /*3ff0*/  @P0 BRA `(.L_x_63) ;  /* 0x0000000400080947 */ /* 0x000fea0003800000 */
[----:B------:R-:W-:Y:S02]  /*4000*/  UISETP.NE.U32.AND UP1, UPT, UR33, 0x1, UPT ;  /* 0x000000012100788c */ /* 0x000fe4000bf25070 */
[----:B------:R-:W-:-:S07]  /*4010*/  UIADD3 UR7, UPT, UPT, UR5, 0x8, URZ ;  /* 0x0000000805077890 */ /* 0x000fce000fffe0ff */
[----:B------:R-:W-:Y:S05]  /*4020*/  BRA.U !UP1, `(.L_x_64) ;  /* 0x00000001099c7547 */ /* 0x000fea000b800000 */
[----:B------:R-:W-:Y:S01]  /*4030*/  ELECT P0, URZ, PT ;  /* 0x0000000000ff782f */ /* 0x000fe20003800000 */
[----:B------:R-:W-:-:S12]  /*4040*/  BSSY B0, `(.L_x_64) ;  /* 0x0000025000007945 */ /* 0x000fd80003800000 */
[----:B------:R-:W-:Y:S05]  /*4050*/  @!P0 BRA `(.L_x_65) ;  /* 0x00000000008c8947 */ /* 0x000fea0003800000 */
[----:B------:R-:W-:-:S05]  /*4060*/  UMOV UR4, 0x10 ;  /* 0x0000001000047882 */ /* 0x000fca0000000000 */
[----:B------:R-:W-:Y:S04]  /*4070*/  DEPBAR.LE SB2, 0x36 ;  /* 0x0000ad800000791a */ /* 0x000fe80000000000 */
[----:B------:R-:W2:Y:S02]  /*4080*/  UTCATOMSWS.2CTA.FIND_AND_SET.ALIGN UP0, UR4, UR4 ;  /* 0x00000004000475e3 */ /* 0x000ea40008200800 */
[----:B--2---:R-:W-:Y:S01]  /*4090*/  MOV R10, UR4 ;  /* 0x00000004000a7c02 */ /* 0x004fe20008000f00 */
[----:B------:R-:W-:Y:S06]  /*40a0*/  BRA.U UP0, `(.L_x_66) ;  /* 0x0000000100187547 */ /* 0x000fec000b800000 */
.L_x_67:
[----:B------:R-:W-:Y:S05]  /*40b0*/  NANOSLEEP 0x64 ;  /* 0x000000640000795d */ /* 0x000fea0003800000 */
[----:B------:R-:W-:-:S05]  /*40c0*/  UMOV UR4, 0x10 ;  /* 0x0000001000047882 */ /* 0x000fca0000000000 */
[----:B------:R-:W-:Y:S04]  /*40d0*/  DEPBAR.LE SB2, 0x36 ;  /* 0x0000ad800000791a */ /* 0x000fe80000000000 */
[----:B------:R-:W2:Y:S02]  /*40e0*/  UTCATOMSWS.2CTA.FIND_AND_SET.ALIGN UP0, UR4, UR4 ;  /* 0x00000004000475e3 */ /* 0x000ea40008200800 */
[----:B--2---:R-:W-:Y:S01]  /*40f0*/  MOV R10, UR4 ;  /* 0x00000004000a7c02 */ /* 0x004fe20008000f00 */
[----:B------:R-:W-:Y:S05]  /*4100*/  BRA.U !UP0, `(.L_x_67) ;  /* 0xfffffffd08e87547 */ /* 0x000fea000b83ffff */
.L_x_66:
[----:B------:R-:W2:Y:S01]  /*4110*/  LDS R6, [UR5+0x10] ;  /* 0x00001005ff067984 */ /* 0x000ea20008000800 */
[----:B------:R-:W-:Y:S01]  /*4120*/  IMAD.U32 R3, RZ, RZ, UR6 ;  /* 0x00000006ff037e24 */ /* 0x000fe2000f8e00ff */
[----:B------:R-:W-:-:S03]  /*4130*/  MOV R4, UR32 ;  /* 0x0000002000047c02 */ /* 0x000fc60008000f00 */
[----:B------:R-:W-:Y:S01]  /*4140*/  VIADD R3, R3, 0x180 ;  /* 0x0000018003037836 */ /* 0x000fe20000000000 */
[----:B--2---:R-:W-:-:S04]  /*4150*/  SHF.L.U32 R6, R6, 0x1f, RZ ;  /* 0x0000001f06067819 */ /* 0x004fc800000006ff */
[----:B------:R-:W2:Y:S02]  /*4160*/  SYNCS.PHASECHK.TRANS64.TRYWAIT P0, [UR5+0x8], R6 ;  /* 0x00000806ff0075a7 */ /* 0x000ea40008001105 */
[----:B--2---:R-:W-:Y:S05]  /*4170*/  @P0 BRA `(.L_x_68) ;  /* 0x0000000000080947 */ /* 0x004fea0003800000 */
[----:B------:R-:W2:Y:S02]  /*4180*/  SYNCS.PHASECHK.TRANS64.TRYWAIT P0, [UR5+0x8], R6 ;  /* 0x00000806ff0075a7 */ /* 0x000ea40008001105 */
[----:B--2---:R-:W-:Y:S05]  /*4190*/  @!P0 BRA `(.L_x_69) ;  /* 0x0000006c00c88947 */ /* 0x004fea0003800000 */
.L_x_68:
[----:B------:R-:W-:Y:S01]  /*41a0*/  PRMT R4, R4, 0x654, R3 ;  /* 0x0000065404047816 */ /* 0x000fe20000000003 */
[----:B------:R-:W-:Y:S01]  /*41b0*/  HFMA2 R3, -RZ, RZ, 0, 5.9604644775390625e-08 ;  /* 0x00000001ff037431 */ /* 0x000fe200000001ff */
[----:B------:R-:W-:Y:S01]  /*41c0*/  UPRMT UR4, UR32, 0x654, UR7 ;  /* 0x0000065420047896 */ /* 0x000fe20008000007 */
[----:B------:R-:W-:Y:S02]  /*41d0*/  IMAD.MOV.U32 R7, RZ, RZ, 0xffff ;  /* 0x0000ffffff077424 */ /* 0x000fe400078e00ff */
[----:B--2---:R-:W-:Y:S02]  /*41e0*/  IMAD.MOV.U32 R6, RZ, RZ, 0x4 ;  /* 0x00000004ff067424 */ /* 0x004fe400078e00ff */
[----:B------:R-:W-:Y:S01]  /*41f0*/  IMAD.SHL.U32 R9, R10, 0x20, RZ ;  /* 0x000000200a097824 */ /* 0x000fe200078e00ff */
[----:B------:R-:W-:Y:S02]  /*4200*/  MOV R5, UR4 ;  /* 0x0000000400057c02 */ /* 0x000fe40008000f00 */
[-C--:B------:R-:W-:Y:S01]  /*4210*/  SHF.L.U32 R8, R7, R10.reuse, RZ ;  /* 0x0000000a07087219 */ /* 0x080fe200000006ff */
[----:B------:R2:W-:Y:S01]  /*4220*/  SYNCS.ARRIVE.TRANS64.RED RZ, [UR4], R6 ;  /* 0x00000006ffff79a7 */ /* 0x0005e20008000404 */
[----:B------:R-:W-:Y:S01]  /*4230*/  SHF.L.U32 R7, R3, R10, RZ ;  /* 0x0000000a03077219 */ /* 0x000fe200000006ff */
[----:B------:R2:W-:Y:S04]  /*4240*/  STS [UR6+0x180], R9 ;  /* 0x00018009ff007988 */ /* 0x0005e80008000806 */
[----:B------:R2:W-:Y:S04]  /*4250*/  STAS [R4.64], R10 ;  /* 0x0000000a04007dbd */ /* 0x0005e8000c0008ff */
[----:B------:R2:W-:Y:S04]  /*4260*/  ATOMS.OR RZ, [UR5+0x14], R8 ;  /* 0x00001408ffff798c */ /* 0x0005e8000b000005 */
[----:B------:R2:W-:Y:S04]  /*4270*/  ATOMS.OR RZ, [UR5+0x18], R7 ;  /* 0x00001807ffff798c */ /* 0x0005e8000b000005 */
[----:B------:R2:W-:Y:S02]  /*4280*/  ATOMS.XOR RZ, [UR5+0x10], R3 ;  /* 0x00001003ffff798c */ /* 0x0005e4000b800005 */
.L_x_65:
[----:B-1----:R-:W-:Y:S05]  /*4290*/  BSYNC B0 ;  /* 0x0000000000007941 */ /* 0x002fea0003800000 */
.L_x_64:
[----:B------:R-:W-:Y:S05]  /*42a0*/  BRA.U UP1, `(.L_x_70) ;  /* 0x00000001016c7547 */ /* 0x000fea000b800000 */
[----:B------:R-:W-:-:S03]  /*42b0*/  UMOV UR4, 0xffffffff ;  /* 0xffffffff00047882 */ /* 0x000fc60000000000 */
[----:B------:R-:W-:Y:S05]  /*42c0*/  BRA.DIV UR4, `(.L_x_71) ;  /* 0x0000006e04947947 */ /* 0x000fea000b800000 */
[----:B------:R-:W-:-:S13]  /*42d0*/  ELECT P0, URZ, PT ;  /* 0x0000000000ff782f */ /* 0x000fda0003800000 */
.L_x_170:
[----:B------:R-:W-:Y:S05]  /*42e0*/  @!P0 BRA `(.L_x_70) ;  /* 0x00000000005c8947 */ /* 0x000fea0003800000 */
[----:B--2---:R-:W2:Y:S02]  /*42f0*/  LDS R4, [UR5+0x10] ;  /* 0x00001005ff047984 */ /* 0x004ea40008000800 */
[----:B--2---:R-:W-:-:S04]  /*4300*/  SHF.L.U32 R4, R4, 0x1f, RZ ;  /* 0x0000001f04047819 */ /* 0x004fc800000006ff */
[----:B------:R-:W2:Y:S02]  /*4310*/  SYNCS.PHASECHK.TRANS64.TRYWAIT P0, [UR5+0x8], R4 ;  /* 0x00000804ff0075a7 */ /* 0x000ea40008001105 */
[----:B--2---:R-:W-:Y:S05]  /*4320*/  @P0 BRA `(.L_x_72) ;  /* 0x0000000000080947 */ /* 0x004fea0003800000 */
[----:B------:R-:W2:Y:S02]  /*4330*/  SYNCS.PHASECHK.TRANS64.TRYWAIT P0, [UR5+0x8], R4 ;  /* 0x00000804ff0075a7 */ /* 0x000ea40008001105 */
[----:B--2---:R-:W-:Y:S05]  /*4340*/  @!P0 BRA `(.L_x_73) ;  /* 0x0000006c00988947 */ /* 0x004fea0003800000 */
.L_x_72:
[----:B------:R-:W3:Y:S01]  /*4350*/  LDS R6, [UR6+0x180] ;  /* 0x00018006ff067984 */ /* 0x000ee20008000800 */
[----:B--2---:R-:W-:Y:S02]  /*4360*/  HFMA2 R3, -RZ, RZ, 0, 5.9604644775390625e-08 ;  /* 0x00000001ff037431 */ /* 0x004fe400000001ff */
[----:B------:R-:W-:Y:S01]  /*4370*/  IMAD.MOV.U32 R4, RZ, RZ, 0xffff ;  /* 0x0000ffffff047424 */ /* 0x000fe200078e00ff */
[----:B------:R-:W-:Y:S01]  /*4380*/  UPRMT UR4, UR32, 0x654, UR7 ;  /* 0x0000065420047896 */ /* 0x000fe20008000007 */
[----:B---3--:R-:W-:-:S03]  /*4390*/  IMAD.SHL.U32 R5, R6, 0x20, RZ ;  /* 0x0000002006057824 */ /* 0x008fc600078e00ff */
[-C--:B------:R-:W-:Y:S02]  /*43a0*/  SHF.L.U32 R4, R4, R6.reuse, RZ ;  /* 0x0000000604047219 */ /* 0x080fe400000006ff */
[----:B------:R-:W-:Y:S01]  /*43b0*/  SHF.L.U32 R6, R3, R6, RZ ;  /* 0x0000000603067219 */ /* 0x000fe200000006ff */
[----:B------:R3:W-:Y:S04]  /*43c0*/  STS [UR6+0x180], R5 ;  /* 0x00018005ff007988 */ /* 0x0007e80008000806 */
[----:B------:R3:W-:Y:S04]  /*43d0*/  ATOMS.OR RZ, [UR5+0x14], R4 ;  /* 0x00001404ffff798c */ /* 0x0007e8000b000005 */
[----:B------:R3:W-:Y:S01]  /*43e0*/  ATOMS.OR RZ, [UR5+0x18], R6 ;  /* 0x00001806ffff798c */ /* 0x0007e2000b000005 */
[----:B------:R-:W-:Y:S03]  /*43f0*/  SYNCS.ARRIVE.TRANS64.RED.A1T0 RZ, [UR4], RZ ;  /* 0x000000ffffff79a7 */ /* 0x000fe60008100404 */
[----:B------:R3:W-:Y:S01]  /*4400*/  ATOMS.XOR RZ, [UR5+0x10], R3 ;  /* 0x00001003ffff798c */ /* 0x0007e2000b800005 */
[----:B------:R-:W-:Y:S05]  /*4410*/  BRA `(.L_x_70) ;  /* 0x0000000000107947 */ /* 0x000fea0003800000 */
.L_x_63:
[----:B------:R-:W-:Y:S02]  /*4420*/  MOV R3, 0xffffffff ;  /* 0xffffffff00037802 */ /* 0x000fe40000000f00 */
[----:B------:R-:W-:-:S03]  /*4430*/  MOV R4, 0x4460 ;  /* 0x0000446000047802 */ /* 0x000fc60000000f00 */
[----:B------:R2:W-:Y:S04]  /*4440*/  STS [UR6+0x180], R3 ;  /* 0x00018003ff007988 */ /* 0x0005e80008000806 */
[----:B-12--5:R-:W-:Y:S05]  /*4450*/  CALL.REL.NOINC `($__internal_1_$__cuda_sm10x_tcgen05_guardrail_trap_phase_invalid_during_alloc) ;  /* 0x0000007000bc7944 */ /* 0x026fea0003c00000 */
.L_x_70:
[----:B------:R-:W-:Y:S05]  /*4460*/  WARPSYNC.ALL ;  /* 0x0000000000007948 */ /* 0x000fea0003800000 */
[----:B------:R-:W4:Y:S01]  /*4470*/  S2UR UR18, SR_CgaCtaId ;  /* 0x00000000001279c3 */ /* 0x000f220000008800 */
[----:B------:R-:W-:Y:S01]  /*4480*/  UMOV UR4, 0x400 ;  /* 0x0000040000047882 */ /* 0x000fe20000000000 */
[----:B------:R-:W-:-:S06]  /*4490*/  NOP ;  /* 0x0000000000007918 */ /* 0x000fcc0000000000 */
[----:B------:R-:W-:Y:S06]  /*44a0*/  BAR.ARV 0x6, 0xa0 ;  /* 0x0182800000007b1d */ /* 0x000fec0000002000 */
[----:B------:R-:W1:Y:S01]  /*44b0*/  LDCU UR5, c[0x0][0x394] ;  /* 0x00007280ff0577ac */ /* 0x000e620008000800 */
[----:B------:R-:W-:Y:S01]  /*44c0*/  LOP3.LUT R2, R2, 0xffff, RZ, 0xc0, !PT ;  /* 0x0000ffff02027812 */ /* 0x000fe200078ec0ff */
[----:B--2---:R-:W-:Y:S01]  /*44d0*/  IMAD.MOV.U32 R8, RZ, RZ, 0x1 ;  /* 0x00000001ff087424 */ /* 0x004fe200078e00ff */
[----:B------:R-:W-:Y:S01]  /*44e0*/  LOP3.LUT R0, R0, 0xffff, RZ, 0xc0, !PT ;  /* 0x0000ffff00007812 */ /* 0x000fe200078ec0ff */
[----:B------:R-:W-:Y:S01]  /*44f0*/  UMOV UR22, URZ ;  /* 0x000000ff00167c82 */ /* 0x000fe20008000000 */
[----:B------:R-:W-:Y:S01]  /*4500*/  R2UR UR19, R2 ;  /* 0x00000000021372ca */ /* 0x000fe200000e0000 */
[----:B------:R-:W-:Y:S01]  /*4510*/  IMAD.MOV.U32 R2, RZ, RZ, RZ ;  /* 0x000000ffff027224 */ /* 0x000fe200078e00ff */
[----:B------:R-:W-:Y:S01]  /*4520*/  R2UR UR30, R0 ;  /* 0x00000000001e72ca */ /* 0x000fe200000e0000 */
[----:B------:R-:W-:Y:S01]  /*4530*/  IMAD.MOV.U32 R0, RZ, RZ, RZ ;  /* 0x000000ffff007224 */ /* 0x000fe200078e00ff */
[----:B------:R-:W-:-:S02]  /*4540*/  UISETP.NE.AND UP4, UPT, UR33, URZ, UPT ;  /* 0x000000ff2100728c */ /* 0x000fc4000bf85270 */
[----:B----4-:R-:W-:Y:S01]  /*4550*/  ULEA UR18, UR18, UR4, 0x18 ;  /* 0x0000000412127291 */ /* 0x010fe2000f8ec0ff */
[----:B------:R-:W-:Y:S01]  /*4560*/  UMOV UR15, URZ ;  /* 0x000000ff000f7c82 */ /* 0x000fe20008000000 */
[----:B------:R-:W-:Y:S02]  /*4570*/  UMOV UR26, 0x0 ;  /* 0x00000000001a7882 */ /* 0x000fe40000000000 */
[----:B------:R-:W-:Y:S02]  /*4580*/  UIADD3 UR6, UPT, UPT, UR18, 0x8400, URZ ;  /* 0x0000840012067890 */ /* 0x000fe4000fffe0ff */
[----:B------:R-:W-:Y:S02]  /*4590*/  UIADD3 UR7, UPT, UPT, UR18, 0x28400, URZ ;  /* 0x0002840012077890 */ /* 0x000fe4000fffe0ff */
[----:B-1----:R-:W-:Y:S01]  /*45a0*/  UIADD3 UR5, UPT, UPT, UR5, 0x3f, URZ ;  /* 0x0000003f05057890 */ /* 0x002fe2000fffe0ff */
[----:B---3--:R-:W1:Y:S01]  /*45b0*/  LDS R3, [UR18+0x180] ;  /* 0x00018012ff037984 */ /* 0x008e620008000800 */
[----:B------:R-:W-:-:S02]  /*45c0*/  UIADD3 UR29, UPT, UPT, UR18, 0x138, URZ ;  /* 0x00000138121d7890 */ /* 0x000fc4000fffe0ff */
[----:B------:R-:W-:Y:S02]  /*45d0*/  USHF.R.S32.HI UR4, URZ, 0x1f, UR5 ;  /* 0x0000001fff047899 */ /* 0x000fe40008011405 */
[----:B------:R-:W-:Y:S02]  /*45e0*/  USHF.R.U32.HI UR6, URZ, 0x4, UR6 ;  /* 0x00000004ff067899 */ /* 0x000fe40008011606 */
[----:B------:R-:W-:Y:S02]  /*45f0*/  ULEA.HI UR4, UR4, UR5, URZ, 0x6 ;  /* 0x0000000504047291 */ /* 0x000fe4000f8f30ff */
[----:B------:R-:W-:Y:S02]  /*4600*/  USHF.R.U32.HI UR7, URZ, 0x4, UR7 ;  /* 0x00000004ff077899 */ /* 0x000fe40008011607 */
[----:B------:R-:W-:Y:S02]  /*4610*/  USHF.R.S32.HI UR28, URZ, 0x6, UR4 ;  /* 0x00000006ff1c7899 */ /* 0x000fe40008011404 */
[----:B------:R-:W-:-:S02]  /*4620*/  UPRMT UR29, URZ, 0x654, UR29 ;  /* 0x00000654ff1d7896 */ /* 0x000fc4000800001d */
[----:B------:R-:W-:Y:S02]  /*4630*/  UISETP.LT.AND UP0, UPT, UR28, 0x1, UPT ;  /* 0x000000011c00788c */ /* 0x000fe4000bf01270 */
[----:B------:R-:W-:Y:S02]  /*4640*/  ULOP3.LUT UR21, UR6, 0x3fff, URZ, 0xc0, !UPT ;  /* 0x00003fff06157892 */ /* 0x000fe4000f8ec0ff */
[----:B------:R-:W-:Y:S02]  /*4650*/  USEL UR31, UR28, 0x1, !UP0 ;  /* 0x000000011c1f7887 */ /* 0x000fe4000c000000 */
[----:B------:R-:W-:Y:S02]  /*4660*/  ULOP3.LUT UR20, UR7, 0x3fff, URZ, 0xc0, !UPT ;  /* 0x00003fff07147892 */ /* 0x000fe4000f8ec0ff */
[----:B------:R-:W-:Y:S01]  /*4670*/  UIADD3 UR31, UPT, UPT, -UR31, URZ, URZ ;  /* 0x000000ff1f1f7290 */ /* 0x000fe2000fffe1ff */
[----:B------:R-:W-:Y:S01]  /*4680*/  UMOV UR27, 0x10218010 ;  /* 0x10218010001b7882 */ /* 0x000fe20000000000 */
[----:B------:R-:W-:Y:S01]  /*4690*/  UMOV UR24, 0x0 ;  /* 0x0000000000187882 */ /* 0x000fe20000000000 */
[----:B------:R-:W-:Y:S01]  /*46a0*/  UMOV UR25, 0x10218010 ;  /* 0x1021801000197882 */ /* 0x000fe20000000000 */
[C---:B-1----:R-:W-:Y:S01]  /*46b0*/  VIADD R5, R3.reuse, 0x80 ;  /* 0x0000008003057836 */ /* 0x042fe20000000000 */
[----:B------:R-:W-:-:S04]  /*46c0*/  LOP3.LUT R4, R3, 0xffff, RZ, 0xc0, !PT ;  /* 0x0000ffff03047812 */ /* 0x000fc800078ec0ff */
[----:B------:R-:W-:-:S05]  /*46d0*/  LOP3.LUT R5, R5, 0xffff, RZ, 0xc0, !PT ;  /* 0x0000ffff05057812 */ /* 0x000fca00078ec0ff */
[----:B------:R1:W-:Y:S02]  /*46e0*/  STL.64 [R1], R4 ;  /* 0x0000000401007387 */ /* 0x0003e40000100a00 */
.L_x_82:
[----:B-1----:R-:W-:-:S04]  /*46f0*/  SHF.L.U32 R5, R2, 0x1f, RZ ;  /* 0x0000001f02057819 */ /* 0x002fc800000006ff */
[----:B------:R-:W1:Y:S02]  /*4700*/  SYNCS.PHASECHK.TRANS64.TRYWAIT P0, [UR18+0x130], R5 ;  /* 0x00013005ff0075a7 */ /* 0x000e640008001112 */
[----:B-1-34-:R-:W-:Y:S05]  /*4710*/  @!P0 BRA `(.L_x_74) ;  /* 0x0000006800bc8947 */ /* 0x01afea0003800000 */
.L_x_172:
[----:B-1----:R-:W1:Y:S01]  /*4720*/  LDS.128 R4, [UR18+0x170] ;  /* 0x00017012ff047984 */ /* 0x002e620008000c00 */
[----:B------:R-:W-:Y:S01]  /*4730*/  ULEA UR23, UR22, UR18, 0x3 ;  /* 0x0000001216177291 */ /* 0x000fe2000f8e18ff */
[----:B------:R-:W-:Y:S01]  /*4740*/  @!PT LDS RZ, [RZ] ;  /* 0x00000000fffff984 */ /* 0x000fe20000000800 */
[----:B------:R-:W-:Y:S01]  /*4750*/  @!PT LDS RZ, [RZ] ;  /* 0x00000000fffff984 */ /* 0x000fe20000000800 */
[----:B------:R-:W-:Y:S01]  /*4760*/  @!PT LDS RZ, [RZ] ;  /* 0x00000000fffff984 */ /* 0x000fe20000000800 */
[----:B------:R-:W-:Y:S01]  /*4770*/  @!PT LDS RZ, [RZ] ;  /* 0x00000000fffff984 */ /* 0x000fe20000000800 */
[----:B------:R2:W-:Y:S06]  /*4780*/  MEMBAR.ALL.CTA ;  /* 0x0000000000007992 */ /* 0x0005ec0000008000 */
[----:B--2---:R-:W2:Y:S02]  /*4790*/  FENCE.VIEW.ASYNC.S ;  /* 0x00000000000073c6 */ /* 0x004ea40000000000 */
[----:B--2---:R-:W-:Y:S01]  /*47a0*/  SYNCS.ARRIVE.TRANS64.RED.A1T0 RZ, [UR29], RZ ;  /* 0x000000ffffff79a7 */ /* 0x004fe2000810041d */
[----:B-1----:R-:W-:Y:S01]  /*47b0*/  LOP3.LUT P2, RZ, R6, 0x1, RZ, 0xc0, !PT ;  /* 0x0000000106ff7812 */ /* 0x002fe2000784c0ff */
[----:B------:R-:W-:-:S12]  /*47c0*/  BRA.U UP4, `(.L_x_75) ;  /* 0x00000001040c7547 */ /* 0x000fd8000b800000 */
[----:B------:R-:W-:-:S04]  /*47d0*/  SHF.L.U32 R5, R8, 0x1f, RZ ;  /* 0x0000001f08057819 */ /* 0x000fc800000006ff */
[----:B------:R-:W1:Y:S02]  /*47e0*/  SYNCS.PHASECHK.TRANS64.TRYWAIT P0, [UR23+0x150], R5 ;  /* 0x00015005ff0075a7 */ /* 0x000e640008001117 */
[----:B-1----:R-:W-:Y:S05]  /*47f0*/  @!P0 BRA `(.L_x_76) ;  /* 0x00000068009c8947 */ /* 0x002fea0003800000 */
.L_x_75:
[----:B------:R-:W-:Y:S05]  /*4800*/  BRA.U UP4, `(.L_x_77) ;  /* 0x0000000104dc7547 */ /* 0x000fea000b800000 */
[----:B------:R-:W2:Y:S02]  /*4810*/  LDCU UR4, c[0x0][0x394] ;  /* 0x00007280ff0477ac */ /* 0x000ea40008000800 */
[----:B--2---:R-:W-:-:S09]  /*4820*/  UISETP.GE.AND UP0, UPT, UR4, 0x1, UPT ;  /* 0x000000010400788c */ /* 0x004fd2000bf06270 */
[----:B------:R-:W-:Y:S05]  /*4830*/  BRA.U !UP0, `(.L_x_78) ;  /* 0x0000000108c47547 */ /* 0x000fea000b800000 */
[----:B------:R-:W-:Y:S01]  /*4840*/  ULEA UR4, UR22, UR49, 0x2 ;  /* 0x0000003116047291 */ /* 0x000fe2000f8e10ff */
[----:B-1----:R-:W-:-:S08]  /*4850*/  SHF.L.U32 R4, R0, 0x1f, RZ ;  /* 0x0000001f00047819 */ /* 0x002fd000000006ff */
[----:B------:R-:W5:Y:S01]  /*4860*/  LDL R5, [UR4] ;  /* 0x00000004ff057983 */ /* 0x000f620008100800 */
[----:B------:R-:W-:Y:S02]  /*4870*/  ULEA UR4, UR15, UR18, 0x3 ;  /* 0x000000120f047291 */ /* 0x000fe4000f8e18ff */
[----:B------:R-:W-:Y:S01]  /*4880*/  UPLOP3.LUT UP2, UPT, UPT, UPT, UPT, 0x40, 0x4 ;  /* 0x000000000004789c */ /* 0x000fe20003f4e870 */
[----:B------:R-:W-:Y:S01]  /*4890*/  UMOV UR17, UR31 ;  /* 0x0000001f00117c82 */ /* 0x000fe20008000000 */
[----:B------:R-:W-:Y:S01]  /*48a0*/  UMOV UR16, UR28 ;  /* 0x0000001c00107c82 */ /* 0x000fe20008000000 */
[----:B------:R-:W-:-:S04]  /*48b0*/  UMOV UR5, UR15 ;  /* 0x0000000f00057c82 */ /* 0x000fc80008000000 */
[----:B------:R1:W2:Y:S04]  /*48c0*/  SYNCS.PHASECHK.TRANS64.TRYWAIT P1, [UR4], R4 ;  /* 0x00000004ff0075a7 */ /* 0x0002a80008021104 */
.L_x_81:
[----:B------:R-:W-:Y:S02]  /*48d0*/  UIADD3 UR17, UPT, UPT, UR17, 0x1, URZ ;  /* 0x0000000111117890 */ /* 0x000fe4000fffe0ff */
[----:B---3--:R-:W-:Y:S02]  /*48e0*/  ULEA UR10, UR5, UR18, 0x3 ;  /* 0x00000012050a7291 */ /* 0x008fe4000f8e18ff */
[----:B------:R-:W-:Y:S01]  /*48f0*/  UISETP.NE.AND UP3, UPT, UR17, URZ, UPT ;  /* 0x000000ff1100728c */ /* 0x000fe2000bf65270 */
[----:B--2-4-:R-:W-:Y:S10]  /*4900*/  @P1 BRA `(.L_x_79) ;  /* 0x00000000000c1947 */ /* 0x014ff40003800000 */
[----:B------:R-:W-:Y:S04]  /*4910*/  SHF.L.U32 R7, R0, 0x1f, RZ ;  /* 0x0000001f00077819 */ /* 0x000fe800000006ff */
[----:B------:R-:W2:Y:S02]  /*4920*/  SYNCS.PHASECHK.TRANS64.TRYWAIT P0, [UR10], R7 ;  /* 0x00000007ff0075a7 */ /* 0x000ea4000800110a */
[----:B--2---:R-:W-:Y:S05]  /*4930*/  @!P0 BRA `(.L_x_80) ;  /* 0x0000006800648947 */ /* 0x004fea0003800000 */
.L_x_79:
[----:B------:R-:W-:Y:S01]  /*4940*/  UISETP.NE.AND UP0, UPT, UR16, 0x1, UPT ;  /* 0x000000011000788c */ /* 0x000fe2000bf05270 */
[----:B------:R-:W-:Y:S01]  /*4950*/  PLOP3.LUT P1, PT, PT, PT, PT, 0x80, 0x8 ;  /* 0x000000000008781c */ /* 0x000fe20003f2f070 */
[----:B------:R-:W-:Y:S02]  /*4960*/  UIADD3 UR4, UPT, UPT, UR5, 0x1, URZ ;  /* 0x0000000105047890 */ /* 0x000fe4000fffe0ff */
[----:B------:R-:W-:Y:S02]  /*4970*/  ULEA UR8, UR5, UR20, 0x8 ;  /* 0x0000001405087291 */ /* 0x000fe4000f8e40ff */
[----:B------:R-:W-:Y:S01]  /*4980*/  UISETP.NE.AND UP1, UPT, UR4, 0x10, UPT ;  /* 0x000000100400788c */ /* 0x000fe2000bf25270 */
[----:B------:R-:W-:Y:S01]  /*4990*/  PLOP3.LUT P0, PT, PT, PT, UP0, 0x80, 0x8 ;  /* 0x000000000008781c */ /* 0x000fe20003f0f008 */
[----:B------:R-:W-:Y:S02]  /*49a0*/  UIADD3 UR12, UPT, UPT, UR8, 0x80, URZ ;  /* 0x00000080080c7890 */ /* 0x000fe4000fffe0ff */
[----:B------:R-:W-:Y:S02]  /*49b0*/  USEL UR6, URZ, 0x1, UP1 ;  /* 0x00000001ff067887 */ /* 0x000fe40008800000 */
[----:B------:R-:W-:Y:S02]  /*49c0*/  USEL UR15, UR4, URZ, UP1 ;  /* 0x000000ff040f7287 */ /* 0x000fe40008800000 */
[----:B------:R-:W-:Y:S02]  /*49d0*/  UIADD3 UR10, UPT, UPT, UR10, 0x80, URZ ;  /* 0x000000800a0a7890 */ /* 0x000fe4000fffe0ff */
[----:B------:R-:W-:Y:S01]  /*49e0*/  @UP0 ULEA UR4, UR15, UR18, 0x3 ;  /* 0x000000120f040291 */ /* 0x000fe2000f8e18ff */
[----:B------:R-:W-:Y:S01]  /*49f0*/  LOP3.LUT R0, R0, UR6, RZ, 0x3c, !PT ;  /* 0x0000000600007c12 */ /* 0x000fe2000f8e3cff */
[----:B------:R-:W-:Y:S01]  /*4a00*/  UIADD3 UR16, UPT, UPT, UR16, -0x1, URZ ;  /* 0xffffffff10107890 */ /* 0x000fe2000fffe0ff */
[----:B------:R-:W-:Y:S02]  /*4a10*/  UMOV UR9, 0x80004020 ;  /* 0x8000402000097882 */ /* 0x000fe40000000000 */
[----:B-1----:R-:W-:Y:S01]  /*4a20*/  @P0 SHF.L.U32 R4, R0, 0x1f, RZ ;  /* 0x0000001f00040819 */ /* 0x002fe200000006ff */
[----:B------:R-:W-:Y:S01]  /*4a30*/  UMOV UR13, 0x80004020 ;  /* 0x80004020000d7882 */ /* 0x000fe20000000000 */
[----:B------:R-:W-:Y:S02]  /*4a40*/  UMOV UR7, 0x40004040 ;  /* 0x4000404000077882 */ /* 0x000fe40000000000 */
[----:B------:R3:W4:Y:S01]  /*4a50*/  @P0 SYNCS.PHASECHK.TRANS64.TRYWAIT P1, [UR4], R4 ;  /* 0x00000004ff0005a7 */ /* 0x0007220008021104 */
[----:B------:R-:W-:Y:S11]  /*4a60*/  ELECT P0, URZ, PT ;  /* 0x0000000000ff782f */ /* 0x000ff60003800000 */
[----:B------:R-:W-:Y:S02]  /*4a70*/  @!UPT UIADD3 URZ, UPT, UPT, URZ, URZ, URZ ;  /* 0x000000fffffff290 */ /* 0x000fe4000fffe0ff */
[C---:B-----5:R-:W-:Y:S01]  /*4a80*/  @P0 R2UR.BROADCAST UR14, R5.reuse ;  /* 0x00000000050e02ca */ /* 0x060fe200008e0000 */
[----:B------:R-:W-:Y:S01]  /*4a90*/  ULEA UR4, UR5, UR21, 0x9 ;  /* 0x0000001505047291 */ /* 0x000fe2000f8e48ff */
[----:B------:R-:W-:Y:S11]  /*4aa0*/  ELECT P0, URZ, PT ;  /* 0x0000000000ff782f */ /* 0x000ff60003800000 */
[----:B------:R-:W-:Y:S02]  /*4ab0*/  @!UPT UIADD3 URZ, UPT, UPT, URZ, URZ, URZ ;  /* 0x000000fffffff290 */ /* 0x000fe4000fffe0ff */
[----:B------:R-:W-:Y:S01]  /*4ac0*/  @P0 R2UR.BROADCAST UR11, R5 ;  /* 0x00000000050b02ca */ /* 0x000fe200008e0000 */
[----:B------:R-:W-:Y:S01]  /*4ad0*/  UIADD3 UR6, UPT, UPT, UR4, 0x100, URZ ;  /* 0x0000010004067890 */ /* 0x000fe2000fffe0ff */
[----:B------:R-:W-:Y:S02]  /*4ae0*/  UMOV UR5, 0x40004040 ;  /* 0x4000404000057882 */ /* 0x000fe40000000000 */
[----:B------:R1:W-:Y:S01]  /*4af0*/  UTCQMMA.2CTA gdesc[UR4], gdesc[UR8], tmem[UR14], tmem[UR26], idesc[UR27], UP2 ;  /* 0x00ff1a08040075ea */ /* 0x0003e2000920030e */
[----:B------:R-:W-:Y:S08]  /*4b00*/  UPLOP3.LUT UP2, UPT, UPT, UPT, UPT, 0x80, 0x8 ;  /* 0x000000000008789c */ /* 0x000ff00003f4f070 */
[----:B------:R3:W-:Y:S01]  /*4b10*/  UTCQMMA.2CTA gdesc[UR6], gdesc[UR12], tmem[UR11], tmem[UR24], idesc[UR25], UPT ;  /* 0x00ff180c060075ea */ /* 0x0007e2000ba0030b */
[----:B------:R3:W-:Y:S01]  /*4b20*/  UTCBAR.2CTA.MULTICAST [UR10], URZ, UR19 ;  /* 0x000000ff0a0073e9 */ /* 0x0007e20008200813 */
[----:B-1----:R-:W-:Y:S01]  /*4b30*/  UMOV UR5, UR15 ;  /* 0x0000000f00057c82 */ /* 0x002fe20008000000 */
[----:B------:R-:W-:Y:S05]  /*4b40*/  BRA.U UP3, `(.L_x_81) ;  /* 0xfffffffd03607547 */ /* 0x000fea000b83ffff */
.L_x_78:
[----:B------:R-:W-:-:S09]  /*4b50*/  UIADD3 UR4, UPT, UPT, UR23, 0x140, URZ ;  /* 0x0000014017047890 */ /* 0x000fd2000fffe0ff */
[----:B------:R2:W-:Y:S01]  /*4b60*/  UTCBAR.2CTA.MULTICAST [UR4], URZ, UR30 ;  /* 0x000000ff040073e9 */ /* 0x0005e2000820081e */
[----:B------:R-:W-:Y:S02]  /*4b70*/  NOP ;  /* 0x0000000000007918 */ /* 0x000fe40000000000 */
.L_x_77:
[----:B--2---:R-:W-:Y:S01]  /*4b80*/  UIADD3 UR4, UPT, UPT, UR22, 0x1, URZ ;  /* 0x0000000116047890 */ /* 0x004fe2000fffe0ff */
[----:B------:R-:W-:-:S03]  /*4b90*/  LOP3.LUT R2, R2, 0x1, RZ, 0x3c, !PT ;  /* 0x0000000102027812 */ /* 0x000fc600078e3cff */
[----:B------:R-:W-:-:S04]  /*4ba0*/  UISETP.NE.AND UP0, UPT, UR4, 0x2, UPT ;  /* 0x000000020400788c */ /* 0x000fc8000bf05270 */
[----:B------:R-:W-:Y:S02]  /*4bb0*/  USEL UR5, URZ, 0x1, UP0 ;  /* 0x00000001ff057887 */ /* 0x000fe40008000000 */
[----:B------:R-:W-:-:S04]  /*4bc0*/  USEL UR22, UR4, URZ, UP0 ;  /* 0x000000ff04167287 */ /* 0x000fc80008000000 */
[----:B------:R-:W-:Y:S01]  /*4bd0*/  LOP3.LUT R8, R8, UR5, RZ, 0x3c, !PT ;  /* 0x0000000508087c12 */ /* 0x000fe2000f8e3cff */
[----:B------:R-:W-:Y:S07]  /*4be0*/  @P2 BRA `(.L_x_82) ;  /* 0xfffffff800c02947 */ /* 0x000fee000383ffff */
[----:B------:R-:W2:Y:S01]  /*4bf0*/  S2UR UR8, SR_CgaCtaId ;  /* 0x00000000000879c3 */ /* 0x000ea20000008800 */
[----:B------:R-:W-:Y:S01]  /*4c00*/  ELECT P0, URZ, PT ;  /* 0x0000000000ff782f */ /* 0x000fe20003800000 */
[----:B------:R-:W-:Y:S01]  /*4c10*/  HFMA2 R0, -RZ, RZ, 0, 5.9604644775390625e-08 ;  /* 0x00000001ff007431 */ /* 0x000fe200000001ff */
[----:B------:R-:W-:-:S05]  /*4c20*/  UMOV UR4, 0x40 ;  /* 0x0000004000047882 */ /* 0x000fca0000000000 */
[----:B------:R-:W-:Y:S01]  /*4c30*/  UVIRTCOUNT.DEALLOC.SMPOOL 0x80 ;  /* 0x000000800000784c */ /* 0x000fe20000000000 */
[----:B------:R-:W-:Y:S02]  /*4c40*/  UISETP.NE.AND UP0, UPT, UR33, URZ, UPT ;  /* 0x000000ff2100728c */ /* 0x000fe4000bf05270 */
[----:B--2---:R-:W-:-:S09]  /*4c50*/  ULEA UR8, UR8, UR4, 0x18 ;  /* 0x0000000408087291 */ /* 0x004fd2000f8ec0ff */
[----:B------:R2:W-:Y:S01]  /*4c60*/  @P0 STS.U8 [UR8+0x1c], R0 ;  /* 0x00001c00ff000988 */ /* 0x0005e20008000008 */
[----:B------:R-:W-:Y:S05]  /*4c70*/  BRA.U UP0, `(.L_x_83) ;  /* 0x0000000100587547 */ /* 0x000fea000b800000 */
[----:B------:R-:W-:Y:S01]  /*4c80*/  UIADD3 UR5, UPT, UPT, UR18, 0x150, URZ ;  /* 0x0000015012057890 */ /* 0x000fe2000fffe0ff */
[----:B-1----:R-:W-:-:S03]  /*4c90*/  SHF.L.U32 R5, R8, 0x1f, RZ ;  /* 0x0000001f08057819 */ /* 0x002fc600000006ff */
[----:B------:R-:W-:-:S09]  /*4ca0*/  ULEA UR4, UR22, UR5, 0x3 ;  /* 0x0000000516047291 */ /* 0x000fd2000f8e18ff */
[----:B------:R-:W1:Y:S02]  /*4cb0*/  SYNCS.PHASECHK.TRANS64.TRYWAIT P0, [UR4], R5 ;  /* 0x00000005ff0075a7 */ /* 0x000e640008001104 */
[----:B-1----:R-:W-:Y:S05]  /*4cc0*/  @!P0 BRA `(.L_x_84) ;  /* 0x0000006400988947 */ /* 0x002fea0003800000 */
.L_x_176:
[----:B------:R-:W-:-:S04]  /*4cd0*/  UIADD3 UR4, UPT, UPT, UR22, 0x1, URZ ;  /* 0x0000000116047890 */ /* 0x000fc8000fffe0ff */
[----:B------:R-:W-:-:S04]  /*4ce0*/  UISETP.NE.AND UP1, UPT, UR4, 0x2, UPT ;  /* 0x000000020400788c */ /* 0x000fc8000bf25270 */
[----:B---3--:R-:W-:Y:S02]  /*4cf0*/  USEL UR6, URZ, 0x1, UP1 ;  /* 0x00000001ff067887 */ /* 0x008fe40008800000 */
[----:B------:R-:W-:-:S04]  /*4d00*/  USEL UR4, UR4, URZ, UP1 ;  /* 0x000000ff04047287 */ /* 0x000fc80008800000 */
[----:B------:R-:W-:Y:S01]  /*4d10*/  ULEA UR4, UR4, UR5, 0x3 ;  /* 0x0000000504047291 */ /* 0x000fe2000f8e18ff */
[----:B-1----:R-:W-:-:S04]  /*4d20*/  LOP3.LUT R5, R8, UR6, RZ, 0x3c, !PT ;  /* 0x0000000608057c12 */ /* 0x002fc8000f8e3cff */
[----:B------:R-:W-:Y:S01]  /*4d30*/  SHF.L.U32 R5, R5, 0x1f, RZ ;  /* 0x0000001f05057819 */ /* 0x000fe200000006ff */
[----:B--2---:R-:W-:-:S04]  /*4d40*/  IMAD.U32 R0, RZ, RZ, UR4 ;  /* 0x00000004ff007e24 */ /* 0x004fc8000f8e00ff */
[----:B------:R1:W2:Y:S03]  /*4d50*/  SYNCS.PHASECHK.TRANS64.TRYWAIT P0, [R0+URZ], R5 ;  /* 0x00000005000075a7 */ /* 0x0002a600080011ff */
[----:B--2---:R-:W-:Y:S05]  /*4d60*/  @!P0 NANOSLEEP.SYNCS 0x989680 ;  /* 0x009896800000895d */ /* 0x004fea0003900000 */
[----:B------:R-:W2:Y:S02]  /*4d70*/  @!P0 SYNCS.PHASECHK.TRANS64 P0, [R0+URZ], R5 ;  /* 0x00000005000085a7 */ /* 0x000ea400080010ff */
[----:B--2---:R-:W-:Y:S05]  /*4d80*/  @P0 BRA `(.L_x_85) ;  /* 0x0000000000200947 */ /* 0x004fea0003800000 */
.L_x_86:
[----:B--2---:R2:W3:Y:S02]  /*4d90*/  SYNCS.PHASECHK.TRANS64.TRYWAIT P0, [R0+URZ], R5 ;  /* 0x00000005000075a7 */ /* 0x0044e400080011ff */
[----:B---3--:R-:W-:Y:S05]  /*4da0*/  @!P0 NANOSLEEP.SYNCS 0x989680 ;  /* 0x009896800000895d */ /* 0x008fea0003900000 */
[----:B------:R-:W3:Y:S02]  /*4db0*/  @!P0 SYNCS.PHASECHK.TRANS64 P0, [R0+URZ], R5 ;  /* 0x00000005000085a7 */ /* 0x000ee400080010ff */
[----:B---3--:R-:W-:Y:S05]  /*4dc0*/  @!P0 BRA `(.L_x_86) ;  /* 0xfffffffc00f08947 */ /* 0x008fea000383ffff */
[----:B------:R-:W-:Y:S05]  /*4dd0*/  BRA `(.L_x_85) ;  /* 0x00000000000c7947 */ /* 0x000fea0003800000 */
.L_x_83:
[----:B------:R-:W-:-:S04]  /*4de0*/  UIADD3 UR4, UPT, UPT, UR18, 0x160, URZ ;  /* 0x0000016012047890 */ /* 0x000fc8000fffe0ff */
[----:B------:R-:W-:-:S09]  /*4df0*/  UPRMT UR4, UR32, 0x654, UR4 ;  /* 0x0000065420047896 */ /* 0x000fd20008000004 */
[----:B------:R-:W-:Y:S03]  /*4e00*/  SYNCS.ARRIVE.TRANS64.RED.A1T0 RZ, [UR4], RZ ;  /* 0x000000ffffff79a7 */ /* 0x000fe60008100404 */
.L_x_85:
[----:B-12---:R-:W-:Y:S01]  /*4e10*/  SHF.L.U32 R5, RZ, 0x1f, RZ ;  /* 0x0000001fff057819 */ /* 0x006fe200000006ff */
[----:B------:R-:W-:Y:S01]  /*4e20*/  UIADD3 UR4, UPT, UPT, UR18, 0x160, URZ ;  /* 0x0000016012047890 */ /* 0x000fe2000fffe0ff */
[----:B------:R-:W-:Y:S02]  /*4e30*/  PLOP3.LUT P0, PT, PT, PT, UP0, 0x80, 0x8 ;  /* 0x000000000008781c */ /* 0x000fe40003f0f008 */
[----:B----4-:R-:W1:Y:S02]  /*4e40*/  SYNCS.PHASECHK.TRANS64.TRYWAIT P1, [UR18+0x160], R5 ;  /* 0x00016005ff0075a7 */ /* 0x010e640008021112 */
[----:B-1----:R-:W-:Y:S09]  /*4e50*/  @!P1 BRA `(.L_x_87) ;  /* 0x00000064004c9947 */ /* 0x002ff20003800000 */
.L_x_178:
[----:B------:R-:W-:Y:S01]  /*4e60*/  @!UP0 UPRMT UR4, UR32, 0x654, UR4 ;  /* 0x0000065420048896 */ /* 0x000fe20008000004 */
[----:B------:R-:W-:Y:S01]  /*4e70*/  LOP3.LUT R2, R3, 0xffff, RZ, 0xc0, !PT ;  /* 0x0000ffff03027812 */ /* 0x000fe200078ec0ff */
[----:B------:R-:W-:Y:S02]  /*4e80*/  IMAD.MOV.U32 R3, RZ, RZ, 0xffff ;  /* 0x0000ffffff037424 */ /* 0x000fe400078e00ff */
[----:B-1----:R-:W-:Y:S01]  /*4e90*/  IMAD.MOV.U32 R5, RZ, RZ, 0x1 ;  /* 0x00000001ff057424 */ /* 0x002fe200078e00ff */
[----:B------:R-:W-:-:S04]  /*4ea0*/  SHF.R.U32.HI R2, RZ, 0x5, R2 ;  /* 0x00000005ff027819 */ /* 0x000fc80000011602 */
[----:B------:R-:W-:Y:S01]  /*4eb0*/  @!P0 SYNCS.ARRIVE.TRANS64.RED.A1T0 RZ, [UR4], RZ ;  /* 0x000000ffffff89a7 */ /* 0x000fe20008100404 */
[----:B------:R-:W-:Y:S01]  /*4ec0*/  NOP ;  /* 0x0000000000007918 */ /* 0x000fe20000000000 */
[----:B------:R-:W1:Y:S01]  /*4ed0*/  LDS R0, [UR8+0x14] ;  /* 0x00001408ff007984 */ /* 0x000e620008000800 */
[-C--:B------:R-:W-:Y:S02]  /*4ee0*/  SHF.L.U32 R3, R3, R2.reuse, RZ ;  /* 0x0000000203037219 */ /* 0x080fe400000006ff */
[----:B------:R-:W-:Y:S02]  /*4ef0*/  SHF.L.U32 R5, R5, R2, RZ ;  /* 0x0000000205057219 */ /* 0x000fe400000006ff */
[----:B-1----:R-:W-:-:S04]  /*4f00*/  LOP3.LUT R0, R0, R3, RZ, 0xc0, !PT ;  /* 0x0000000300007212 */ /* 0x002fc800078ec0ff */
[----:B------:R-:W-:-:S13]  /*4f10*/  ISETP.NE.AND P0, PT, R0, R3, PT ;  /* 0x000000030000720c */ /* 0x000fda0003f05270 */
[----:B------:R-:W-:Y:S05]  /*4f20*/  @P0 BRA `(.L_x_88) ;  /* 0x00000000005c0947 */ /* 0x000fea0003800000 */
[----:B------:R-:W1:Y:S02]  /*4f30*/  LDS R0, [UR8+0x18] ;  /* 0x00001808ff007984 */ /* 0x000e640008000800 */
[----:B-1----:R-:W-:-:S04]  /*4f40*/  LOP3.LUT R0, R0, R5, RZ, 0xc0, !PT ;  /* 0x0000000500007212 */ /* 0x002fc800078ec0ff */
[----:B------:R-:W-:-:S13]  /*4f50*/  ISETP.NE.AND P0, PT, R0, R5, PT ;  /* 0x000000050000720c */ /* 0x000fda0003f05270 */
[----:B------:R-:W-:Y:S05]  /*4f60*/  @P0 BRA `(.L_x_89) ;  /* 0x0000000000400947 */ /* 0x000fea0003800000 */
[----:B------:R-:W-:Y:S01]  /*4f70*/  R2UR UR4, R3 ;  /* 0x00000000030472ca */ /* 0x000fe200000e0000 */
[----:B------:R-:W1:Y:S01]  /*4f80*/  S2R R2, SR_LANEID ;  /* 0x0000000000027919 */ /* 0x000e620000000000 */
[----:B------:R-:W-:-:S04]  /*4f90*/  LOP3.LUT R5, RZ, R5, RZ, 0x33, !PT ;  /* 0x00000005ff057212 */ /* 0x000fc800078e33ff */
[----:B---3--:R-:W2:Y:S07]  /*4fa0*/  REDUX UR6, R5 ;  /* 0x00000000050673c4 */ /* 0x008eae0000000000 */
[----:B------:R-:W-:-:S03]  /*4fb0*/  ULOP3.LUT UR5, URZ, UR4, URZ, 0x33, !UPT ;  /* 0x00000004ff057292 */ /* 0x000fc6000f8e33ff */
[----:B------:R-:W-:Y:S02]  /*4fc0*/  VOTEU.ANY UR4, UPT, PT ;  /* 0x0000000000047886 */ /* 0x000fe400038e0100 */
[----:B------:R-:W-:Y:S01]  /*4fd0*/  UFLO.U32 UR4, UR4 ;  /* 0x00000004000472bd */ /* 0x000fe200080e0000 */
[----:B------:R-:W-:-:S04]  /*4fe0*/  IMAD.U32 R0, RZ, RZ, UR5 ;  /* 0x00000005ff007e24 */ /* 0x000fc8000f8e00ff */
[----:B------:R-:W3:Y:S02]  /*4ff0*/  REDUX UR7, R0 ;  /* 0x00000000000773c4 */ /* 0x000ee40000000000 */
[----:B------:R4:W-:Y:S01]  /*5000*/  UTCATOMSWS.AND URZ, UR5 ;  /* 0x0000000500ff79e3 */ /* 0x0009e20008000000 */
[----:B-1----:R-:W-:Y:S01]  /*5010*/  ISETP.EQ.U32.AND P0, PT, R2, UR4, PT ;  /* 0x0000000402007c0c */ /* 0x002fe2000bf02070 */
[----:B--2---:R-:W-:Y:S02]  /*5020*/  IMAD.U32 R2, RZ, RZ, UR6 ;  /* 0x00000006ff027e24 */ /* 0x004fe4000f8e00ff */
[----:B---3--:R-:W-:-:S10]  /*5030*/  IMAD.U32 R3, RZ, RZ, UR7 ;  /* 0x00000007ff037e24 */ /* 0x008fd4000f8e00ff */
[----:B------:R4:W-:Y:S04]  /*5040*/  @P0 ATOMS.AND RZ, [UR8+0x14], R3 ;  /* 0x00001403ffff098c */ /* 0x0009e8000a800008 */
[----:B------:R4:W-:Y:S01]  /*5050*/  @P0 ATOMS.AND RZ, [UR8+0x18], R2 ;  /* 0x00001802ffff098c */ /* 0x0009e2000a800008 */
[----:B------:R-:W-:Y:S05]  /*5060*/  BRA `(.L_x_90) ;  /* 0x0000000000147947 */ /* 0x000fea0003800000 */
.L_x_89:
[----:B------:R-:W-:Y:S02]  /*5070*/  MOV R2, 0x5090 ;  /* 0x0000509000027802 */ /* 0x000fe40000000f00 */
[----:B---3-5:R-:W-:Y:S05]  /*5080*/  CALL.REL.NOINC `($__internal_0_$__cuda_sm10x_tcgen05_guardrail_trap_col_being_dealloced_not_returned_by_alloc) ;  /* 0x0000006400a47944 */ /* 0x028fea0003c00000 */
[----:B------:R-:W-:Y:S05]  /*5090*/  BRA `(.L_x_90) ;  /* 0x0000000000087947 */ /* 0x000fea0003800000 */
.L_x_88:
[----:B------:R-:W-:Y:S02]  /*50a0*/  MOV R2, 0x50c0 ;  /* 0x000050c000027802 */ /* 0x000fe40000000f00 */
[----:B---3-5:R-:W-:Y:S05]  /*50b0*/  CALL.REL.NOINC `($__internal_2_$__cuda_sm10x_tcgen05_guardrail_trap_unallocated_columns_being_dealloced) ;  /* 0x0000006400b07944 */ /* 0x028fea0003c00000 */
.L_x_90:
[----:B------:R-:W-:Y:S01]  /*50c0*/  NOP ;  /* 0x0000000000007918 */ /* 0x000fe20000000000 */
[----:B----4-:R-:W-:Y:S05]  /*50d0*/  EXIT ;  /* 0x000000000000794d */ /* 0x010fea0003800000 */
.L_x_62:
[----:B------:R-:W2:Y:S01]  /*50e0*/  LDCU UR5, c[0x0][0x384] ;  /* 0x00007080ff0577ac */ /* 0x000ea20008000800 */
[----:B------:R-:W-:Y:S02]  /*50f0*/  UISETP.NE.OR UP0, UPT, UR18, 0x3, !UP3 ;  /* 0x000000031200788c */ /* 0x000fe4000df05670 */
[----:B--2---:R-:W-:-:S07]  /*5100*/  UIADD3 UR5, UPT, UPT, UR5, 0x7f, URZ ;  /* 0x0000007f05057890 */ /* 0x004fce000fffe0ff */
[----:B------:R-:W-:Y:S05]  /*5110*/  BRA.U UP0, `(.L_x_91) ;  /* 0x0000001500287547 */ /* 0x000fea000b800000 */
[----:B------:R-:W2:Y:S01]  /*5120*/  LDCU UR49, c[0x0][0x388] ;  /* 0x00007100ff3177ac */ /* 0x000ea20008000800 */
[----:B------:R-:W3:Y:S01]  /*5130*/  LDC.64 R14, c[0x0][0x348] ;  /* 0x0000d200ff0e7b82 */ /* 0x000ee20000000a00 */
[----:B------:R-:W-:Y:S01]  /*5140*/  IMAD.MOV.U32 R10, RZ, RZ, 0x1 ;  /* 0x00000001ff0a7424 */ /* 0x000fe200078e00ff */
[----:B------:R-:W-:Y:S01]  /*5150*/  USHF.R.S32.HI UR4, URZ, 0x1f, UR5 ;  /* 0x0000001fff047899 */ /* 0x000fe20008011405 */
[----:B------:R-:W-:Y:S01]  /*5160*/  IMAD.MOV.U32 R8, RZ, RZ, RZ ;  /* 0x000000ffff087224 */ /* 0x000fe200078e00ff */
[----:B------:R-:W4:Y:S02]  /*5170*/  LDCU UR38, c[0x0][0x370] ;  /* 0x00006e00ff2677ac */ /* 0x000f240008000800 */
[----:B------:R-:W-:Y:S01]  /*5180*/  ULEA.HI UR4, UR4, UR5, URZ, 0x7 ;  /* 0x0000000504047291 */ /* 0x000fe2000f8f38ff */
[----:B------:R-:W4:Y:S03]  /*5190*/  LDCU.128 UR32, c[0x0][0xc10] ;  /* 0x00018200ff2077ac */ /* 0x000f260008000c00 */
[----:B------:R-:W-:Y:S01]  /*51a0*/  USHF.R.S32.HI UR27, URZ, 0x7, UR4 ;  /* 0x00000007ff1b7899 */ /* 0x000fe20008011404 */
[----:B--2---:R-:W-:Y:S01]  /*51b0*/  IMAD.U32 R0, RZ, RZ, UR49 ;  /* 0x00000031ff007e24 */ /* 0x004fe2000f8e00ff */
[----:B------:R-:W2:Y:S04]  /*51c0*/  LDCU UR37, c[0x0][0x374] ;  /* 0x00006e80ff2577ac */ /* 0x000ea80008000800 */
[----:B------:R-:W-:Y:S01]  /*51d0*/  IMAD.U32 R3, RZ, RZ, UR27 ;  /* 0x0000001bff037e24 */ /* 0x000fe2000f8e00ff */
[----:B------:R-:W-:Y:S01]  /*51e0*/  IABS R0, R0 ;  /* 0x0000000000007213 */ /* 0x000fe20000000000 */
[----:B------:R-:W1:Y:S03]  /*51f0*/  LDCU.64 UR4, c[0x0][0x988] ;  /* 0x00013100ff0477ac */ /* 0x000e660008000a00 */
[----:B------:R-:W-:Y:S01]  /*5200*/  IABS R2, R3 ;  /* 0x0000000300027213 */ /* 0x000fe20000000000 */
[----:B------:R-:W3:Y:S01]  /*5210*/  LDCU.64 UR30, c[0x0][0x990] ;  /* 0x00013200ff1e77ac */ /* 0x000ee20008000a00 */
[----:B------:R-:W-:-:S02]  /*5220*/  R2UR UR25, R0 ;  /* 0x00000000001972ca */ /* 0x000fc400000e0000 */
[----:B------:R-:W-:Y:S01]  /*5230*/  R2UR UR26, R2 ;  /* 0x00000000021a72ca */ /* 0x000fe200000e0000 */
[----:B------:R-:W3:Y:S01]  /*5240*/  LDCU UR17, c[0x0][0xc0c] ;  /* 0x00018180ff1177ac */ /* 0x000ee20008000800 */
[----:B------:R-:W3:Y:S01]  /*5250*/  LDCU UR50, c[0x0][0xc20] ;  /* 0x00018400ff3277ac */ /* 0x000ee20008000800 */
[----:B------:R-:W3:Y:S08]  /*5260*/  LDCU UR29, c[0x0][0x38c] ;  /* 0x00007180ff1d77ac */ /* 0x000ef00008000800 */
[----:B------:R-:W3:Y:S01]  /*5270*/  I2F.RP R4, UR25 ;  /* 0x0000001900047d06 */ /* 0x000ee20008209400 */
[----:B-1----:R-:W-:Y:S01]  /*5280*/  UISETP.NE.U32.AND UP0, UPT, UR4, URZ, UPT ;  /* 0x000000ff0400728c */ /* 0x002fe2000bf05070 */
[----:B------:R-:W1:Y:S06]  /*5290*/  LDCU UR4, c[0x0][0xc30] ;  /* 0x00018600ff0477ac */ /* 0x000e6c0008000800 */
[----:B------:R-:W1:Y:S01]  /*52a0*/  I2F.RP R2, UR26 ;  /* 0x0000001a00027d06 */ /* 0x000e620008209400 */
[----:B------:R-:W-:Y:S01]  /*52b0*/  UISETP.NE.AND.EX UP0, UPT, UR5, URZ, UPT, UP0 ;  /* 0x000000ff0500728c */ /* 0x000fe2000bf05300 */
[----:B------:R-:W-:Y:S01]  /*52c0*/  UMOV UR22, 0x400 ;  /* 0x0000040000167882 */ /* 0x000fe20000000000 */
[----:B----4-:R-:W-:-:S02]  /*52d0*/  UIMAD.WIDE.U32 UR12, UR38, UR32, URZ ;  /* 0x00000020260c72a5 */ /* 0x010fc4000f8e00ff */
[----:B--2---:R-:W-:-:S03]  /*52e0*/  UIMAD.WIDE.U32 UR14, UR37, UR35, URZ ;  /* 0x00000023250e72a5 */ /* 0x004fc6000f8e00ff */
[----:B---3--:R-:W2:Y:S01]  /*52f0*/  MUFU.RCP R0, R4 ;  /* 0x0000000400007308 */ /* 0x008ea20000001000 */
[----:B------:R-:W-:Y:S01]  /*5300*/  UMOV UR8, URZ ;  /* 0x000000ff00087c82 */ /* 0x000fe20008000000 */
[----:B------:R-:W-:Y:S02]  /*5310*/  UP2UR UR48, UPR, URZ, 0x1 ;  /* 0x00000001ff307883 */ /* 0x000fe40008000000 */
[----:B------:R-:W-:Y:S02]  /*5320*/  ULEA UR22, UR24, UR22, 0x18 ;  /* 0x0000001618167291 */ /* 0x000fe4000f8ec0ff */
[----:B------:R-:W-:Y:S02]  /*5330*/  UISETP.NE.AND UP0, UPT, UR39, 0x1, UPT ;  /* 0x000000012700788c */ /* 0x000fe4000bf05270 */
[----:B-1----:R-:W1:Y:S01]  /*5340*/  MUFU.RCP R2, R2 ;  /* 0x0000000200027308 */ /* 0x002e620000001000 */
[----:B------:R-:W-:Y:S02]  /*5350*/  UISETP.NE.U32.AND UP0, UPT, UR30, URZ, UPT ;  /* 0x000000ff1e00728c */ /* 0x000fe4000bf05070 */
[----:B------:R-:W-:-:S02]  /*5360*/  UIADD3 UR46, UPT, UPT, UR22, 0x108, URZ ;  /* 0x00000108162e7890 */ /* 0x000fc4000fffe0ff */
[----:B------:R-:W-:Y:S02]  /*5370*/  UIADD3 UR44, UPT, UPT, UR22, 0x138, URZ ;  /* 0x00000138162c7890 */ /* 0x000fe4000fffe0ff */
[----:B------:R-:W-:Y:S01]  /*5380*/  UIADD3 UR36, UPT, UPT, UR22, 0x100, URZ ;  /* 0x0000010016247890 */ /* 0x000fe2000fffe0ff */
[----:B--2---:R-:W-:Y:S01]  /*5390*/  VIADD R0, R0, 0xffffffe ;  /* 0x0ffffffe00007836 */ /* 0x004fe20000000000 */
[----:B------:R-:W-:Y:S02]  /*53a0*/  UISETP.GE.AND UP2, UPT, UR39, 0x1, UPT ;  /* 0x000000012700788c */ /* 0x000fe4000bf46270 */
[----:B------:R-:W-:Y:S01]  /*53b0*/  UISETP.NE.AND.EX UP5, UPT, UR31, URZ, UPT, UP0 ;  /* 0x000000ff1f00728c */ /* 0x000fe2000bfa5300 */
[----:B------:R-:W-:Y:S02]  /*53c0*/  UMOV UR43, UR13 ;  /* 0x0000000d002b7c82 */ /* 0x000fe40008000000 */
[----:B------:R-:W2:Y:S01]  /*53d0*/  F2I.FTZ.U32.TRUNC.NTZ R0, R0 ;  /* 0x0000000000007305 */ /* 0x000ea2000021f000 */
[----:B------:R-:W-:Y:S01]  /*53e0*/  UMOV UR42, UR15 ;  /* 0x0000000f002a7c82 */ /* 0x000fe20008000000 */
[----:B-1----:R-:W-:Y:S01]  /*53f0*/  VIADD R2, R2, 0xffffffe ;  /* 0x0ffffffe02027836 */ /* 0x002fe20000000000 */
[----:B------:R-:W-:-:S02]  /*5400*/  UISETP.NE.AND UP2, UPT, UR17, 0x1, UPT ;  /* 0x000000011100788c */ /* 0x000fc4000bf45270 */
[----:B------:R-:W-:Y:S02]  /*5410*/  UISETP.NE.AND UP0, UPT, UR34, 0x1, UPT ;  /* 0x000000012200788c */ /* 0x000fe4000bf05270 */
[----:B------:R-:W-:Y:S01]  /*5420*/  UPLOP3.LUT UP4, UPT, UPT, UPT, UPT, 0x40, 0x4 ;  /* 0x000000000004789c */ /* 0x000fe20003f8e870 */
[----:B------:R-:W1:Y:S01]  /*5430*/  F2I.FTZ.U32.TRUNC.NTZ R2, R2 ;  /* 0x0000000200027305 */ /* 0x000e62000021f000 */
[----:B------:R-:W3:Y:S01]  /*5440*/  LDCU.64 UR18, c[0x0][0xc28] ;  /* 0x00018500ff1277ac */ /* 0x000ee20008000a00 */
[----:B------:R-:W-:Y:S01]  /*5450*/  UPRMT UR46, UR24, 0x654, UR46 ;  /* 0x00000654182e7896 */ /* 0x000fe2000800002e */
[----:B--2---:R-:W-:Y:S01]  /*5460*/  R2UR UR7, R0 ;  /* 0x00000000000772ca */ /* 0x004fe200000e0000 */
[----:B------:R-:W-:Y:S01]  /*5470*/  UPRMT UR44, URZ, 0x654, UR44 ;  /* 0x00000654ff2c7896 */ /* 0x000fe2000800002c */
[----:B------:R-:W-:Y:S01]  /*5480*/  IABS R0, R3 ;  /* 0x0000000300007213 */ /* 0x000fe20000000000 */
[----:B------:R-:W-:Y:S02]  /*5490*/  UPRMT UR47, UR24, 0x654, UR36 ;  /* 0x00000654182f7896 */ /* 0x000fe40008000024 */
[----:B------:R-:W-:-:S02]  /*54a0*/  USHF.R.U32.HI UR43, URZ, UR33, UR43 ;  /* 0x00000021ff2b7299 */ /* 0x000fc4000801162b */
[----:B------:R-:W-:Y:S01]  /*54b0*/  IMAD.MOV R0, RZ, RZ, -R0 ;  /* 0x000000ffff007224 */ /* 0x000fe200078e0a00 */
[----:B-1----:R-:W-:Y:S01]  /*54c0*/  R2UR UR9, R2 ;  /* 0x00000000020972ca */ /* 0x002fe200000e0000 */
[----:B------:R-:W-:Y:S01]  /*54d0*/  IMAD.MOV.U32 R2, RZ, RZ, 0x2000 ;  /* 0x00002000ff027424 */ /* 0x000fe200078e00ff */
[----:B------:R-:W-:Y:S02]  /*54e0*/  USHF.R.U32.HI UR42, URZ, UR50, UR42 ;  /* 0x00000032ff2a7299 */ /* 0x000fe4000801162a */
[----:B------:R-:W-:Y:S01]  /*54f0*/  R2UR UR45, R0 ;  /* 0x00000000002d72ca */ /* 0x000fe200000e0000 */
[----:B------:R-:W-:Y:S02]  /*5500*/  UIADD3 UR5, UPT, UPT, URZ, -UR7, URZ ;  /* 0x80000007ff057290 */ /* 0x000fe4000fffe0ff */
[----:B------:R-:W-:Y:S02]  /*5510*/  UISETP.NE.AND UP3, UPT, UR4, 0x1, UPT ;  /* 0x000000010400788c */ /* 0x000fe4000bf65270 */
[----:B------:R-:W-:-:S02]  /*5520*/  UIMAD UR5, UR5, UR25, URZ ;  /* 0x00000019050572a4 */ /* 0x000fc4000f8e02ff */
[----:B------:R-:W-:Y:S02]  /*5530*/  UISETP.NE.AND UP2, UPT, UR49, URZ, UPT ;  /* 0x000000ff3100728c */ /* 0x000fe4000bf45270 */
[----:B------:R-:W-:Y:S02]  /*5540*/  UIADD3 UR6, UPT, UPT, URZ, -UR9, URZ ;  /* 0x80000009ff067290 */ /* 0x000fe4000fffe0ff */
[----:B------:R-:W-:Y:S02]  /*5550*/  UISETP.NE.AND UP0, UPT, UR29, URZ, UPT ;  /* 0x000000ff1d00728c */ /* 0x000fe4000bf05270 */
[----:B------:R-:W-:Y:S02]  /*5560*/  UIMAD UR10, UR6, UR26, URZ ;  /* 0x0000001a060a72a4 */ /* 0x000fe4000f8e02ff */
[----:B------:R-:W-:Y:S01]  /*5570*/  UISETP.NE.AND UP6, UPT, UR27, URZ, UPT ;  /* 0x000000ff1b00728c */ /* 0x000fe2000bfc5270 */
[----:B------:R-:W-:Y:S01]  /*5580*/  UMOV UR6, URZ ;  /* 0x000000ff00067c82 */ /* 0x000fe20008000000 */
[----:B------:R-:W-:-:S02]  /*5590*/  UIMAD.WIDE.U32 UR8, UR9, UR10, UR8 ;  /* 0x0000000a090872a5 */ /* 0x000fc4000f8e0008 */
[----:B------:R-:W-:-:S07]  /*55a0*/  UIMAD.WIDE.U32 UR40, UR7, UR5, UR6 ;  /* 0x00000005072872a5 */ /* 0x000fce000f8e0006 */
[----:B------:R-:W-:Y:S01]  /*55b0*/  UMOV UR40, UR41 ;  /* 0x0000002900287c82 */ /* 0x000fe20008000000 */
[----:B---3--:R-:W-:-:S05]  /*55c0*/  UMOV UR41, UR9 ;  /* 0x0000000900297c82 */ /* 0x008fca0008000000 */
.L_x_100:
[----:B------:R-:W-:Y:S04]  /*55d0*/  SHF.L.U32 R3, R8, 0x1f, RZ ;  /* 0x0000001f08037819 */ /* 0x000fe800000006ff */
[----:B-1----:R-:W1:Y:S02]  /*55e0*/  SYNCS.PHASECHK.TRANS64.TRYWAIT P0, [UR22+0x130], R3 ;  /* 0x00013003ff0075a7 */ /* 0x002e640008001116 */
[----:B-1----:R-:W-:Y:S05]  /*55f0*/  @!P0 BRA `(.L_x_92) ;  /* 0x0000005c007c8947 */ /* 0x002fea0003800000 */
.L_x_180:
[----:B------:R-:W2:Y:S01]  /*5600*/  LDS.128 R4, [UR22+0x170] ;  /* 0x00017016ff047984 */ /* 0x000ea20008000c00 */
[----:B------:R-:W-:Y:S01]  /*5610*/  UISETP.GE.AND UP0, UPT, UR39, 0x1, UPT ;  /* 0x000000012700788c */ /* 0x000fe2000bf06270 */
[----:B------:R-:W-:Y:S01]  /*5620*/  @!PT LDS RZ, [RZ] ;  /* 0x00000000fffff984 */ /* 0x000fe20000000800 */
[----:B------:R-:W-:Y:S01]  /*5630*/  @!PT LDS RZ, [RZ] ;  /* 0x00000000fffff984 */ /* 0x000fe20000000800 */
[----:B------:R-:W-:Y:S01]  /*5640*/  @!PT LDS RZ, [RZ] ;  /* 0x00000000fffff984 */ /* 0x000fe20000000800 */
[----:B------:R-:W-:Y:S01]  /*5650*/  @!PT LDS RZ, [RZ] ;  /* 0x00000000fffff984 */ /* 0x000fe20000000800 */
[----:B------:R3:W-:Y:S06]  /*5660*/  MEMBAR.ALL.CTA ;  /* 0x0000000000007992 */ /* 0x0007ec0000008000 */
[----:B---3--:R-:W3:Y:S02]  /*5670*/  FENCE.VIEW.ASYNC.S ;  /* 0x00000000000073c6 */ /* 0x008ee40000000000 */
[----:B---3--:R-:W-:Y:S01]  /*5680*/  SYNCS.ARRIVE.TRANS64.RED.A1T0 RZ, [UR44], RZ ;  /* 0x000000ffffff79a7 */ /* 0x008fe2000810042c */
[----:B--2---:R-:W-:Y:S11]  /*5690*/  LOP3.LUT P0, RZ, R6, 0x1, RZ, 0xc0, !PT ;  /* 0x0000000106ff7812 */ /* 0x004ff6000780c0ff */
[----:B------:R-:W-:Y:S02]  /*56a0*/  @!UPT UIADD3 URZ, UPT, UPT, URZ, URZ, URZ ;  /* 0x000000fffffff290 */ /* 0x000fe4000fffe0ff */
[----:B------:R-:W-:Y:S01]  /*56b0*/  VOTEU.ANY UP2, P0 ;  /* 0x0000000000ff7886 */ /* 0x000fe20000040100 */
[----:B------:R-:W-:Y:S11]  /*56c0*/  PLOP3.LUT P0, PT, PT, PT, UP2, 0x80, 0x8 ;  /* 0x000000000008781c */ /* 0x000ff60003f0f028 */
[----:B------:R-:W-:Y:S02]  /*56d0*/  @!UPT UIADD3 URZ, UPT, UPT, URZ, URZ, URZ ;  /* 0x000000fffffff290 */ /* 0x000fe4000fffe0ff */
[----:B-1----:R-:W-:Y:S02]  /*56e0*/  @P0 MOV R3, R4 ;  /* 0x0000000400030202 */ /* 0x002fe40000000f00 */
[----:B------:R-:W-:Y:S02]  /*56f0*/  @P0 LOP3.LUT R0, R5, 0xffff, RZ, 0xc0, !PT ;  /* 0x0000ffff05000812 */ /* 0x000fe400078ec0ff */
[----:B------:R-:W-:Y:S02]  /*5700*/  @P0 R2UR UR5, R3 ;  /* 0x00000000030502ca */ /* 0x000fe400000e0000 */
[----:B------:R-:W-:Y:S11]  /*5710*/  @P0 R2UR UR4, R0 ;  /* 0x00000000000402ca */ /* 0x000ff600000e0000 */
[----:B------:R-:W-:Y:S02]  /*5720*/  @UP2 UMOV UR16, UR5 ;  /* 0x0000000500102c82 */ /* 0x000fe40008000000 */
[----:B------:R-:W-:Y:S01]  /*5730*/  @UP2 UMOV UR15, UR4 ;  /* 0x00000004000f2c82 */ /* 0x000fe20008000000 */
[----:B------:R-:W-:Y:S05]  /*5740*/  BRA.U !UP0, `(.L_x_93) ;  /* 0x0000000108c07547 */ /* 0x000fea000b800000 */
[----:B------:R-:W-:Y:S02]  /*5750*/  UIMAD.WIDE.U32 UR8, UR15, UR35, URZ ;  /* 0x000000230f0872a5 */ /* 0x000fe4000f8e00ff */
[----:B------:R-:W-:Y:S02]  /*5760*/  UP2UR UR14, UPR, URZ, 0x4 ;  /* 0x00000004ff0e7883 */ /* 0x000fe40008000000 */
[----:B------:R-:W-:Y:S02]  /*5770*/  UISETP.NE.AND UP2, UPT, UR34, 0x1, UPT ;  /* 0x000000012200788c */ /* 0x000fe4000bf45270 */
[----:B------:R-:W-:Y:S02]  /*5780*/  UIMAD.WIDE.U32 UR10, UR16, UR32, URZ ;  /* 0x00000020100a72a5 */ /* 0x000fe4000f8e00ff */
[----:B------:R-:W-:Y:S02]  /*5790*/  USEL UR4, UR37, UR42, !UP2 ;  /* 0x0000002a25047287 */ /* 0x000fe4000d000000 */
[----:B------:R-:W-:Y:S02]  /*57a0*/  UISETP.NE.AND UP0, UPT, UR17, 0x1, UPT ;  /* 0x000000011100788c */ /* 0x000fe4000bf05270 */
[----:B------:R-:W-:Y:S02]  /*57b0*/  UP2UR UR24, UPR, URZ, 0x2 ;  /* 0x00000002ff187883 */ /* 0x000fe40008000000 */
[----:B------:R-:W-:Y:S02]  /*57c0*/  UISETP.NE.AND UP1, UPT, UR39, 0x1, UPT ;  /* 0x000000012700788c */ /* 0x000fe4000bf25270 */
[----:B------:R-:W-:Y:S02]  /*57d0*/  UIMAD.WIDE.U32 UR12, UR4, UR18, URZ ;  /* 0x00000012040c72a5 */ /* 0x000fe4000f8e00ff */
[----:B------:R-:W-:Y:S01]  /*57e0*/  USEL UR7, UR38, UR43, !UP0 ;  /* 0x0000002b26077287 */ /* 0x000fe2000c000000 */
[----:B------:R-:W-:Y:S02]  /*57f0*/  UMOV UR5, UR9 ;  /* 0x0000000900057c82 */ /* 0x000fe40008000000 */
[----:B------:R-:W-:Y:S02]  /*5800*/  USHF.R.U32.HI UR6, URZ, UR50, UR5 ;  /* 0x00000032ff067299 */ /* 0x000fe40008011605 */
[----:B------:R-:W-:Y:S02]  /*5810*/  UIMAD.WIDE.U32 UR20, UR7, UR18, URZ ;  /* 0x00000012071472a5 */ /* 0x000fe4000f8e00ff */
[----:B------:R-:W-:Y:S02]  /*5820*/  USEL UR6, UR15, UR6, !UP2 ;  /* 0x000000060f067287 */ /* 0x000fe4000d000000 */
[----:B------:R-:W-:Y:S01]  /*5830*/  UISETP.NE.AND UP2, UPT, UR14, URZ, UPT ;  /* 0x000000ff0e00728c */ /* 0x000fe2000bf45270 */
[----:B------:R-:W-:Y:S01]  /*5840*/  UMOV UR5, UR11 ;  /* 0x0000000b00057c82 */ /* 0x000fe20008000000 */
[----:B------:R-:W-:Y:S02]  /*5850*/  UIMAD.WIDE.U32 UR10, UR6, UR18, URZ ;  /* 0x00000012060a72a5 */ /* 0x000fe4000f8e00ff */
[----:B------:R-:W-:Y:S03]  /*5860*/  USHF.R.U32.HI UR8, URZ, UR33, UR5 ;  /* 0x00000021ff087299 */ /* 0x000fe60008011605 */
[----:B------:R-:W-:Y:S02]  /*5870*/  UMOV UR5, UR13 ;  /* 0x0000000d00057c82 */ /* 0x000fe40008000000 */
[----:B------:R-:W-:Y:S03]  /*5880*/  @UP1 USHF.R.U32.HI UR4, URZ, UR19, UR5 ;  /* 0x00000013ff041299 */ /* 0x000fe60008011605 */
[----:B------:R-:W-:Y:S01]  /*5890*/  UMOV UR5, UR21 ;  /* 0x0000001500057c82 */ /* 0x000fe20008000000 */
[----:B------:R-:W-:Y:S02]  /*58a0*/  UIMAD UR4, UR39, UR4, URZ ;  /* 0x00000004270472a4 */ /* 0x000fe4000f8e02ff */
[----:B------:R-:W-:Y:S02]  /*58b0*/  @UP1 USHF.R.U32.HI UR7, URZ, UR19, UR5 ;  /* 0x00000013ff071299 */ /* 0x000fe40008011605 */
[----:B------:R-:W-:Y:S02]  /*58c0*/  USEL UR5, UR16, UR8, !UP0 ;  /* 0x0000000810057287 */ /* 0x000fe4000c000000 */
[----:B------:R-:W-:Y:S02]  /*58d0*/  UIMAD UR8, UR39, UR7, URZ ;  /* 0x00000007270872a4 */ /* 0x000fe4000f8e02ff */
[----:B------:R-:W-:Y:S03]  /*58e0*/  UISETP.GE.AND UP0, UPT, UR6, UR4, UPT ;  /* 0x000000040600728c */ /* 0x000fe6000bf06270 */
[----:B------:R-:W-:Y:S01]  /*58f0*/  UMOV UR4, UR11 ;  /* 0x0000000b00047c82 */ /* 0x000fe20008000000 */
[----:B------:R-:W-:Y:S02]  /*5900*/  UISETP.GE.OR UP0, UPT, UR5, UR8, UP0 ;  /* 0x000000080500728c */ /* 0x000fe40008706670 */
[----:B------:R-:W-:Y:S02]  /*5910*/  USHF.R.U32.HI UR4, URZ, UR19, UR4 ;  /* 0x00000013ff047299 */ /* 0x000fe40008011604 */
[----:B------:R-:W-:Y:S02]  /*5920*/  UIMAD.WIDE.U32 UR8, UR5, UR18, URZ ;  /* 0x00000012050872a5 */ /* 0x000fe4000f8e00ff */
[----:B------:R-:W-:Y:S04]  /*5930*/  USEL UR10, UR6, UR4, !UP1 ;  /* 0x00000004060a7287 */ /* 0x000fe8000c800000 */
[----:B------:R-:W-:Y:S01]  /*5940*/  UIADD3 UR11, UPT, UPT, -UR10, URZ, URZ ;  /* 0x000000ff0a0b7290 */ /* 0x000fe2000fffe1ff */
[----:B------:R-:W-:Y:S02]  /*5950*/  @!UP0 UMOV UR4, UR9 ;  /* 0x0000000900048c82 */ /* 0x000fe40008000000 */
[----:B------:R-:W-:Y:S02]  /*5960*/  @!UP0 USHF.R.U32.HI UR4, URZ, UR19, UR4 ;  /* 0x00000013ff048299 */ /* 0x000fe40008011604 */
[----:B------:R-:W-:Y:S02]  /*5970*/  UIMAD UR8, UR39, UR11, UR6 ;  /* 0x0000000b270872a4 */ /* 0x000fe4000f8e0206 */
[----:B------:R-:W-:Y:S02]  /*5980*/  @!UP0 USEL UR4, UR5, UR4, !UP1 ;  /* 0x0000000405048287 */ /* 0x000fe4000c800000 */
[----:B------:R-:W-:Y:S02]  /*5990*/  UISETP.NE.AND UP1, UPT, UR24, URZ, UPT ;  /* 0x000000ff1800728c */ /* 0x000fe4000bf25270 */
[----:B------:R-:W-:Y:S02]  /*59a0*/  @!UP0 UIMAD UR8, UR7, UR8, UR4 ;  /* 0x00000008070882a4 */ /* 0x000fe4000f8e0204 */
[----:B------:R-:W-:Y:S02]  /*59b0*/  @!UP0 UIADD3 UR9, UPT, UPT, UR10, -UR4, URZ ;  /* 0x800000040a098290 */ /* 0x000fe4000fffe0ff */
[----:B------:R-:W-:Y:S02]  /*59c0*/  UIADD3 UR4, UPT, UPT, -UR5, URZ, URZ ;  /* 0x000000ff05047290 */ /* 0x000fe4000fffe1ff */
[----:B------:R-:W-:Y:S02]  /*59d0*/  UIADD3 UR7, UPT, UPT, -UR6, URZ, URZ ;  /* 0x000000ff06077290 */ /* 0x000fe4000fffe1ff */
[----:B------:R-:W-:Y:S02]  /*59e0*/  @!UP0 UIMAD UR6, UR9, UR39, UR5 ;  /* 0x00000027090682a4 */ /* 0x000fe4000f8e0205 */
[----:B------:R-:W-:Y:S02]  /*59f0*/  UIMAD UR16, UR17, UR4, UR16 ;  /* 0x00000004111072a4 */ /* 0x000fe4000f8e0210 */
[----:B------:R-:W-:Y:S01]  /*5a00*/  UIMAD UR15, UR34, UR7, UR15 ;  /* 0x00000007220f72a4 */ /* 0x000fe2000f8e020f */
[----:B------:R-:W-:Y:S02]  /*5a10*/  @!UP0 UMOV UR5, UR8 ;  /* 0x0000000800058c82 */ /* 0x000fe40008000000 */
[----:B------:R-:W-:Y:S02]  /*5a20*/  UIMAD UR16, UR5, UR17, UR16 ;  /* 0x00000011051072a4 */ /* 0x000fe4000f8e0210 */
[----:B------:R-:W-:Y:S11]  /*5a30*/  UIMAD UR15, UR6, UR34, UR15 ;  /* 0x00000022060f72a4 */ /* 0x000ff6000f8e020f */
[----:B------:R-:W-:Y:S01]  /*5a40*/  @!UPT UIADD3 URZ, UPT, UPT, URZ, URZ, URZ ;  /* 0x000000fffffff290 */ /* 0x000fe2000fffe0ff */
.L_x_93:
[----:B------:R-:W1:Y:S01]  /*5a50*/  @!UP3 LDCU.128 UR8, c[0x0][0xc10] ;  /* 0x00018200ff08b7ac */ /* 0x000e620008000c00 */
[----:B------:R-:W-:Y:S04]  /*5a60*/  MOV R0, UR23 ;  /* 0x0000001700007c02 */ /* 0x000fe80008000f00 */
[----:B------:R-:W-:Y:S01]  /*5a70*/  IABS R0, R0 ;  /* 0x0000000000007213 */ /* 0x000fe20000000000 */
[----:B------:R-:W2:Y:S01]  /*5a80*/  @!UP3 LDCU UR5, c[0x0][0xc0c] ;  /* 0x00018180ff05b7ac */ /* 0x000ea20008000800 */
[----:B-1----:R-:W-:Y:S07]  /*5a90*/  UIMAD.WIDE.U32 UR6, UR16, UR8, URZ ;  /* 0x00000008100672a5 */ /* 0x002fee000f8e00ff */
[----:B------:R-:W-:Y:S01]  /*5aa0*/  @!UP3 UMOV UR4, UR7 ;  /* 0x000000070004bc82 */ /* 0x000fe20008000000 */
[----:B--2---:R-:W-:Y:S02]  /*5ab0*/  @!UP3 UISETP.NE.AND UP0, UPT, UR5, 0x1, UPT ;  /* 0x000000010500b88c */ /* 0x004fe4000bf05270 */
[----:B------:R-:W-:Y:S02]  /*5ac0*/  @!UP3 USHF.R.U32.HI UR4, URZ, UR9, UR4 ;  /* 0x00000009ff04b299 */ /* 0x000fe40008011604 */
[----:B------:R-:W-:Y:S02]  /*5ad0*/  UIMAD.WIDE.U32 UR6, UR15, UR11, URZ ;  /* 0x0000000b0f0672a5 */ /* 0x000fe4000f8e00ff */
[----:B------:R-:W-:Y:S02]  /*5ae0*/  @!UP3 USEL UR8, UR16, UR4, !UP0 ;  /* 0x000000041008b287 */ /* 0x000fe4000c000000 */
[----:B------:R-:W-:Y:S03]  /*5af0*/  @!UP3 UISETP.NE.AND UP0, UPT, UR10, 0x1, UPT ;  /* 0x000000010a00b88c */ /* 0x000fe6000bf05270 */
[----:B------:R-:W-:Y:S02]  /*5b00*/  @!UP3 UMOV UR6, UR7 ;  /* 0x000000070006bc82 */ /* 0x000fe40008000000 */
[----:B------:R-:W1:Y:S02]  /*5b10*/  @!UP3 LDCU UR4, c[0x0][0xc20] ;  /* 0x00018400ff04b7ac */ /* 0x000e640008000800 */
[----:B-1----:R-:W-:Y:S04]  /*5b20*/  @!UP3 USHF.R.U32.HI UR6, URZ, UR4, UR6 ;  /* 0x00000004ff06b299 */ /* 0x002fe80008011606 */
[----:B------:R-:W-:Y:S04]  /*5b30*/  @!UP3 USEL UR6, UR15, UR6, !UP0 ;  /* 0x000000060f06b287 */ /* 0x000fe8000c000000 */
[----:B------:R-:W-:Y:S02]  /*5b40*/  @!UP3 UIADD3 UR4, UPT, UPT, -UR8, UR6, URZ ;  /* 0x000000060804b290 */ /* 0x000fe4000fffe1ff */
[----:B------:R-:W-:Y:S02]  /*5b50*/  @!UP3 UIADD3 UR6, UPT, UPT, UR8, -UR6, URZ ;  /* 0x800000060806b290 */ /* 0x000fe4000fffe0ff */
[----:B------:R-:W-:Y:S02]  /*5b60*/  @!UP3 UIMAD UR16, UR4, UR5, UR16 ;  /* 0x000000050410b2a4 */ /* 0x000fe4000f8e0210 */
[----:B------:R-:W-:Y:S01]  /*5b70*/  @!UP3 UIMAD UR15, UR6, UR10, UR15 ;  /* 0x0000000a060fb2a4 */ /* 0x000fe2000f8e020f */
[----:B------:R-:W-:Y:S11]  /*5b80*/  BRA.U UP4, `(.L_x_94) ;  /* 0x0000000104107547 */ /* 0x000ff6000b800000 */
[----:B------:R-:W-:Y:S04]  /*5b90*/  MOV R3, UR53 ;  /* 0x0000003500037c02 */ /* 0x000fe80008000f00 */
[----:B------:R-:W-:Y:S04]  /*5ba0*/  SHF.L.U32 R12, R3, 0x1f, RZ ;  /* 0x0000001f030c7819 */ /* 0x000fe800000006ff */
[----:B------:R-:W1:Y:S02]  /*5bb0*/  SYNCS.PHASECHK.TRANS64.TRYWAIT P1, [UR22+0x128], R12 ;  /* 0x0001280cff0075a7 */ /* 0x000e640008021116 */
[----:B-1----:R-:W-:Y:S05]  /*5bc0*/  @!P1 BRA `(.L_x_95) ;  /* 0x0000005800209947 */ /* 0x002fea0003800000 */
.L_x_94:
[----:B------:R-:W-:Y:S01]  /*5bd0*/  UISETP.NE.AND UP4, UPT, UR49, URZ, UPT ;  /* 0x000000ff3100728c */ /* 0x000fe2000bf85270 */
[----:B------:R-:W-:Y:S01]  /*5be0*/  R2UR UR4, R0 ;  /* 0x00000000000472ca */ /* 0x000fe200000e0000 */
[----:B------:R-:W-:Y:S11]  /*5bf0*/  USHF.L.U32 UR11, UR28, 0x7, URZ ;  /* 0x000000071c0b7899 */ /* 0x000ff600080006ff */
[----:B------:R-:W-:Y:S01]  /*5c00*/  @!UPT UIADD3 URZ, UPT, UPT, URZ, URZ, URZ ;  /* 0x000000fffffff290 */ /* 0x000fe2000fffe0ff */
[----:B------:R-:W-:Y:S07]  /*5c10*/  UIMAD.WIDE.U32 UR6, UR41, UR4, URZ ;  /* 0x00000004290672a5 */ /* 0x000fee000f8e00ff */
[----:B------:R-:W-:Y:S02]  /*5c20*/  UMOV UR12, UR7 ;  /* 0x00000007000c7c82 */ /* 0x000fe40008000000 */
[----:B------:R-:W-:Y:S04]  /*5c30*/  UIMAD UR4, UR12, UR45, UR4 ;  /* 0x0000002d0c0472a4 */ /* 0x000fe8000f8e0204 */
[----:B------:R-:W-:Y:S11]  /*5c40*/  UISETP.GT.U32.AND UP0, UPT, UR26, UR4, UPT ;  /* 0x000000041a00728c */ /* 0x000ff6000bf04070 */
[----:B------:R-:W-:Y:S02]  /*5c50*/  @!UP0 UIADD3 UR4, UPT, UPT, UR4, -UR26, URZ ;  /* 0x8000001a04048290 */ /* 0x000fe4000fffe0ff */
[----:B------:R-:W-:Y:S02]  /*5c60*/  @!UP0 UIADD3 UR12, UPT, UPT, UR12, 0x1, URZ ;  /* 0x000000010c0c8890 */ /* 0x000fe4000fffe0ff */
[----:B------:R-:W-:Y:S02]  /*5c70*/  UISETP.GE.U32.AND UP0, UPT, UR4, UR26, UPT ;  /* 0x0000001a0400728c */ /* 0x000fe4000bf06070 */
[----:B------:R-:W-:Y:S09]  /*5c80*/  ULOP3.LUT UR4, UR23, UR27, URZ, 0x3c, !UPT ;  /* 0x0000001b17047292 */ /* 0x000ff2000f8e3cff */
[----:B------:R-:W-:Y:S02]  /*5c90*/  @UP0 UIADD3 UR12, UPT, UPT, UR12, 0x1, URZ ;  /* 0x000000010c0c0890 */ /* 0x000fe4000fffe0ff */
[----:B------:R-:W-:Y:S11]  /*5ca0*/  UISETP.GE.AND UP0, UPT, UR4, URZ, UPT ;  /* 0x000000ff0400728c */ /* 0x000ff6000bf06270 */
[----:B------:R-:W-:Y:S02]  /*5cb0*/  @!UP0 UIADD3 UR12, UPT, UPT, -UR12, URZ, URZ ;  /* 0x000000ff0c0c8290 */ /* 0x000fe4000fffe1ff */
[----:B------:R-:W-:Y:S06]  /*5cc0*/  @!UP6 ULOP3.LUT UR12, URZ, UR27, URZ, 0x33, !UPT ;  /* 0x0000001bff0ce292 */ /* 0x000fec000f8e33ff */
[----:B------:R-:W-:Y:S05]  /*5cd0*/  IMAD.U32 R0, RZ, RZ, UR12 ;  /* 0x0000000cff007e24 */ /* 0x000fea000f8e00ff */
[----:B------:R-:W-:Y:S04]  /*5ce0*/  IABS R0, R0 ;  /* 0x0000000000007213 */ /* 0x000fe80000000000 */
[----:B------:R-:W-:Y:S01]  /*5cf0*/  R2UR UR4, R0 ;  /* 0x00000000000472ca */ /* 0x000fe200000e0000 */
[----:B------:R-:W-:Y:S05]  /*5d00*/  IMAD.U32 R0, RZ, RZ, UR29 ;  /* 0x0000001dff007e24 */ /* 0x000fea000f8e00ff */
[----:B------:R-:W-:Y:S04]  /*5d10*/  IABS R9, R0 ;  /* 0x0000000000097213 */ /* 0x000fe80000000000 */
[----:B------:R-:W2:Y:S03]  /*5d20*/  I2F.RP R16, R9 ;  /* 0x0000000900107306 */ /* 0x000ea60000209400 */
[----:B------:R-:W-:Y:S07]  /*5d30*/  UIMAD.WIDE.U32 UR6, UR40, UR4, URZ ;  /* 0x00000004280672a5 */ /* 0x000fee000f8e00ff */
[----:B------:R-:W-:Y:S02]  /*5d40*/  UMOV UR13, UR7 ;  /* 0x00000007000d7c82 */ /* 0x000fe40008000000 */
[----:B------:R-:W-:Y:S01]  /*5d50*/  UIADD3 UR5, UPT, UPT, -UR13, URZ, URZ ;  /* 0x000000ff0d057290 */ /* 0x000fe2000fffe1ff */
[----:B--2---:R-:W2:Y:S03]  /*5d60*/  MUFU.RCP R0, R16 ;  /* 0x0000001000007308 */ /* 0x004ea60000001000 */
[----:B------:R-:W-:Y:S04]  /*5d70*/  UIMAD UR4, UR25, UR5, UR4 ;  /* 0x00000005190472a4 */ /* 0x000fe8000f8e0204 */
[----:B------:R-:W-:Y:S11]  /*5d80*/  UISETP.GT.U32.AND UP0, UPT, UR25, UR4, UPT ;  /* 0x000000041900728c */ /* 0x000ff6000bf04070 */
[----:B------:R-:W-:Y:S01]  /*5d90*/  @!UP0 UIADD3 UR4, UPT, UPT, UR4, -UR25, URZ ;  /* 0x8000001904048290 */ /* 0x000fe2000fffe0ff */
[----:B--2---:R-:W-:Y:S01]  /*5da0*/  VIADD R11, R0, 0xffffffe ;  /* 0x0ffffffe000b7836 */ /* 0x004fe20000000000 */
[----:B------:R-:W-:Y:S02]  /*5db0*/  @!UP0 UIADD3 UR13, UPT, UPT, UR13, 0x1, URZ ;  /* 0x000000010d0d8890 */ /* 0x000fe4000fffe0ff */
[----:B------:R-:W-:Y:S01]  /*5dc0*/  UISETP.GE.U32.AND UP0, UPT, UR4, UR25, UPT ;  /* 0x000000190400728c */ /* 0x000fe2000bf06070 */
[----:B------:R-:W1:Y:S01]  /*5dd0*/  F2I.FTZ.U32.TRUNC.NTZ R13, R11 ;  /* 0x0000000b000d7305 */ /* 0x000e62000021f000 */
[----:B------:R-:W-:Y:S09]  /*5de0*/  ULOP3.LUT UR4, UR12, UR49, URZ, 0x3c, !UPT ;  /* 0x000000310c047292 */ /* 0x000ff2000f8e3cff */
[----:B------:R-:W-:Y:S02]  /*5df0*/  @UP0 UIADD3 UR13, UPT, UPT, UR13, 0x1, URZ ;  /* 0x000000010d0d0890 */ /* 0x000fe4000fffe0ff */
[----:B------:R-:W-:Y:S01]  /*5e00*/  UISETP.GE.AND UP0, UPT, UR4, URZ, UPT ;  /* 0x000000ff0400728c */ /* 0x000fe2000bf06270 */
[----:B-1----:R-:W-:Y:S05]  /*5e10*/  IADD3 R12, PT, PT, RZ, -R13, RZ ;  /* 0x8000000dff0c7210 */ /* 0x002fea0007ffe0ff */
[----:B------:R-:W-:Y:S02]  /*5e20*/  IMAD R3, R12, R9, RZ ;  /* 0x000000090c037224 */ /* 0x000fe400078e02ff */
[----:B------:R-:W-:Y:S03]  /*5e30*/  IMAD.MOV.U32 R12, RZ, RZ, RZ ;  /* 0x000000ffff0c7224 */ /* 0x000fe600078e00ff */
[----:B------:R-:W-:Y:S02]  /*5e40*/  @!UP0 UIADD3 UR13, UPT, UPT, -UR13, URZ, URZ ;  /* 0x000000ff0d0d8290 */ /* 0x000fe4000fffe1ff */
[----:B------:R-:W-:Y:S01]  /*5e50*/  @!UP4 ULOP3.LUT UR13, URZ, UR49, URZ, 0x33, !UPT ;  /* 0x00000031ff0dc292 */ /* 0x000fe2000f8e33ff */
[----:B------:R-:W-:Y:S01]  /*5e60*/  IMAD.HI.U32 R13, R13, R3, R12 ;  /* 0x000000030d0d7227 */ /* 0x000fe200078e000c */
[----:B------:R-:W-:Y:S02]  /*5e70*/  UISETP.NE.AND UP4, UPT, UR29, URZ, UPT ;  /* 0x000000ff1d00728c */ /* 0x000fe4000bf85270 */
[----:B------:R-:W-:Y:S02]  /*5e80*/  ULOP3.LUT UR4, UR13, UR29, URZ, 0x3c, !UPT ;  /* 0x0000001d0d047292 */ /* 0x000fe4000f8e3cff */
[----:B------:R-:W-:Y:S02]  /*5e90*/  IMAD.U32 R0, RZ, RZ, UR13 ;  /* 0x0000000dff007e24 */ /* 0x000fe4000f8e00ff */
[----:B------:R-:W-:Y:S02]  /*5ea0*/  UISETP.GE.AND UP0, UPT, UR4, URZ, UPT ;  /* 0x000000ff0400728c */ /* 0x000fe4000bf06270 */
[----:B------:R-:W-:Y:S01]  /*5eb0*/  UIADD3 UR4, UPT, UPT, -UR12, URZ, URZ ;  /* 0x000000ff0c047290 */ /* 0x000fe2000fffe1ff */
[----:B------:R-:W-:Y:S03]  /*5ec0*/  IABS R0, R0 ;  /* 0x0000000000007213 */ /* 0x000fe60000000000 */
[----:B------:R-:W-:Y:S02]  /*5ed0*/  UIMAD UR4, UR27, UR4, UR23 ;  /* 0x000000041b0472a4 */ /* 0x000fe4000f8e0217 */
[----:B------:R-:W-:Y:S02]  /*5ee0*/  IMAD.HI.U32 R13, R13, R0, RZ ;  /* 0x000000000d0d7227 */ /* 0x000fe400078e00ff */
[----:B------:R-:W-:Y:S02]  /*5ef0*/  USHF.L.U32 UR7, UR4, 0x7, URZ ;  /* 0x0000000704077899 */ /* 0x000fe400080006ff */
[----:B------:R-:W-:Y:S01]  /*5f00*/  UIADD3 UR4, UPT, UPT, -UR13, URZ, URZ ;  /* 0x000000ff0d047290 */ /* 0x000fe2000fffe1ff */
[----:B------:R-:W-:Y:S03]  /*5f10*/  IADD3 R3, PT, PT, -R13, RZ, RZ ;  /* 0x000000ff0d037210 */ /* 0x000fe60007ffe1ff */
[----:B------:R-:W-:Y:S02]  /*5f20*/  UIMAD UR12, UR49, UR4, UR12 ;  /* 0x00000004310c72a4 */ /* 0x000fe4000f8e020c */
[C---:B------:R-:W-:Y:S05]  /*5f30*/  IMAD R0, R9.reuse, R3, R0 ;  /* 0x0000000309007224 */ /* 0x040fea00078e0200 */
[----:B------:R-:W-:Y:S11]  /*5f40*/  ISETP.GT.U32.AND P1, PT, R9, R0, PT ;  /* 0x000000000900720c */ /* 0x000ff60003f24070 */
[----:B------:R-:W-:Y:S02]  /*5f50*/  @!UPT UIADD3 URZ, UPT, UPT, URZ, URZ, URZ ;  /* 0x000000fffffff290 */ /* 0x000fe4000fffe0ff */
[----:B------:R-:W-:Y:S02]  /*5f60*/  @!P1 IMAD.IADD R0, R0, 0x1, -R9 ;  /* 0x0000000100009824 */ /* 0x000fe400078e0a09 */
[----:B------:R-:W-:Y:S01]  /*5f70*/  @!P1 VIADD R13, R13, 0x1 ;  /* 0x000000010d0d9836 */ /* 0x000fe20000000000 */
[----:B------:R-:W-:Y:S02]  /*5f80*/  ISETP.NE.U32.AND P1, PT, RZ, UR30, PT ;  /* 0x0000001eff007c0c */ /* 0x000fe4000bf25070 */
[----:B------:R-:W-:Y:S02]  /*5f90*/  ISETP.GE.U32.AND P2, PT, R0, R9, PT ;  /* 0x000000090000720c */ /* 0x000fe40003f46070 */
[----:B------:R-:W-:Y:S02]  /*5fa0*/  ISETP.NE.AND.EX P1, PT, RZ, UR31, PT, P1 ;  /* 0x0000001fff007c0c */ /* 0x000fe4000bf25310 */
[----:B------:R-:W-:Y:S09]  /*5fb0*/  SHF.L.U32 R9, R10, 0x1f, RZ ;  /* 0x0000001f0a097819 */ /* 0x000ff200000006ff */
[----:B------:R-:W-:Y:S04]  /*5fc0*/  @P2 IADD3 R13, PT, PT, R13, 0x1, RZ ;  /* 0x000000010d0d2810 */ /* 0x000fe80007ffe0ff */
[----:B------:R-:W-:Y:S11]  /*5fd0*/  R2UR UR14, R13 ;  /* 0x000000000d0e72ca */ /* 0x000ff600000e0000 */
[----:B------:R-:W-:Y:S02]  /*5fe0*/  @!UPT UIADD3 URZ, UPT, UPT, URZ, URZ, URZ ;  /* 0x000000fffffff290 */ /* 0x000fe4000fffe0ff */
[----:B------:R-:W-:Y:S02]  /*5ff0*/  @!UP0 UIADD3 UR14, UPT, UPT, -UR14, URZ, URZ ;  /* 0x000000ff0e0e8290 */ /* 0x000fe4000fffe1ff */
[----:B------:R-:W-:Y:S04]  /*6000*/  @!UP4 ULOP3.LUT UR14, URZ, UR29, URZ, 0x33, !UPT ;  /* 0x0000001dff0ec292 */ /* 0x000fe8000f8e33ff */
[----:B------:R-:W-:Y:S04]  /*6010*/  UIADD3 UR5, UPT, UPT, -UR14, URZ, URZ ;  /* 0x000000ff0e057290 */ /* 0x000fe8000fffe1ff */
[----:B------:R-:W-:Y:S01]  /*6020*/  UIMAD UR13, UR29, UR5, UR13 ;  /* 0x000000051d0d72a4 */ /* 0x000fe2000f8e020d */
[----:B------:R-:W-:Y:S11]  /*6030*/  BRA.U !UP5, `(.L_x_96) ;  /* 0x000000010d387547 */ /* 0x000ff6000b800000 */
[----:B------:R-:W-:Y:S01]  /*6040*/  UISETP.NE.AND UP1, UPT, UR48, URZ, UPT ;  /* 0x000000ff3000728c */ /* 0x000fe2000bf25270 */
[----:B------:R-:W-:Y:S01]  /*6050*/  HFMA2 R0, -RZ, RZ, 0, 5.9604644775390625e-08 ;  /* 0x00000001ff007431 */ /* 0x000fe200000001ff */
[----:B------:R-:W1:Y:S01]  /*6060*/  LDCU.64 UR8, c[0x0][0x358] ;  /* 0x00006b00ff0877ac */ /* 0x000e620008000a00 */
[----:B------:R-:W-:Y:S03]  /*6070*/  IMAD.MOV.U32 R167, RZ, RZ, 0x1 ;  /* 0x00000001ffa77424 */ /* 0x000fe600078e00ff */
[----:B------:R-:W-:Y:S05]  /*6080*/  PLOP3.LUT P2, PT, PT, PT, UP1, 0x80, 0x8 ;  /* 0x000000000008781c */ /* 0x000fea0003f4f018 */
[----:B------:R-:W2:Y:S01]  /*6090*/  @UP1 LDCU.64 UR4, c[0x0][0x988] ;  /* 0x00013100ff0417ac */ /* 0x000ea20008000a00 */
[----:B------:R-:W-:Y:S07]  /*60a0*/  @UP1 UIMAD UR6, UR52, UR30, URZ ;  /* 0x0000001e340612a4 */ /* 0x000fee000f8e02ff */
[----:B------:R-:W-:Y:S01]  /*60b0*/  @!P2 PRMT R167, R0, 0x7610, R167 ;  /* 0x0000761000a7a816 */ /* 0x000fe200000000a7 */
[----:B--2---:R-:W-:Y:S06]  /*60c0*/  @UP1 UIMAD.WIDE UR4, UR6, 0x4, UR4 ;  /* 0x00000004060418a5 */ /* 0x004fec000f8e0204 */
[----:B------:R-:W-:Y:S01]  /*60d0*/  IMAD.U32 R12, RZ, RZ, UR4 ;  /* 0x00000004ff0c7e24 */ /* 0x000fe2000f8e00ff */
[----:B------:R-:W-:Y:S04]  /*60e0*/  MOV R13, UR5 ;  /* 0x00000005000d7c02 */ /* 0x000fe80008000f00 */
[----:B------:R-:W2:Y:S01]  /*60f0*/  @!UP1 LDCU UR4, c[0x0][0x980] ;  /* 0x00013000ff0497ac */ /* 0x000ea20008000800 */
[----:B-1---5:R1:W5:Y:S02]  /*6100*/  @P2 LDG.E R73, desc[UR8][R12.64] ;  /* 0x000000080c492981 */ /* 0x022364000c1e1900 */
[----:B-12---:R-:W-:Y:S07]  /*6110*/  @!P2 IMAD.U32 R73, RZ, RZ, UR4 ;  /* 0x00000004ff49ae24 */ /* 0x006fee000f8e00ff */
.L_x_96:
[----:B-----5:R-:W-:Y:S01]  /*6120*/  @!P1 FSETP.EQ.AND P3, PT, R73, RZ, PT ;  /* 0x000000ff4900920b */ /* 0x020fe20003f62000 */
[----:B------:R-:W-:Y:S01]  /*6130*/  @!UPT UIADD3 URZ, UPT, UPT, URZ, URZ, URZ ;  /* 0x000000fffffff290 */ /* 0x000fe2000fffe0ff */
[----:B------:R-:W-:Y:S11]  /*6140*/  @!P1 BRA `(.L_x_97) ;  /* 0x0000000000149947 */ /* 0x000ff60003800000 */
[----:B------:R-:W-:Y:S02]  /*6150*/  LOP3.LUT P1, RZ, R167, 0xff, RZ, 0xc0, !PT ;  /* 0x000000ffa7ff7812 */ /* 0x000fe4000782c0ff */
[----:B------:R-:W-:Y:S04]  /*6160*/  PLOP3.LUT P3, PT, PT, PT, UP1, 0x80, 0x8 ;  /* 0x000000000008781c */ /* 0x000fe80003f6f018 */
[----:B------:R-:W-:Y:S07]  /*6170*/  PLOP3.LUT P3, PT, P3, PT, PT, 0x8, 0x80 ;  /* 0x000000000080781c */ /* 0x000fee0001f6e170 */
[----:B------:R-:W-:Y:S11]  /*6180*/  @P1 FSETP.EQ.AND P3, PT, R73, RZ, PT ;  /* 0x000000ff4900120b */ /* 0x000ff60003f62000 */
[----:B------:R-:W-:Y:S02]  /*6190*/  @!UPT UIADD3 URZ, UPT, UPT, URZ, URZ, URZ ;  /* 0x000000fffffff290 */ /* 0x000fe4000fffe0ff */
.L_x_97:
[----:B------:R-:W1:Y:S01]  /*61a0*/  SYNCS.PHASECHK.TRANS64.TRYWAIT P1, [UR22+0x110], R9 ;  /* 0x00011009ff0075a7 */ /* 0x000e620008021116 */
[----:B------:R-:W-:Y:S04]  /*61b0*/  ELECT P2, URZ, PT ;  /* 0x0000000000ff782f */ /* 0x000fe80003840000 */
[----:B------:R-:W-:Y:S01]  /*61c0*/  PLOP3.LUT P2, PT, P3, P2, PT, 0xf2, 0x2f ;  /* 0x00000000002f781c */ /* 0x000fe20001f45e72 */
[----:B------:R-:W-:Y:S01]  /*61d0*/  @!UPT UIADD3 URZ, UPT, UPT, URZ, URZ, URZ ;  /* 0x000000fffffff290 */ /* 0x000fe2000fffe0ff */
[----:B-1----:R-:W-:Y:S11]  /*61e0*/  @!P1 BRA `(.L_x_98) ;  /* 0x0000005000b09947 */ /* 0x002ff60003800000 */
.L_x_183:
[----:B------:R-:W-:Y:S01]  /*61f0*/  @!P2 IADD3 R3, P1, PT, R14, 0x680, RZ ;  /* 0x000006800e03a810 */ /* 0x000fe20007f3e0ff */
[----:B------:R-:W-:Y:S01]  /*6200*/  VOTEU.ALL UP0, P2 ;  /* 0x0000000000ff7886 */ /* 0x000fe20001000000 */
[----:B------:R-:W-:Y:S01]  /*6210*/  UMOV UR20, 0x0 ;  /* 0x0000000000147882 */ /* 0x000fe20000000000 */
[----:B------:R-:W-:Y:S01]  /*6220*/  UMOV UR21, 0x10000000 ;  /* 0x1000000000157882 */ /* 0x000fe20000000000 */
[----:B------:R-:W-:Y:S01]  /*6230*/  @!P2 R2UR UR5, R3 ;  /* 0x000000000305a2ca */ /* 0x000fe200000e0000 */
[----:B-1----:R-:W-:Y:S01]  /*6240*/  @!P2 IMAD.X R0, RZ, RZ, R15, P1 ;  /* 0x000000ffff00a224 */ /* 0x002fe200008e060f */
[----:B------:R-:W-:Y:S01]  /*6250*/  @!UP0 UIADD3 UR8, UPT, UPT, UR22, 0x200, URZ ;  /* 0x0000020016088890 */ /* 0x000fe2000fffe0ff */
[----:B------:R-:W-:Y:S01]  /*6260*/  @P0 SHF.R.U32.HI R4, RZ, 0x10, R5 ;  /* 0x00000010ff040819 */ /* 0x000fe20000011605 */
[----:B------:R-:W-:Y:S02]  /*6270*/  VOTEU.ALL UP0, P2 ;  /* 0x0000000000ff7886 */ /* 0x000fe40001000000 */
[----:B------:R-:W-:Y:S01]  /*6280*/  @!P2 R2UR UR4, R0 ;  /* 0x000000000004a2ca */ /* 0x000fe200000e0000 */
[----:B------:R-:W-:Y:S01]  /*6290*/  @!P2 IMAD.MOV.U32 R0, RZ, RZ, 0x2000 ;  /* 0x00002000ff00a424 */ /* 0x000fe200078e00ff */
[----:B------:R-:W-:Y:S01]  /*62a0*/  @P0 R2UR UR52, R4 ;  /* 0x00000000043402ca */ /* 0x000fe200000e0000 */
[----:B------:R-:W-:Y:S01]  /*62b0*/  @!UP0 UMOV UR9, UR36 ;  /* 0x0000002400098c82 */ /* 0x000fe20008000000 */
[----:B------:R-:W-:Y:S03]  /*62c0*/  @!UP0 UMOV UR10, UR7 ;  /* 0x00000007000a8c82 */ /* 0x000fe60008000000 */
[----:B------:R-:W-:Y:S06]  /*62d0*/  IMAD.U32 R12, RZ, RZ, UR5 ;  /* 0x00000005ff0c7e24 */ /* 0x000fec000f8e00ff */
[----:B------:R-:W-:Y:S01]  /*62e0*/  IMAD.U32 R13, RZ, RZ, UR4 ;  /* 0x00000004ff0d7e24 */ /* 0x000fe2000f8e00ff */
[----:B------:R-:W-:Y:S04]  /*62f0*/  @!P2 R2UR UR4, R12 ;  /* 0x000000000c04a2ca */ /* 0x000fe800000e0000 */
[----:B------:R-:W-:Y:S11]  /*6300*/  @!P2 R2UR UR5, R13 ;  /* 0x000000000d05a2ca */ /* 0x000ff600000e0000 */
[----:B------:R-:W-:Y:S02]  /*6310*/  @!UPT UIADD3 URZ, UPT, UPT, URZ, URZ, URZ ;  /* 0x000000fffffff290 */ /* 0x000fe4000fffe0ff */
[----:B------:R1:W-:Y:S01]  /*6320*/  @!UP0 UTMALDG.5D [UR8], [UR4], desc[UR20] ;  /* 0x00001408040085b4 */ /* 0x0003e20008021000 */
[----:B------:R1:W-:Y:S01]  /*6330*/  @!P2 SYNCS.ARRIVE.TRANS64.RED.A0TR RZ, [UR22+0x100], R0 ;  /* 0x00010000ffffa9a7 */ /* 0x0003e20008300416 */
[----:B------:R-:W-:Y:S01]  /*6340*/  SYNCS.ARRIVE.TRANS64.RED.A1T0 RZ, [UR47], RZ ;  /* 0x000000ffffff79a7 */ /* 0x000fe2000810042f */
[----:B------:R-:W2:Y:S02]  /*6350*/  SYNCS.PHASECHK.TRANS64.TRYWAIT P1, [UR22+0x118], R9 ;  /* 0x00011809ff0075a7 */ /* 0x000ea40008021116 */
[----:B-12---:R-:W-:Y:S05]  /*6360*/  @!P1 BRA `(.L_x_99) ;  /* 0x0000005000689947 */ /* 0x006fea0003800000 */
.L_x_185:
[----:B------:R-:W-:Y:S01]  /*6370*/  @!P2 IADD3 R3, P0, PT, R14, 0x680, RZ ;  /* 0x000006800e03a810 */ /* 0x000fe20007f1e0ff */
[----:B------:R-:W-:Y:S01]  /*6380*/  VOTEU.ALL UP0, P2 ;  /* 0x0000000000ff7886 */ /* 0x000fe20001000000 */
[----:B------:R-:W-:Y:S01]  /*6390*/  UMOV UR6, 0x0 ;  /* 0x0000000000067882 */ /* 0x000fe20000000000 */
[----:B------:R-:W-:Y:S01]  /*63a0*/  R2UR UR21, R171 ;  /* 0x00000000ab1572ca */ /* 0x000fe200000e0000 */
[----:B------:R-:W-:Y:S01]  /*63b0*/  UPLOP3.LUT UP4, UPT, UPT, UPT, UPT, 0x80, 0x8 ;  /* 0x000000000008789c */ /* 0x000fe20003f8f070 */
[----:B-1----:R-:W-:Y:S01]  /*63c0*/  @!P2 IMAD.X R0, RZ, RZ, R15, P0 ;  /* 0x000000ffff00a224 */ /* 0x002fe200000e060f */
[----:B------:R-:W-:Y:S01]  /*63d0*/  @!P2 R2UR UR5, R3 ;  /* 0x000000000305a2ca */ /* 0x000fe200000e0000 */
[----:B------:R-:W-:Y:S01]  /*63e0*/  @!UP0 UIADD3 UR8, UPT, UPT, UR22, 0x2200, URZ ;  /* 0x0000220016088890 */ /* 0x000fe2000fffe0ff */
[----:B------:R-:W-:Y:S01]  /*63f0*/  R2UR UR20, R172 ;  /* 0x00000000ac1472ca */ /* 0x000fe200000e0000 */
[----:B------:R-:W-:Y:S01]  /*6400*/  @!UP0 UIADD3 UR9, UPT, UPT, UR22, 0x108, URZ ;  /* 0x0000010816098890 */ /* 0x000fe2000fffe0ff */
[----:B------:R-:W-:Y:S01]  /*6410*/  @!P2 R2UR UR4, R0 ;  /* 0x000000000004a2ca */ /* 0x000fe200000e0000 */
[----:B------:R-:W-:Y:S01]  /*6420*/  @!UP0 UIADD3 UR10, UPT, UPT, UR7, 0x40, URZ ;  /* 0x00000040070a8890 */ /* 0x000fe2000fffe0ff */
[----:B------:R-:W-:Y:S01]  /*6430*/  LOP3.LUT R10, R10, 0x1, RZ, 0x3c, !PT ;  /* 0x000000010a0a7812 */ /* 0x000fe200078e3cff */
[----:B------:R-:W-:Y:S01]  /*6440*/  VOTEU.ALL UP0, P2 ;  /* 0x0000000000ff7886 */ /* 0x000fe20001000000 */
[----:B------:R-:W-:Y:S01]  /*6450*/  UMOV UR7, 0x10000000 ;  /* 0x1000000000077882 */ /* 0x000fe20000000000 */
[----:B------:R-:W-:Y:S01]  /*6460*/  LOP3.LUT R8, R8, 0x1, RZ, 0x3c, !PT ;  /* 0x0000000108087812 */ /* 0x000fe200078e3cff */
[----:B------:R-:W-:Y:S03]  /*6470*/  UIADD3 UR23, UPT, UPT, UR15, UR21, URZ ;  /* 0x000000150f177290 */ /* 0x000fe6000fffe0ff */
[----:B------:R-:W-:Y:S02]  /*6480*/  IMAD.U32 R4, RZ, RZ, UR5 ;  /* 0x00000005ff047e24 */ /* 0x000fe4000f8e00ff */
[----:B------:R-:W-:Y:S02]  /*6490*/  UIADD3 UR28, UPT, UPT, UR16, UR20, URZ ;  /* 0x00000014101c7290 */ /* 0x000fe4000fffe0ff */
[----:B------:R-:W-:Y:S01]  /*64a0*/  IMAD.U32 R5, RZ, RZ, UR4 ;  /* 0x00000004ff057e24 */ /* 0x000fe2000f8e00ff */
[----:B------:R-:W-:Y:S04]  /*64b0*/  @!P2 R2UR UR4, R4 ;  /* 0x000000000404a2ca */ /* 0x000fe800000e0000 */
[----:B------:R-:W-:Y:S11]  /*64c0*/  @!P2 R2UR UR5, R5 ;  /* 0x000000000505a2ca */ /* 0x000ff600000e0000 */
[----:B------:R-:W-:Y:S02]  /*64d0*/  @!UPT UIADD3 URZ, UPT, UPT, URZ, URZ, URZ ;  /* 0x000000fffffff290 */ /* 0x000fe4000fffe0ff */
[----:B------:R1:W-:Y:S01]  /*64e0*/  @!UP0 UTMALDG.5D [UR8], [UR4], desc[UR6] ;  /* 0x00000608040085b4 */ /* 0x0003e20008021000 */
[----:B------:R1:W-:Y:S01]  /*64f0*/  @!P2 SYNCS.ARRIVE.TRANS64.RED.A0TR RZ, [UR22+0x108], R2 ;  /* 0x00010802ffffa9a7 */ /* 0x0003e20008300416 */
[----:B------:R-:W-:Y:S01]  /*6500*/  SYNCS.ARRIVE.TRANS64.RED.A1T0 RZ, [UR46], RZ ;  /* 0x000000ffffff79a7 */ /* 0x000fe2000810042e */
[----:B------:R-:W-:Y:S05]  /*6510*/  BRA.U UP2, `(.L_x_100) ;  /* 0xfffffff1022c7547 */ /* 0x000fea000b83ffff */
[----:B------:R-:W-:-:S04]  /*6520*/  SHF.L.U32 R3, R10, 0x1f, RZ ;  /* 0x0000001f0a037819 */ /* 0x000fc800000006ff */
[----:B------:R-:W2:Y:S02]  /*6530*/  SYNCS.PHASECHK.TRANS64.TRYWAIT P0, [UR22+0x110], R3 ;  /* 0x00011003ff0075a7 */ /* 0x000ea40008001116 */
[----:B--2---:R-:W-:Y:S05]  /*6540*/  @!P0 BRA `(.L_x_101) ;  /* 0x0000005000088947 */ /* 0x004fea0003800000 */
.L_x_187:
[----:B--2---:R-:W-:-:S07]  /*6550*/  MOV R0, UR22 ;  /* 0x0000001600007c02 */ /* 0x004fce0008000f00 */
.L_x_102:
[----:B--2---:R-:W-:-:S04]  /*6560*/  SHF.L.U32 R3, R10, 0x1f, RZ ;  /* 0x0000001f0a037819 */ /* 0x004fc800000006ff */
[----:B------:R2:W3:Y:S03]  /*6570*/  SYNCS.PHASECHK.TRANS64.TRYWAIT P0, [R0+URZ+0x118], R3 ;  /* 0x00011803000075a7 */ /* 0x0004e600080011ff */
[----:B---3--:R-:W-:Y:S05]  /*6580*/  @!P0 NANOSLEEP.SYNCS 0x989680 ;  /* 0x009896800000895d */ /* 0x008fea0003900000 */
[----:B------:R-:W3:Y:S02]  /*6590*/  @!P0 SYNCS.PHASECHK.TRANS64 P0, [R0+URZ+0x118], R3 ;  /* 0x00011803000085a7 */ /* 0x000ee400080010ff */
[----:B-1-3--:R-:W-:Y:S05]  /*65a0*/  @P0 EXIT ;  /* 0x000000000000094d */ /* 0x00afea0003800000 */
[----:B------:R-:W-:Y:S05]  /*65b0*/  BRA `(.L_x_102) ;  /* 0xfffffffc00e87947 */ /* 0x000fea000383ffff */
.L_x_91:
[----:B------:R-:W-:-:S06]  /*65c0*/  UISETP.GE.AND UP0, UPT, UR18, 0x4, UPT ;  /* 0x000000041200788c */ /* 0x000fcc000bf06270 */
[----:B------:R-:W-:-:S13]  /*65d0*/  PLOP3.LUT P0, PT, PT, PT, UP0, 0x80, 0x8 ;  /* 0x000000000008781c */ /* 0x000fda0003f0f008 */
[----:B-1----:R-:W-:Y:S05]  /*65e0*/  @!P0 EXIT ;  /* 0x000000000000894d */ /* 0x002fea0003800000 */
[----:B------:R-:W-:Y:S01]  /*65f0*/  BAR.SYNC.DEFER_BLOCKING 0x6, 0xa0 ;  /* 0x0182800000007b1d */ /* 0x000fe20000010000 */
[C---:B------:R-:W-:Y:S01]  /*6600*/  IMAD.SHL.U32 R4, R164.reuse, 0x40, RZ ;  /* 0x00000040a4047824 */ /* 0x040fe200078e00ff */
[----:B------:R-:W-:Y:S01]  /*6610*/  USHF.R.S32.HI UR53, URZ, 0x1f, UR5 ;  /* 0x0000001fff357899 */ /* 0x000fe20008011405 */
[C---:B------:R-:W-:Y:S01]  /*6620*/  IMAD.SHL.U32 R163, R164.reuse, 0x8, RZ ;  /* 0x00000008a4a37824 */ /* 0x040fe200078e00ff */
[C---:B------:R-:W-:Y:S01]  /*6630*/  LOP3.LUT R166, R164.reuse, 0x60, RZ, 0xc0, !PT ;  /* 0x00000060a4a67812 */ /* 0x040fe200078ec0ff */
[----:B------:R-:W-:Y:S01]  /*6640*/  IMAD.U32 R69, R164, 0x10000, RZ ;  /* 0x00010000a4457824 */ /* 0x000fe200078e00ff */
[----:B------:R-:W-:Y:S02]  /*6650*/  UMOV UR50, 0x400 ;  /* 0x0000040000327882 */ /* 0x000fe40000000000 */
[----:B------:R-:W1:Y:S01]  /*6660*/  LDC.64 R154, c[0x0][0x9b0] ;  /* 0x00026c00ff9a7b82 */ /* 0x000e620000000a00 */
[----:B------:R-:W-:Y:S01]  /*6670*/  ULEA UR50, UR24, UR50, 0x18 ;  /* 0x0000003218327291 */ /* 0x000fe2000f8ec0ff */
[----:B------:R-:W-:Y:S01]  /*6680*/  LOP3.LUT R6, R4, 0x180, RZ, 0xc0, !PT ;  /* 0x0000018004067812 */ /* 0x000fe200078ec0ff */
[----:B------:R-:W2:Y:S01]  /*6690*/  LDCU.64 UR6, c[0x0][0x990] ;  /* 0x00013200ff0677ac */ /* 0x000ea20008000a00 */
[----:B------:R-:W-:Y:S01]  /*66a0*/  LOP3.LUT R165, R164, 0x2, RZ, 0xc0, !PT ;  /* 0x00000002a4a57812 */ /* 0x000fe200078ec0ff */
[----:B------:R-:W-:Y:S01]  /*66b0*/  IMAD.MOV.U32 R68, RZ, RZ, RZ ;  /* 0x000000ffff447224 */ /* 0x000fe200078e00ff */
[----:B------:R-:W-:Y:S01]  /*66c0*/  LOP3.LUT R163, R6, 0x30, R163, 0xf8, !PT ;  /* 0x0000003006a37812 */ /* 0x000fe200078ef8a3 */
[----:B------:R-:W-:Y:S01]  /*66d0*/  ULEA.HI UR53, UR53, UR5, URZ, 0x7 ;  /* 0x0000000535357291 */ /* 0x000fe2000f8f38ff */
[----:B------:R-:W3:Y:S01]  /*66e0*/  LDC.64 R152, c[0x0][0x9a8] ;  /* 0x00026a00ff987b82 */ /* 0x000ee20000000a00 */
[----:B------:R-:W-:Y:S01]  /*66f0*/  UIADD3 UR4, UPT, UPT, UR50, 0x4200, URZ ;  /* 0x0000420032047890 */ /* 0x000fe2000fffe0ff */
[----:B------:R-:W-:Y:S01]  /*6700*/  LOP3.LUT R163, R163, 0x1e40, R4, 0xf8, !PT ;  /* 0x00001e40a3a37812 */ /* 0x000fe200078ef804 */
[----:B------:R-:W-:Y:S01]  /*6710*/  UIADD3 UR5, UPT, UPT, UR50, 0x200, URZ ;  /* 0x0000020032057890 */ /* 0x000fe2000fffe0ff */
[----:B------:R-:W-:Y:S01]  /*6720*/  LOP3.LUT R164, R164, 0x4, RZ, 0xc0, !PT ;  /* 0x00000004a4a47812 */ /* 0x000fe200078ec0ff */
[----:B------:R-:W-:Y:S01]  /*6730*/  IMAD.MOV.U32 R162, RZ, RZ, RZ ;  /* 0x000000ffffa27224 */ /* 0x000fe200078e00ff */
[----:B------:R-:W-:-:S02]  /*6740*/  IADD3 R177, PT, PT, R163, UR50, RZ ;  /* 0x00000032a3b17c10 */ /* 0x000fc4000fffe0ff */
[----:B------:R-:W-:Y:S01]  /*6750*/  CS2R R160, SRZ ;  /* 0x0000000000a07805 */ /* 0x000fe2000001ff00 */
[----:B------:R-:W-:Y:S01]  /*6760*/  IMAD.MOV.U32 R135, RZ, RZ, RZ ;  /* 0x000000ffff877224 */ /* 0x000fe200078e00ff */
[----:B------:R-:W4:Y:S01]  /*6770*/  LDS R2, [UR50+0x180] ;  /* 0x00018032ff027984 */ /* 0x000f220008000800 */
[----:B------:R-:W-:Y:S01]  /*6780*/  LOP3.LUT R69, R69, 0x600000, RZ, 0xc0, !PT ;  /* 0x0060000045457812 */ /* 0x000fe200078ec0ff */
[----:B------:R-:W-:Y:S01]  /*6790*/  IMAD.MOV R175, RZ, RZ, -R165 ;  /* 0x000000ffffaf7224 */ /* 0x000fe200078e0aa5 */
[----:B------:R-:W-:Y:S01]  /*67a0*/  IADD3 R176, PT, PT, -R164, 0x2, RZ ;  /* 0x00000002a4b07810 */ /* 0x000fe20007ffe1ff */
[----:B--2---:R-:W-:Y:S01]  /*67b0*/  IMAD.U32 R170, RZ, RZ, UR6 ;  /* 0x00000006ffaa7e24 */ /* 0x004fe2000f8e00ff */
[----:B------:R-:W-:Y:S01]  /*67c0*/  MOV R169, UR7 ;  /* 0x0000000700a97c02 */ /* 0x000fe20008000f00 */
[----:B------:R-:W-:Y:S01]  /*67d0*/  IMAD.U32 R179, RZ, RZ, UR5 ;  /* 0x00000005ffb37e24 */ /* 0x000fe2000f8e00ff */
[----:B------:R-:W-:Y:S01]  /*67e0*/  MOV R178, UR4 ;  /* 0x0000000400b27c02 */ /* 0x000fe20008000f00 */
[----:B------:R-:W-:Y:S01]  /*67f0*/  IMAD.MOV R174, RZ, RZ, -R164 ;  /* 0x000000ffffae7224 */ /* 0x000fe200078e0aa4 */
[----:B------:R-:W2:Y:S01]  /*6800*/  LDCU UR62, c[0x0][0x370] ;  /* 0x00006e00ff3e77ac */ /* 0x000ea20008000800 */
[----:B------:R-:W-:Y:S01]  /*6810*/  VIADD R177, R177, 0x200 ;  /* 0x00000200b1b17836 */ /* 0x000fe20000000000 */
[----:B------:R-:W1:Y:S01]  /*6820*/  LDCU UR48, c[0x0][0xc0c] ;  /* 0x00018180ff3077ac */ /* 0x000e620008000800 */
[----:B------:R-:W1:Y:S01]  /*6830*/  LDCU UR38, c[0x0][0xc30] ;  /* 0x00018600ff2677ac */ /* 0x000e620008000800 */
[----:B------:R-:W1:Y:S01]  /*6840*/  LDCU.64 UR60, c[0x0][0x988] ;  /* 0x00013100ff3c77ac */ /* 0x000e620008000a00 */
[----:B------:R-:W1:Y:S01]  /*6850*/  LDCU.64 UR46, c[0x0][0xc28] ;  /* 0x00018500ff2e77ac */ /* 0x000e620008000a00 */
[----:B------:R-:W1:Y:S01]  /*6860*/  LDCU.128 UR56, c[0x0][0xc10] ;  /* 0x00018200ff3877ac */ /* 0x000e620008000c00 */
[----:B------:R-:W1:Y:S01]  /*6870*/  LDCU UR55, c[0x0][0x374] ;  /* 0x00006e80ff3777ac */ /* 0x000e620008000800 */
[----:B------:R-:W-:Y:S01]  /*6880*/  USHF.R.S32.HI UR53, URZ, 0x7, UR53 ;  /* 0x00000007ff357899 */ /* 0x000fe20008011435 */
[C---:B----4-:R-:W-:Y:S01]  /*6890*/  VIADD R3, R2.reuse, 0x80 ;  /* 0x0000008002037836 */ /* 0x050fe20000000000 */
[----:B------:R-:W-:-:S04]  /*68a0*/  LOP3.LUT R2, R2, 0xffff, RZ, 0xc0, !PT ;  /* 0x0000ffff02027812 */ /* 0x000fc800078ec0ff */
[----:B------:R-:W-:-:S05]  /*68b0*/  LOP3.LUT R3, R3, 0xffff, RZ, 0xc0, !PT ;  /* 0x0000ffff03037812 */ /* 0x000fca00078ec0ff */
[----:B-123--:R4:W-:Y:S02]  /*68c0*/  STL.64 [R1], R2 ;  /* 0x0000000201007387 */ /* 0x00e9e40000100a00 */
.L_x_129:
[----:B----4-:R-:W-:Y:S04]  /*68d0*/  SHF.L.U32 R3, R161, 0x1f, RZ ;  /* 0x0000001fa1037819 */ /* 0x010fe800000006ff */
[----:B-1----:R-:W1:Y:S02]  /*68e0*/  SYNCS.PHASECHK.TRANS64.TRYWAIT P0, [UR50+0x130], R3 ;  /* 0x00013003ff0075a7 */ /* 0x002e640008001132 */
[----:B-1----:R-:W-:Y:S05]  /*68f0*/  @!P0 BRA `(.L_x_103) ;  /* 0x0000004c00348947 */ /* 0x002fea0003800000 */
.L_x_189:
[----:B------:R-:W2:Y:S01]  /*6900*/  LDS.128 R4, [UR50+0x170] ;  /* 0x00017032ff047984 */ /* 0x000ea20008000c00 */
[----:B------:R-:W-:Y:S02]  /*6910*/  UIADD3 UR4, UPT, UPT, UR50, 0x138, URZ ;  /* 0x0000013832047890 */ /* 0x000fe4000fffe0ff */
[----:B------:R-:W-:Y:S02]  /*6920*/  UISETP.GE.AND UP0, UPT, UR39, 0x1, UPT ;  /* 0x000000012700788c */ /* 0x000fe4000bf06270 */
[----:B------:R-:W-:Y:S01]  /*6930*/  UPRMT UR4, URZ, 0x654, UR4 ;  /* 0x00000654ff047896 */ /* 0x000fe20008000004 */
        /* <DEDUP_REMOVED lines=10> */
[----:B------:R-:W-:Y:S01]  /*69e0*/  PLOP3.LUT P0, PT, PT, PT, UP1, 0x80, 0x8 ;  /* 0x000000000008781c */ /* 0x000fe20003f0f018 */
[----:B------:R-:W-:Y:S11]  /*69f0*/  UP2UR UR54, UPR, URZ, 0x2 ;  /* 0x00000002ff367883 */ /* 0x000ff60008000000 */
[----:B------:R-:W-:Y:S01]  /*6a00*/  @!UPT UIADD3 URZ, UPT, UPT, URZ, URZ, URZ ;  /* 0x000000fffffff290 */ /* 0x000fe2000fffe0ff */
[----:B------:R-:W-:Y:S02]  /*6a10*/  @P0 MOV R2, R4 ;  /* 0x0000000400020202 */ /* 0x000fe40000000f00 */
[----:B-1----:R-:W-:Y:S02]  /*6a20*/  @P0 LOP3.LUT R0, R5, 0xffff, RZ, 0xc0, !PT ;  /* 0x0000ffff05000812 */ /* 0x002fe400078ec0ff */
[----:B------:R-:W-:Y:S02]  /*6a30*/  @P0 R2UR UR6, R2 ;  /* 0x00000000020602ca */ /* 0x000fe400000e0000 */
[----:B------:R-:W-:Y:S01]  /*6a40*/  @P0 R2UR UR5, R0 ;  /* 0x00000000000502ca */ /* 0x000fe200000e0000 */
[----:B------:R-:W-:Y:S05]  /*6a50*/  IMAD.U32 R0, RZ, RZ, UR53 ;  /* 0x00000035ff007e24 */ /* 0x000fea000f8e00ff */
[----:B------:R-:W-:Y:S05]  /*6a60*/  IABS R2, R0 ;  /* 0x0000000000027213 */ /* 0x000fea0000000000 */
[----:B------:R-:W-:Y:S02]  /*6a70*/  @UP1 UMOV UR37, UR6 ;  /* 0x0000000600251c82 */ /* 0x000fe40008000000 */
[----:B------:R-:W-:Y:S01]  /*6a80*/  @UP1 UMOV UR36, UR5 ;  /* 0x0000000500241c82 */ /* 0x000fe20008000000 */
[----:B------:R-:W-:Y:S05]  /*6a90*/  BRA.U !UP0, `(.L_x_104) ;  /* 0x0000000108cc7547 */ /* 0x000fea000b800000 */
[----:B------:R-:W1:Y:S01]  /*6aa0*/  LDCU UR9, c[0x0][0xc20] ;  /* 0x00018400ff0977ac */ /* 0x000e620008000800 */
[----:B------:R-:W-:Y:S02]  /*6ab0*/  UIMAD.WIDE.U32 UR4, UR55, UR59, URZ ;  /* 0x0000003b370472a5 */ /* 0x000fe4000f8e00ff */
[----:B------:R-:W-:Y:S02]  /*6ac0*/  UIMAD.WIDE.U32 UR6, UR62, UR56, URZ ;  /* 0x000000383e0672a5 */ /* 0x000fe4000f8e00ff */
[----:B------:R-:W-:Y:S02]  /*6ad0*/  UIMAD.WIDE.U32 UR10, UR36, UR59, URZ ;  /* 0x0000003b240a72a5 */ /* 0x000fe4000f8e00ff */
[----:B------:R-:W-:Y:S02]  /*6ae0*/  UISETP.NE.AND UP0, UPT, UR58, 0x1, UPT ;  /* 0x000000013a00788c */ /* 0x000fe4000bf05270 */
[----:B------:R-:W-:Y:S02]  /*6af0*/  UISETP.NE.AND UP1, UPT, UR48, 0x1, UPT ;  /* 0x000000013000788c */ /* 0x000fe4000bf25270 */
[----:B------:R-:W-:Y:S02]  /*6b00*/  UISETP.NE.AND UP2, UPT, UR39, 0x1, UPT ;  /* 0x000000012700788c */ /* 0x000fe4000bf45270 */
[----:B------:R-:W-:Y:S01]  /*6b10*/  UIMAD.WIDE.U32 UR12, UR37, UR56, URZ ;  /* 0x00000038250c72a5 */ /* 0x000fe2000f8e00ff */
[----:B------:R-:W-:Y:S01]  /*6b20*/  UMOV UR4, UR5 ;  /* 0x0000000500047c82 */ /* 0x000fe20008000000 */
[----:B------:R-:W-:Y:S01]  /*6b30*/  UMOV UR6, UR11 ;  /* 0x0000000b00067c82 */ /* 0x000fe20008000000 */
[----:B-1----:R-:W-:Y:S03]  /*6b40*/  USHF.R.U32.HI UR8, URZ, UR9, UR4 ;  /* 0x00000009ff087299 */ /* 0x002fe60008011604 */
[----:B------:R-:W-:Y:S02]  /*6b50*/  UMOV UR4, UR7 ;  /* 0x0000000700047c82 */ /* 0x000fe40008000000 */
[----:B------:R-:W-:Y:S02]  /*6b60*/  USHF.R.U32.HI UR5, URZ, UR57, UR4 ;  /* 0x00000039ff057299 */ /* 0x000fe40008011604 */
[----:B------:R-:W-:Y:S02]  /*6b70*/  USEL UR4, UR55, UR8, !UP0 ;  /* 0x0000000837047287 */ /* 0x000fe4000c000000 */
[----:B------:R-:W-:Y:S02]  /*6b80*/  USHF.R.U32.HI UR8, URZ, UR9, UR6 ;  /* 0x00000009ff087299 */ /* 0x000fe40008011606 */
[----:B------:R-:W-:Y:S02]  /*6b90*/  UIMAD.WIDE.U32 UR6, UR4, UR46, URZ ;  /* 0x0000002e040672a5 */ /* 0x000fe4000f8e00ff */
[----:B------:R-:W-:Y:S02]  /*6ba0*/  USEL UR9, UR62, UR5, !UP1 ;  /* 0x000000053e097287 */ /* 0x000fe4000c800000 */
[----:B------:R-:W-:Y:S02]  /*6bb0*/  USEL UR8, UR36, UR8, !UP0 ;  /* 0x0000000824087287 */ /* 0x000fe4000c000000 */
[----:B------:R-:W-:Y:S01]  /*6bc0*/  UIMAD.WIDE.U32 UR10, UR9, UR46, URZ ;  /* 0x0000002e090a72a5 */ /* 0x000fe2000f8e00ff */
[----:B------:R-:W-:Y:S01]  /*6bd0*/  UMOV UR6, UR7 ;  /* 0x0000000700067c82 */ /* 0x000fe20008000000 */
[----:B------:R-:W-:Y:S01]  /*6be0*/  UMOV UR5, UR13 ;  /* 0x0000000d00057c82 */ /* 0x000fe20008000000 */
[----:B------:R-:W-:Y:S02]  /*6bf0*/  @UP2 USHF.R.U32.HI UR4, URZ, UR47, UR6 ;  /* 0x0000002fff042299 */ /* 0x000fe40008011606 */
[----:B------:R-:W-:Y:S02]  /*6c00*/  USHF.R.U32.HI UR5, URZ, UR57, UR5 ;  /* 0x00000039ff057299 */ /* 0x000fe40008011605 */
[----:B------:R-:W-:Y:S02]  /*6c10*/  UIMAD UR4, UR39, UR4, URZ ;  /* 0x00000004270472a4 */ /* 0x000fe4000f8e02ff */
[----:B------:R-:W-:Y:S02]  /*6c20*/  USEL UR5, UR37, UR5, !UP1 ;  /* 0x0000000525057287 */ /* 0x000fe4000c800000 */
[----:B------:R-:W-:Y:S01]  /*6c30*/  UISETP.GE.AND UP0, UPT, UR8, UR4, UPT ;  /* 0x000000040800728c */ /* 0x000fe2000bf06270 */
[----:B------:R-:W-:Y:S01]  /*6c40*/  UMOV UR6, UR11 ;  /* 0x0000000b00067c82 */ /* 0x000fe20008000000 */
[----:B------:R-:W-:Y:S02]  /*6c50*/  UIMAD.WIDE.U32 UR10, UR8, UR46, URZ ;  /* 0x0000002e080a72a5 */ /* 0x000fe4000f8e00ff */
[----:B------:R-:W-:Y:S04]  /*6c60*/  @UP2 USHF.R.U32.HI UR9, URZ, UR47, UR6 ;  /* 0x0000002fff092299 */ /* 0x000fe80008011606 */
[----:B------:R-:W-:Y:S01]  /*6c70*/  UIMAD UR6, UR39, UR9, URZ ;  /* 0x00000009270672a4 */ /* 0x000fe2000f8e02ff */
[----:B------:R-:W-:Y:S03]  /*6c80*/  UMOV UR4, UR11 ;  /* 0x0000000b00047c82 */ /* 0x000fe60008000000 */
[----:B------:R-:W-:Y:S02]  /*6c90*/  UISETP.GE.OR UP0, UPT, UR5, UR6, UP0 ;  /* 0x000000060500728c */ /* 0x000fe40008706670 */
[----:B------:R-:W-:Y:S02]  /*6ca0*/  USHF.R.U32.HI UR4, URZ, UR47, UR4 ;  /* 0x0000002fff047299 */ /* 0x000fe40008011604 */
[----:B------:R-:W-:Y:S02]  /*6cb0*/  UIMAD.WIDE.U32 UR6, UR5, UR46, URZ ;  /* 0x0000002e050672a5 */ /* 0x000fe4000f8e00ff */
[----:B------:R-:W-:Y:S02]  /*6cc0*/  USEL UR11, UR8, UR4, !UP2 ;  /* 0x00000004080b7287 */ /* 0x000fe4000d000000 */
[----:B------:R-:W-:Y:S02]  /*6cd0*/  UIADD3 UR6, UPT, UPT, -UR5, URZ, URZ ;  /* 0x000000ff05067290 */ /* 0x000fe4000fffe1ff */
[----:B------:R-:W-:Y:S02]  /*6ce0*/  UIADD3 UR10, UPT, UPT, -UR11, URZ, URZ ;  /* 0x000000ff0b0a7290 */ /* 0x000fe4000fffe1ff */
[----:B------:R-:W-:Y:S02]  /*6cf0*/  UIMAD UR6, UR48, UR6, UR37 ;  /* 0x00000006300672a4 */ /* 0x000fe4000f8e0225 */
[----:B------:R-:W-:Y:S01]  /*6d00*/  UIMAD UR10, UR39, UR10, UR8 ;  /* 0x0000000a270a72a4 */ /* 0x000fe2000f8e0208 */
[----:B------:R-:W-:Y:S01]  /*6d10*/  @!UP0 UMOV UR4, UR7 ;  /* 0x0000000700048c82 */ /* 0x000fe20008000000 */
[----:B------:R-:W-:Y:S02]  /*6d20*/  UIADD3 UR7, UPT, UPT, -UR8, URZ, URZ ;  /* 0x000000ff08077290 */ /* 0x000fe4000fffe1ff */
[----:B------:R-:W-:Y:S04]  /*6d30*/  @!UP0 USHF.R.U32.HI UR4, URZ, UR47, UR4 ;  /* 0x0000002fff048299 */ /* 0x000fe80008011604 */
[----:B------:R-:W-:Y:S04]  /*6d40*/  @!UP0 USEL UR4, UR5, UR4, !UP2 ;  /* 0x0000000405048287 */ /* 0x000fe8000d000000 */
[----:B------:R-:W-:Y:S02]  /*6d50*/  @!UP0 UIMAD UR9, UR9, UR10, UR4 ;  /* 0x0000000a090982a4 */ /* 0x000fe4000f8e0204 */
[----:B------:R-:W-:Y:S02]  /*6d60*/  @!UP0 UIADD3 UR10, UPT, UPT, UR11, -UR4, URZ ;  /* 0x800000040b0a8290 */ /* 0x000fe4000fffe0ff */
[----:B------:R-:W-:Y:S02]  /*6d70*/  UIMAD UR4, UR58, UR7, UR36 ;  /* 0x000000073a0472a4 */ /* 0x000fe4000f8e0224 */
[----:B------:R-:W-:Y:S03]  /*6d80*/  @!UP0 UIMAD UR8, UR10, UR39, UR5 ;  /* 0x000000270a0882a4 */ /* 0x000fe6000f8e0205 */
[----:B------:R-:W-:Y:S02]  /*6d90*/  @!UP0 UMOV UR5, UR9 ;  /* 0x0000000900058c82 */ /* 0x000fe40008000000 */
[----:B------:R-:W-:Y:S02]  /*6da0*/  UIMAD UR37, UR5, UR48, UR6 ;  /* 0x00000030052572a4 */ /* 0x000fe4000f8e0206 */
[----:B------:R-:W-:Y:S11]  /*6db0*/  UIMAD UR36, UR8, UR58, UR4 ;  /* 0x0000003a082472a4 */ /* 0x000ff6000f8e0204 */
[----:B------:R-:W-:Y:S01]  /*6dc0*/  @!UPT UIADD3 URZ, UPT, UPT, URZ, URZ, URZ ;  /* 0x000000fffffff290 */ /* 0x000fe2000fffe0ff */
.L_x_104:
[----:B------:R-:W1:Y:S01]  /*6dd0*/  LDCU UR17, c[0x0][0x388] ;  /* 0x00007100ff1177ac */ /* 0x000e620008000800 */
[----:B------:R-:W-:Y:S02]  /*6de0*/  R2UR UR6, R2 ;  /* 0x00000000020672ca */ /* 0x000fe400000e0000 */
[----:B------:R-:W-:Y:S01]  /*6df0*/  LEA R2, R68, UR49, 0x2 ;  /* 0x0000003144027c11 */ /* 0x000fe2000f8e10ff */
[----:B------:R-:W2:Y:S01]  /*6e00*/  LDCU UR16, c[0x0][0x38c] ;  /* 0x00007180ff1077ac */ /* 0x000ea20008000800 */
[----:B------:R-:W-:Y:S02]  /*6e10*/  IABS R0, R0 ;  /* 0x0000000000007213 */ /* 0x000fe40000000000 */
[----:B------:R-:W-:Y:S01]  /*6e20*/  @P0 SHF.R.U32.HI R4, RZ, 0x10, R5 ;  /* 0x00000010ff040819 */ /* 0x000fe20000011605 */
[----:B------:R-:W-:Y:S01]  /*6e30*/  UIADD3 UR11, UPT, UPT, UR50, 0x200, URZ ;  /* 0x00000200320b7890 */ /* 0x000fe2000fffe0ff */
[----:B------:R-:W5:Y:S01]  /*6e40*/  LDL R2, [R2] ;  /* 0x0000000002027983 */ /* 0x000f620000100800 */
[----:B------:R-:W-:Y:S01]  /*6e50*/  USHF.L.U32 UR42, UR28, 0x7, URZ ;  /* 0x000000071c2a7899 */ /* 0x000fe200080006ff */
[----:B------:R-:W-:Y:S01]  /*6e60*/  IMAD.MOV R0, RZ, RZ, -R0 ;  /* 0x000000ffff007224 */ /* 0x000fe200078e0a00 */
[----:B------:R-:W-:Y:S02]  /*6e70*/  @P0 R2UR UR63, R4 ;  /* 0x00000000043f02ca */ /* 0x000fe400000e0000 */
[----:B------:R-:W3:Y:S10]  /*6e80*/  I2F.RP R10, UR6 ;  /* 0x00000006000a7d06 */ /* 0x000ef40008209400 */
[----:B---3--:R-:W3:Y:S01]  /*6e90*/  MUFU.RCP R3, R10 ;  /* 0x0000000a00037308 */ /* 0x008ee20000001000 */
[----:B-1----:R-:W-:Y:S02]  /*6ea0*/  IMAD.U32 R8, RZ, RZ, UR17 ;  /* 0x00000011ff087e24 */ /* 0x002fe4000f8e00ff */
[----:B---3--:R-:W-:Y:S07]  /*6eb0*/  VIADD R9, R3, 0xffffffe ;  /* 0x0ffffffe03097836 */ /* 0x008fee0000000000 */
[----:B------:R-:W1:Y:S02]  /*6ec0*/  F2I.FTZ.U32.TRUNC.NTZ R3, R9 ;  /* 0x0000000900037305 */ /* 0x000e64000021f000 */
[----:B-1----:R-:W-:Y:S02]  /*6ed0*/  R2UR UR5, R3 ;  /* 0x00000000030572ca */ /* 0x002fe400000e0000 */
[----:B------:R-:W-:Y:S01]  /*6ee0*/  IABS R3, R8 ;  /* 0x0000000800037213 */ /* 0x000fe20000000000 */
[----:B------:R-:W-:Y:S03]  /*6ef0*/  IMAD.U32 R8, RZ, RZ, UR23 ;  /* 0x00000017ff087e24 */ /* 0x000fe6000f8e00ff */
[----:B------:R-:W-:Y:S02]  /*6f00*/  R2UR UR7, R3 ;  /* 0x00000000030772ca */ /* 0x000fe400000e0000 */
[----:B------:R-:W-:Y:S04]  /*6f10*/  IABS R8, R8 ;  /* 0x0000000800087213 */ /* 0x000fe80000000000 */
[----:B------:R-:W-:Y:S01]  /*6f20*/  R2UR UR9, R8 ;  /* 0x00000000080972ca */ /* 0x000fe200000e0000 */
[----:B------:R-:W-:Y:S04]  /*6f30*/  UIADD3 UR4, UPT, UPT, URZ, -UR5, URZ ;  /* 0x80000005ff047290 */ /* 0x000fe8000fffe0ff */
[----:B------:R-:W-:Y:S02]  /*6f40*/  UIMAD UR8, UR4, UR6, URZ ;  /* 0x00000006040872a4 */ /* 0x000fe4000f8e02ff */
[----:B------:R-:W1:Y:S01]  /*6f50*/  I2F.RP R3, UR7 ;  /* 0x0000000700037d06 */ /* 0x000e620008209400 */
[----:B------:R-:W-:Y:S02]  /*6f60*/  UMOV UR4, URZ ;  /* 0x000000ff00047c82 */ /* 0x000fe40008000000 */
[----:B------:R-:W-:Y:S02]  /*6f70*/  UIMAD.WIDE.U32 UR4, UR5, UR8, UR4 ;  /* 0x00000008050472a5 */ /* 0x000fe4000f8e0004 */
[----:B------:R-:W-:Y:S05]  /*6f80*/  R2UR UR8, R0 ;  /* 0x00000000000872ca */ /* 0x000fea00000e0000 */
[----:B------:R-:W-:Y:S02]  /*6f90*/  UMOV UR4, UR5 ;  /* 0x0000000500047c82 */ /* 0x000fe40008000000 */
[----:B------:R-:W-:Y:S01]  /*6fa0*/  UIMAD.WIDE.U32 UR4, UR4, UR9, URZ ;  /* 0x00000009040472a5 */ /* 0x000fe2000f8e00ff */
[----:B-1----:R-:W1:Y:S06]  /*6fb0*/  MUFU.RCP R3, R3 ;  /* 0x0000000300037308 */ /* 0x002e6c0000001000 */
[----:B------:R-:W-:Y:S02]  /*6fc0*/  UMOV UR43, UR5 ;  /* 0x00000005002b7c82 */ /* 0x000fe40008000000 */
[----:B------:R-:W-:Y:S04]  /*6fd0*/  UIMAD UR4, UR43, UR8, UR9 ;  /* 0x000000082b0472a4 */ /* 0x000fe8000f8e0209 */
[----:B------:R-:W-:Y:S01]  /*6fe0*/  UISETP.GT.U32.AND UP0, UPT, UR6, UR4, UPT ;  /* 0x000000040600728c */ /* 0x000fe2000bf04070 */
[----:B-1----:R-:W-:Y:S10]  /*6ff0*/  VIADD R8, R3, 0xffffffe ;  /* 0x0ffffffe03087836 */ /* 0x002ff40000000000 */
[----:B------:R-:W-:Y:S01]  /*7000*/  @!UP0 UIADD3 UR4, UPT, UPT, UR4, -UR6, URZ ;  /* 0x8000000604048290 */ /* 0x000fe2000fffe0ff */
[----:B------:R-:W1:Y:S01]  /*7010*/  F2I.FTZ.U32.TRUNC.NTZ R0, R8 ;  /* 0x0000000800007305 */ /* 0x000e62000021f000 */
[----:B------:R-:W-:Y:S02]  /*7020*/  @!UP0 UIADD3 UR43, UPT, UPT, UR43, 0x1, URZ ;  /* 0x000000012b2b8890 */ /* 0x000fe4000fffe0ff */
[----:B------:R-:W-:Y:S02]  /*7030*/  UISETP.GE.U32.AND UP2, UPT, UR4, UR6, UPT ;  /* 0x000000060400728c */ /* 0x000fe4000bf46070 */
[----:B------:R-:W-:Y:S02]  /*7040*/  ULOP3.LUT UR4, UR23, UR53, URZ, 0x3c, !UPT ;  /* 0x0000003517047292 */ /* 0x000fe4000f8e3cff */
[----:B------:R-:W-:Y:S02]  /*7050*/  UISETP.NE.AND UP0, UPT, UR53, URZ, UPT ;  /* 0x000000ff3500728c */ /* 0x000fe4000bf05270 */
[----:B------:R-:W-:Y:S05]  /*7060*/  UISETP.GE.AND UP1, UPT, UR4, URZ, UPT ;  /* 0x000000ff0400728c */ /* 0x000fea000bf26270 */
[----:B------:R-:W-:Y:S01]  /*7070*/  @UP2 UIADD3 UR43, UPT, UPT, UR43, 0x1, URZ ;  /* 0x000000012b2b2890 */ /* 0x000fe2000fffe0ff */
[----:B-1----:R-:W-:Y:S05]  /*7080*/  R2UR UR5, R0 ;  /* 0x00000000000572ca */ /* 0x002fea00000e0000 */
[----:B------:R-:W-:Y:S02]  /*7090*/  @!UP1 UIADD3 UR43, UPT, UPT, -UR43, URZ, URZ ;  /* 0x000000ff2b2b9290 */ /* 0x000fe4000fffe1ff */
[----:B------:R-:W-:Y:S06]  /*70a0*/  @!UP0 ULOP3.LUT UR43, URZ, UR53, URZ, 0x33, !UPT ;  /* 0x00000035ff2b8292 */ /* 0x000fec000f8e33ff */
[----:B------:R-:W-:Y:S01]  /*70b0*/  UIADD3 UR4, UPT, UPT, URZ, -UR5, URZ ;  /* 0x80000005ff047290 */ /* 0x000fe2000fffe0ff */
[----:B------:R-:W-:Y:S03]  /*70c0*/  IMAD.U32 R0, RZ, RZ, UR43 ;  /* 0x0000002bff007e24 */ /* 0x000fe6000f8e00ff */
[----:B------:R-:W-:Y:S02]  /*70d0*/  UIMAD UR6, UR4, UR7, URZ ;  /* 0x00000007040672a4 */ /* 0x000fe4000f8e02ff */
[----:B------:R-:W-:Y:S01]  /*70e0*/  IABS R0, R0 ;  /* 0x0000000000007213 */ /* 0x000fe20000000000 */
[----:B------:R-:W-:Y:S02]  /*70f0*/  UMOV UR4, URZ ;  /* 0x000000ff00047c82 */ /* 0x000fe40008000000 */
[----:B------:R-:W-:Y:S01]  /*7100*/  UIMAD.WIDE.U32 UR4, UR5, UR6, UR4 ;  /* 0x00000006050472a5 */ /* 0x000fe2000f8e0004 */
[----:B------:R-:W-:Y:S01]  /*7110*/  R2UR UR8, R0 ;  /* 0x00000000000872ca */ /* 0x000fe200000e0000 */
[----:B--2---:R-:W-:Y:S05]  /*7120*/  IMAD.U32 R0, RZ, RZ, UR16 ;  /* 0x00000010ff007e24 */ /* 0x004fea000f8e00ff */
[----:B------:R-:W-:Y:S01]  /*7130*/  UMOV UR4, UR5 ;  /* 0x0000000500047c82 */ /* 0x000fe20008000000 */
[----:B------:R-:W-:Y:S04]  /*7140*/  IABS R9, R0 ;  /* 0x0000000000097213 */ /* 0x000fe80000000000 */
[----:B------:R-:W1:Y:S02]  /*7150*/  I2F.RP R0, R9 ;  /* 0x0000000900007306 */ /* 0x000e640000209400 */
[----:B------:R-:W-:Y:S07]  /*7160*/  UIMAD.WIDE.U32 UR4, UR4, UR8, URZ ;  /* 0x00000008040472a5 */ /* 0x000fee000f8e00ff */
[----:B------:R-:W-:Y:S02]  /*7170*/  UMOV UR44, UR5 ;  /* 0x00000005002c7c82 */ /* 0x000fe40008000000 */
[----:B------:R-:W-:Y:S04]  /*7180*/  UIADD3 UR4, UPT, UPT, -UR44, URZ, URZ ;  /* 0x000000ff2c047290 */ /* 0x000fe8000fffe1ff */
[----:B------:R-:W-:Y:S01]  /*7190*/  UIMAD UR4, UR7, UR4, UR8 ;  /* 0x00000004070472a4 */ /* 0x000fe2000f8e0208 */
[----:B-1----:R-:W1:Y:S03]  /*71a0*/  MUFU.RCP R0, R0 ;  /* 0x0000000000007308 */ /* 0x002e660000001000 */
[----:B------:R-:W-:Y:S11]  /*71b0*/  UISETP.GT.U32.AND UP0, UPT, UR7, UR4, UPT ;  /* 0x000000040700728c */ /* 0x000ff6000bf04070 */
[----:B------:R-:W-:Y:S02]  /*71c0*/  @!UP0 UIADD3 UR4, UPT, UPT, UR4, -UR7, URZ ;  /* 0x8000000704048290 */ /* 0x000fe4000fffe0ff */
[----:B------:R-:W-:Y:S01]  /*71d0*/  @!UP0 UIADD3 UR44, UPT, UPT, UR44, 0x1, URZ ;  /* 0x000000012c2c8890 */ /* 0x000fe2000fffe0ff */
[----:B-1----:R-:W-:Y:S01]  /*71e0*/  VIADD R10, R0, 0xffffffe ;  /* 0x0ffffffe000a7836 */ /* 0x002fe20000000000 */
[----:B------:R-:W-:Y:S02]  /*71f0*/  UISETP.GE.U32.AND UP1, UPT, UR4, UR7, UPT ;  /* 0x000000070400728c */ /* 0x000fe4000bf26070 */
[----:B------:R-:W-:Y:S01]  /*7200*/  ULOP3.LUT UR4, UR43, UR17, URZ, 0x3c, !UPT ;  /* 0x000000112b047292 */ /* 0x000fe2000f8e3cff */
[----:B------:R-:W1:Y:S03]  /*7210*/  F2I.FTZ.U32.TRUNC.NTZ R11, R10 ;  /* 0x0000000a000b7305 */ /* 0x000e66000021f000 */
[----:B------:R-:W-:Y:S05]  /*7220*/  UISETP.GE.AND UP0, UPT, UR4, URZ, UPT ;  /* 0x000000ff0400728c */ /* 0x000fea000bf06270 */
[----:B------:R-:W-:Y:S02]  /*7230*/  @UP1 UIADD3 UR44, UPT, UPT, UR44, 0x1, URZ ;  /* 0x000000012c2c1890 */ /* 0x000fe4000fffe0ff */
[----:B------:R-:W-:Y:S04]  /*7240*/  UISETP.NE.AND UP1, UPT, UR17, URZ, UPT ;  /* 0x000000ff1100728c */ /* 0x000fe8000bf25270 */
[----:B------:R-:W-:Y:S01]  /*7250*/  @!UP0 UIADD3 UR44, UPT, UPT, -UR44, URZ, URZ ;  /* 0x000000ff2c2c8290 */ /* 0x000fe2000fffe1ff */
[--C-:B-1----:R-:W-:Y:S02]  /*7260*/  IMAD.MOV R8, RZ, RZ, -R11.reuse ;  /* 0x000000ffff087224 */ /* 0x102fe400078e0a0b */
[----:B------:R-:W-:Y:S02]  /*7270*/  IMAD.MOV.U32 R10, RZ, RZ, RZ ;  /* 0x000000ffff0a7224 */ /* 0x000fe400078e00ff */
[----:B------:R-:W-:Y:S02]  /*7280*/  IMAD R3, R8, R9, RZ ;  /* 0x0000000908037224 */ /* 0x000fe400078e02ff */
[----:B------:R-:W-:Y:S02]  /*7290*/  @!UP1 ULOP3.LUT UR44, URZ, UR17, URZ, 0x33, !UPT ;  /* 0x00000011ff2c9292 */ /* 0x000fe4000f8e33ff */
[----:B------:R-:W-:Y:S01]  /*72a0*/  UISETP.NE.AND UP1, UPT, UR38, 0x1, UPT ;  /* 0x000000012600788c */ /* 0x000fe2000bf25270 */
[----:B------:R-:W-:Y:S04]  /*72b0*/  IMAD.HI.U32 R11, R11, R3, R10 ;  /* 0x000000030b0b7227 */ /* 0x000fe800078e000a */
[----:B------:R-:W-:Y:S05]  /*72c0*/  IMAD.U32 R0, RZ, RZ, UR44 ;  /* 0x0000002cff007e24 */ /* 0x000fea000f8e00ff */
[----:B------:R-:W-:Y:S01]  /*72d0*/  IABS R0, R0 ;  /* 0x0000000000007213 */ /* 0x000fe20000000000 */
[----:B------:R-:W1:Y:S04]  /*72e0*/  @!UP1 LDCU.128 UR12, c[0x0][0xc10] ;  /* 0x00018200ff0c97ac */ /* 0x000e680008000c00 */
[----:B------:R-:W-:Y:S01]  /*72f0*/  IMAD.HI.U32 R11, R11, R0, RZ ;  /* 0x000000000b0b7227 */ /* 0x000fe200078e00ff */
[----:B------:R-:W2:Y:S03]  /*7300*/  @!UP1 LDCU UR10, c[0x0][0xc20] ;  /* 0x00018400ff0a97ac */ /* 0x000ea60008000800 */
[----:B------:R-:W-:Y:S01]  /*7310*/  IMAD.MOV R3, RZ, RZ, -R11 ;  /* 0x000000ffff037224 */ /* 0x000fe200078e0a0b */
[----:B------:R-:W3:Y:S03]  /*7320*/  @!UP1 LDCU UR5, c[0x0][0xc0c] ;  /* 0x00018180ff0597ac */ /* 0x000ee60008000800 */
[C---:B------:R-:W-:Y:S01]  /*7330*/  IMAD R0, R9.reuse, R3, R0 ;  /* 0x0000000309007224 */ /* 0x040fe200078e0200 */
[----:B-1----:R-:W-:Y:S04]  /*7340*/  UIMAD.WIDE.U32 UR6, UR36, UR15, URZ ;  /* 0x0000000f240672a5 */ /* 0x002fe8000f8e00ff */
[----:B------:R-:W-:Y:S01]  /*7350*/  ISETP.GT.U32.AND P1, PT, R9, R0, PT ;  /* 0x000000000900720c */ /* 0x000fe20003f24070 */
[----:B------:R-:W-:Y:S02]  /*7360*/  UIMAD.WIDE.U32 UR8, UR37, UR12, URZ ;  /* 0x0000000c250872a5 */ /* 0x000fe4000f8e00ff */
[----:B------:R-:W-:Y:S02]  /*7370*/  @!UP1 UISETP.NE.AND UP0, UPT, UR14, 0x1, UPT ;  /* 0x000000010e00988c */ /* 0x000fe4000bf05270 */
[----:B------:R-:W-:Y:S01]  /*7380*/  ULOP3.LUT UR8, UR44, UR16, URZ, 0x3c, !UPT ;  /* 0x000000102c087292 */ /* 0x000fe2000f8e3cff */
[----:B------:R-:W-:Y:S02]  /*7390*/  @!UP1 UMOV UR6, UR7 ;  /* 0x0000000700069c82 */ /* 0x000fe40008000000 */
[----:B------:R-:W-:Y:S01]  /*73a0*/  @!UP1 UMOV UR4, UR9 ;  /* 0x0000000900049c82 */ /* 0x000fe20008000000 */
[----:B--2---:R-:W-:Y:S02]  /*73b0*/  @!UP1 USHF.R.U32.HI UR6, URZ, UR10, UR6 ;  /* 0x0000000aff069299 */ /* 0x004fe40008011606 */
[----:B---3--:R-:W-:Y:S02]  /*73c0*/  @!UP1 UISETP.NE.AND UP2, UPT, UR5, 0x1, UPT ;  /* 0x000000010500988c */ /* 0x008fe4000bf45270 */
[----:B------:R-:W-:Y:S01]  /*73d0*/  @!UP1 USEL UR6, UR36, UR6, !UP0 ;  /* 0x0000000624069287 */ /* 0x000fe2000c000000 */
[----:B------:R-:W-:Y:S01]  /*73e0*/  @!P1 IMAD.IADD R0, R0, 0x1, -R9 ;  /* 0x0000000100009824 */ /* 0x000fe200078e0a09 */
[----:B------:R-:W-:Y:S01]  /*73f0*/  UISETP.GE.AND UP0, UPT, UR8, URZ, UPT ;  /* 0x000000ff0800728c */ /* 0x000fe2000bf06270 */
[----:B------:R-:W-:Y:S01]  /*7400*/  @!P1 VIADD R11, R11, 0x1 ;  /* 0x000000010b0b9836 */ /* 0x000fe20000000000 */
[----:B------:R-:W-:Y:S02]  /*7410*/  @!UP1 USHF.R.U32.HI UR4, URZ, UR13, UR4 ;  /* 0x0000000dff049299 */ /* 0x000fe40008011604 */
[----:B------:R-:W-:Y:S02]  /*7420*/  ISETP.GE.U32.AND P2, PT, R0, R9, PT ;  /* 0x000000090000720c */ /* 0x000fe40003f46070 */
[----:B------:R-:W-:Y:S02]  /*7430*/  @!UP1 USEL UR7, UR37, UR4, !UP2 ;  /* 0x0000000425079287 */ /* 0x000fe4000d000000 */
[----:B------:R-:W-:Y:S02]  /*7440*/  UISETP.NE.AND UP2, UPT, UR16, URZ, UPT ;  /* 0x000000ff1000728c */ /* 0x000fe4000bf45270 */
[----:B------:R-:W-:Y:S02]  /*7450*/  @!UP1 UIADD3 UR4, UPT, UPT, -UR7, UR6, URZ ;  /* 0x0000000607049290 */ /* 0x000fe4000fffe1ff */
[----:B------:R-:W-:Y:S02]  /*7460*/  @!UP1 UIADD3 UR6, UPT, UPT, UR7, -UR6, URZ ;  /* 0x8000000607069290 */ /* 0x000fe4000fffe0ff */
[----:B------:R-:W-:Y:S02]  /*7470*/  @!UP1 UIMAD UR37, UR4, UR5, UR37 ;  /* 0x00000005042592a4 */ /* 0x000fe4000f8e0225 */
[----:B------:R-:W-:Y:S01]  /*7480*/  UIADD3 UR4, UPT, UPT, -UR43, URZ, URZ ;  /* 0x000000ff2b047290 */ /* 0x000fe2000fffe1ff */
[----:B------:R-:W-:Y:S01]  /*7490*/  @P2 VIADD R11, R11, 0x1 ;  /* 0x000000010b0b2836 */ /* 0x000fe20000000000 */
[----:B------:R-:W-:Y:S02]  /*74a0*/  @!UP1 UIMAD UR36, UR6, UR14, UR36 ;  /* 0x0000000e062492a4 */ /* 0x000fe4000f8e0224 */
[----:B------:R-:W-:Y:S02]  /*74b0*/  UIMAD UR5, UR53, UR4, UR23 ;  /* 0x00000004350572a4 */ /* 0x000fe4000f8e0217 */
[----:B------:R-:W-:Y:S01]  /*74c0*/  UIADD3 UR4, UPT, UPT, -UR44, URZ, URZ ;  /* 0x000000ff2c047290 */ /* 0x000fe2000fffe1ff */
[----:B------:R-:W-:Y:S01]  /*74d0*/  R2UR UR45, R11 ;  /* 0x000000000b2d72ca */ /* 0x000fe200000e0000 */
[----:B------:R-:W-:Y:S02]  /*74e0*/  USHF.L.U32 UR51, UR5, 0x7, URZ ;  /* 0x0000000705337899 */ /* 0x000fe400080006ff */
[----:B------:R-:W-:Y:S10]  /*74f0*/  UIMAD UR43, UR17, UR4, UR43 ;  /* 0x00000004112b72a4 */ /* 0x000ff4000f8e022b */
[----:B------:R-:W-:Y:S02]  /*7500*/  @!UP0 UIADD3 UR45, UPT, UPT, -UR45, URZ, URZ ;  /* 0x000000ff2d2d8290 */ /* 0x000fe4000fffe1ff */
[----:B------:R-:W-:Y:S02]  /*7510*/  ULOP3.LUT UP0, URZ, UR11, 0x1b0, URZ, 0xc0, !UPT ;  /* 0x000001b00bff7892 */ /* 0x000fe4000f80c0ff */
[----:B------:R-:W-:Y:S04]  /*7520*/  @!UP2 ULOP3.LUT UR45, URZ, UR16, URZ, 0x33, !UPT ;  /* 0x00000010ff2da292 */ /* 0x000fe8000f8e33ff */
[----:B------:R-:W-:Y:S04]  /*7530*/  UIADD3 UR6, UPT, UPT, -UR45, URZ, URZ ;  /* 0x000000ff2d067290 */ /* 0x000fe8000fffe1ff */
[----:B------:R-:W-:Y:S01]  /*7540*/  UIMAD UR44, UR16, UR6, UR44 ;  /* 0x00000006102c72a4 */ /* 0x000fe2000f8e022c */
[----:B------:R-:W-:Y:S11]  /*7550*/  BRA.U !UP0, `(.L_x_105) ;  /* 0x0000000108407547 */ /* 0x000ff6000b800000 */
[----:B------:R-:W1:Y:S01]  /*7560*/  LDCU.64 UR8, c[0x4][0x80] ;  /* 0x01001000ff0877ac */ /* 0x000e620008000a00 */
[----:B------:R-:W-:Y:S01]  /*7570*/  MOV R15, 0x0 ;  /* 0x00000000000f7802 */ /* 0x000fe20000000f00 */
[----:B------:R-:W-:Y:S02]  /*7580*/  HFMA2 R12, -RZ, RZ, 0, 5.9604644775390625e-08 ;  /* 0x00000001ff0c7431 */ /* 0x000fe400000001ff */
[----:B------:R-:W-:Y:S02]  /*7590*/  IMAD.MOV.U32 R8, RZ, RZ, 0x70 ;  /* 0x00000070ff087424 */ /* 0x000fe400078e00ff */
[----:B------:R-:W-:Y:S01]  /*75a0*/  IMAD.MOV.U32 R13, RZ, RZ, RZ ;  /* 0x000000ffff0d7224 */ /* 0x000fe200078e00ff */
[----:B------:R-:W2:Y:S01]  /*75b0*/  LDCU.64 UR6, c[0x4][0x88] ;  /* 0x01001100ff0677ac */ /* 0x000ea20008000a00 */
[----:B------:R-:W3:Y:S01]  /*75c0*/  LDC.64 R14, c[0x4][R15] ;  /* 0x010000000f0e7b82 */ /* 0x000ee20000000a00 */
[----:B------:R-:W4:Y:S01]  /*75d0*/  LDCU.64 UR4, c[0x4][0x8] ;  /* 0x01000100ff0477ac */ /* 0x000f220008000a00 */
[----:B-1----:R-:W-:Y:S01]  /*75e0*/  MOV R5, UR9 ;  /* 0x0000000900057c02 */ /* 0x002fe20008000f00 */
[----:B------:R-:W-:Y:S01]  /*75f0*/  IMAD.U32 R4, RZ, RZ, UR8 ;  /* 0x00000008ff047e24 */ /* 0x000fe2000f8e00ff */
[----:B--2---:R-:W-:Y:S01]  /*7600*/  MOV R7, UR7 ;  /* 0x0000000700077c02 */ /* 0x004fe20008000f00 */
[----:B------:R-:W-:Y:S01]  /*7610*/  IMAD.U32 R6, RZ, RZ, UR6 ;  /* 0x00000006ff067e24 */ /* 0x000fe2000f8e00ff */
[----:B----4-:R-:W-:Y:S01]  /*7620*/  MOV R11, UR5 ;  /* 0x00000005000b7c02 */ /* 0x010fe20008000f00 */
[----:B------:R-:W-:Y:S02]  /*7630*/  IMAD.U32 R10, RZ, RZ, UR4 ;  /* 0x00000004ff0a7e24 */ /* 0x000fe4000f8e00ff */
[----:B------:R-:W-:Y:S07]  /*7640*/  LEPC R20, `(.L_x_105) ;  /* 0x000000001014794e */ /* 0x000fee0000000000 */
[----:B---3-5:R-:W-:Y:S05]  /*7650*/  CALL.ABS.NOINC R14 ;  /* 0x000000000e007343 */ /* 0x028fea0003c00000 */
.L_x_105:
[----:B------:R-:W-:Y:S01]  /*7660*/  LOP3.LUT P0, RZ, R178, 0x1b0, RZ, 0xc0, !PT ;  /* 0x000001b0b2ff7812 */ /* 0x000fe2000780c0ff */
[----:B------:R-:W-:Y:S11]  /*7670*/  BSSY.RECONVERGENT B6, `(.L_x_106) ;  /* 0x0000013000067945 */ /* 0x000ff60003800200 */
[----:B------:R-:W-:Y:S01]  /*7680*/  @!UPT UIADD3 URZ, UPT, UPT, URZ, URZ, URZ ;  /* 0x000000fffffff290 */ /* 0x000fe2000fffe0ff */
[----:B------:R-:W-:Y:S05]  /*7690*/  @!P0 BRA `(.L_x_107) ;  /* 0x0000000000408947 */ /* 0x000fea0003800000 */
        /* <DEDUP_REMOVED lines=16> */
.L_x_107:
[----:B------:R-:W-:Y:S05]  /*77a0*/  BSYNC.RECONVERGENT B6 ;  /* 0x0000000000067941 */ /* 0x000fea0003800200 */
.L_x_106:
[----:B------:R-:W-:Y:S02]  /*77b0*/  R2UR UR6, R173 ;  /* 0x00000000ad0672ca */ /* 0x000fe400000e0000 */
[----:B------:R-:W-:Y:S02]  /*77c0*/  R2UR UR5, R170 ;  /* 0x00000000aa0572ca */ /* 0x000fe400000e0000 */
[----:B------:R-:W-:Y:S02]  /*77d0*/  R2UR UR4, R169 ;  /* 0x00000000a90472ca */ /* 0x000fe400000e0000 */
[----:B------:R-:W-:Y:S02]  /*77e0*/  ISETP.NE.U32.AND P4, PT, R154, RZ, PT ;  /* 0x000000ff9a00720c */ /* 0x000fe40003f85070 */
[----:B------:R-:W-:Y:S02]  /*77f0*/  ISETP.NE.U32.AND P2, PT, RZ, UR60, PT ;  /* 0x0000003cff007c0c */ /* 0x000fe4000bf45070 */
[----:B------:R-:W-:Y:S02]  /*7800*/  ISETP.NE.AND.EX P4, PT, R155, RZ, PT, P4 ;  /* 0x000000ff9b00720c */ /* 0x000fe40003f85340 */
[----:B------:R-:W-:Y:S01]  /*7810*/  ISETP.NE.AND.EX P2, PT, RZ, UR61, PT, P2 ;  /* 0x0000003dff007c0c */ /* 0x000fe2000bf45320 */
[----:B------:R-:W-:Y:S02]  /*7820*/  UISETP.NE.AND UP2, UPT, UR6, URZ, UPT ;  /* 0x000000ff0600728c */ /* 0x000fe4000bf45270 */
[----:B------:R-:W-:Y:S04]  /*7830*/  UISETP.NE.U32.AND UP0, UPT, UR5, URZ, UPT ;  /* 0x000000ff0500728c */ /* 0x000fe8000bf05070 */
[----:B------:R-:W-:Y:S01]  /*7840*/  UISETP.NE.AND.EX UP1, UPT, UR4, URZ, UPT, UP0 ;  /* 0x000000ff0400728c */ /* 0x000fe2000bf25300 */
[----:B------:R-:W-:Y:S01]  /*7850*/  PLOP3.LUT P1, PT, PT, PT, UP2, 0x80, 0x8 ;  /* 0x000000000008781c */ /* 0x000fe20003f2f028 */
[----:B------:R-:W-:Y:S03]  /*7860*/  UPLOP3.LUT UP0, UPT, UPT, UPT, UPT, 0x40, 0x4 ;  /* 0x000000000004789c */ /* 0x000fe60003f0e870 */
[----:B------:R-:W-:Y:S06]  /*7870*/  @UP2 UPLOP3.LUT UP0, UPT, UPT, UPT, UP1, 0x80, 0x8 ;  /* 0x000000000008289c */ /* 0x000fec0003f0f010 */
[----:B------:R-:W-:Y:S01]  /*7880*/  PLOP3.LUT P0, PT, PT, PT, UP0, 0x80, 0x8 ;  /* 0x000000000008781c */ /* 0x000fe20003f0f008 */
[----:B------:R-:W-:Y:S01]  /*7890*/  @!UPT UIADD3 URZ, UPT, UPT, URZ, URZ, URZ ;  /* 0x000000fffffff290 */ /* 0x000fe2000fffe0ff */
[----:B------:R-:W-:Y:S11]  /*78a0*/  BRA.U !UP1, `(.L_x_108) ;  /* 0x0000000109407547 */ /* 0x000ff6000b800000 */
[----:B------:R-:W-:Y:S01]  /*78b0*/  UISETP.NE.U32.AND UP0, UPT, UR60, URZ, UPT ;  /* 0x000000ff3c00728c */ /* 0x000fe2000bf05070 */
[----:B------:R-:W-:Y:S01]  /*78c0*/  R2UR UR6, R170 ;  /* 0x00000000aa0672ca */ /* 0x000fe200000e0000 */
[----:B------:R-:W1:Y:S01]  /*78d0*/  LDCU.64 UR8, c[0x0][0x358] ;  /* 0x00006b00ff0877ac */ /* 0x000e620008000a00 */
[----:B------:R-:W-:Y:S02]  /*78e0*/  HFMA2 R167, -RZ, RZ, 0, 5.9604644775390625e-08 ;  /* 0x00000001ffa77431 */ /* 0x000fe400000001ff */
[----:B------:R-:W-:Y:S01]  /*78f0*/  IMAD.MOV.U32 R0, RZ, RZ, 0x1 ;  /* 0x00000001ff007424 */ /* 0x000fe200078e00ff */
[----:B------:R-:W-:Y:S06]  /*7900*/  UISETP.NE.AND.EX UP0, UPT, UR61, URZ, UPT, UP0 ;  /* 0x000000ff3d00728c */ /* 0x000fec000bf05300 */
[----:B------:R-:W-:Y:S05]  /*7910*/  PLOP3.LUT P3, PT, PT, PT, UP0, 0x80, 0x8 ;  /* 0x000000000008781c */ /* 0x000fea0003f6f008 */
[----:B------:R-:W2:Y:S01]  /*7920*/  @UP0 LDCU.64 UR4, c[0x0][0x988] ;  /* 0x00013100ff0407ac */ /* 0x000ea20008000a00 */
[----:B------:R-:W-:Y:S07]  /*7930*/  @UP0 UIMAD UR6, UR52, UR6, URZ ;  /* 0x00000006340602a4 */ /* 0x000fee000f8e02ff */
[----:B------:R-:W-:Y:S01]  /*7940*/  @!P3 PRMT R167, R0, 0x7610, R167 ;  /* 0x0000761000a7b816 */ /* 0x000fe200000000a7 */
[----:B--2---:R-:W-:Y:S06]  /*7950*/  @UP0 UIMAD.WIDE UR4, UR6, 0x4, UR4 ;  /* 0x00000004060408a5 */ /* 0x004fec000f8e0204 */
[----:B------:R-:W-:Y:S02]  /*7960*/  IMAD.U32 R4, RZ, RZ, UR4 ;  /* 0x00000004ff047e24 */ /* 0x000fe4000f8e00ff */
[----:B------:R-:W-:Y:S03]  /*7970*/  IMAD.U32 R5, RZ, RZ, UR5 ;  /* 0x00000005ff057e24 */ /* 0x000fe6000f8e00ff */
[----:B------:R-:W2:Y:S02]  /*7980*/  @!UP0 LDCU UR4, c[0x0][0x980] ;  /* 0x00013000ff0487ac */ /* 0x000ea40008000800 */
[----:B-1---5:R1:W5:Y:S02]  /*7990*/  @P3 LDG.E R73, desc[UR8][R4.64] ;  /* 0x0000000804493981 */ /* 0x022364000c1e1900 */
[----:B-12---:R-:W-:Y:S02]  /*79a0*/  @!P3 MOV R73, UR4 ;  /* 0x000000040049bc02 */ /* 0x006fe40008000f00 */
.L_x_108:
[----:B------:R-:W-:Y:S05]  /*79b0*/  @!P4 BRA `(.L_x_109) ;  /* 0x000000000024c947 */ /* 0x000fea0003800000 */
[----:B------:R-:W-:Y:S01]  /*79c0*/  ISETP.NE.U32.AND P3, PT, R152, RZ, PT ;  /* 0x000000ff9800720c */ /* 0x000fe20003f65070 */
[----:B------:R-:W1:Y:S03]  /*79d0*/  LDCU.64 UR4, c[0x0][0x358] ;  /* 0x00006b00ff0477ac */ /* 0x000e660008000a00 */
[----:B------:R-:W-:Y:S11]  /*79e0*/  ISETP.NE.AND.EX P3, PT, R153, RZ, PT, P3 ;  /* 0x000000ff9900720c */ /* 0x000ff60003f65330 */
[----:B------:R-:W-:Y:S02]  /*79f0*/  @!UPT UIADD3 URZ, UPT, UPT, URZ, URZ, URZ ;  /* 0x000000fffffff290 */ /* 0x000fe4000fffe0ff */
[----:B------:R-:W2:Y:S01]  /*7a00*/  @P3 LDC.64 R4, c[0x0][0x9a8] ;  /* 0x00026a00ff043b82 */ /* 0x000ea20000000a00 */
[----:B------:R-:W-:Y:S04]  /*7a10*/  @P3 IMAD R0, R154, UR52, RZ ;  /* 0x000000349a003c24 */ /* 0x000fe8000f8e02ff */
[----:B--2---:R-:W-:Y:S05]  /*7a20*/  @P3 IMAD.WIDE R4, R0, 0x4, R4 ;  /* 0x0000000400043825 */ /* 0x004fea00078e0204 */
[----:B-1---5:R1:W5:Y:S02]  /*7a30*/  @P3 LDG.E R70, desc[UR4][R4.64] ;  /* 0x0000000404463981 */ /* 0x022364000c1e1900 */
[----:B-1----:R-:W2:Y:S02]  /*7a40*/  @!P3 LDC R70, c[0x0][0x9a0] ;  /* 0x00026800ff46bb82 */ /* 0x002ea40000000800 */
.L_x_109:
[----:B-----5:R-:W-:Y:S01]  /*7a50*/  FSETP.NEU.AND P4, PT, R73, RZ, PT ;  /* 0x000000ff4900720b */ /* 0x020fe20003f8d000 */
[----:B------:R-:W-:Y:S01]  /*7a60*/  BSSY B1, `(.L_x_110) ;  /* 0x0000047000017945 */ /* 0x000fe20003800000 */
[----:B------:R-:W-:Y:S01]  /*7a70*/  SEL R5, RZ, 0xffffffff, P2 ;  /* 0xffffffffff057807 */ /* 0x000fe20001000000 */
[----:B------:R-:W-:Y:S01]  /*7a80*/  IMAD.MOV.U32 R184, RZ, RZ, 0x1 ;  /* 0x00000001ffb87424 */ /* 0x000fe200078e00ff */
[----:B------:R-:W-:Y:S01]  /*7a90*/  LOP3.LUT P3, RZ, R167, 0xff, RZ, 0xc0, !PT ;  /* 0x000000ffa7ff7812 */ /* 0x000fe2000786c0ff */
[----:B------:R-:W-:Y:S01]  /*7aa0*/  IMAD.IADD R71, R69, 0x1, R2 ;  /* 0x0000000145477824 */ /* 0x000fe200078e0202 */
[----:B------:R-:W-:Y:S02]  /*7ab0*/  @P1 SEL R4, RZ, 0xffffffff, P4 ;  /* 0xffffffffff041807 */ /* 0x000fe40002000000 */
[----:B------:R-:W-:Y:S02]  /*7ac0*/  CS2R R150, SRZ ;  /* 0x0000000000967805 */ /* 0x000fe4000001ff00 */
[----:B------:R-:W-:Y:S02]  /*7ad0*/  LEA R0, R160, UR50, 0x3 ;  /* 0x00000032a0007c11 */ /* 0x000fe4000f8e18ff */
[----:B------:R-:W-:Y:S02]  /*7ae0*/  CS2R R148, SRZ ;  /* 0x0000000000947805 */ /* 0x000fe4000001ff00 */
[----:B------:R-:W-:Y:S02]  /*7af0*/  @P0 SEL R4, R5, R4, !P3 ;  /* 0x0000000405040207 */ /* 0x000fe40005800000 */
[----:B------:R-:W-:Y:S02]  /*7b00*/  CS2R R146, SRZ ;  /* 0x0000000000927805 */ /* 0x000fe4000001ff00 */
[----:B------:R-:W-:Y:S02]  /*7b10*/  LEA R180, R68, UR50, 0x3 ;  /* 0x0000003244b47c11 */ /* 0x000fe4000f8e18ff */
[----:B------:R-:W-:Y:S02]  /*7b20*/  CS2R R144, SRZ ;  /* 0x0000000000907805 */ /* 0x000fe4000001ff00 */
[----:B------:R-:W-:Y:S02]  /*7b30*/  @P1 LOP3.LUT R4, R4, 0x1, RZ, 0xc0, !PT ;  /* 0x0000000104041812 */ /* 0x000fe400078ec0ff */
[----:B------:R-:W-:Y:S02]  /*7b40*/  CS2R R142, SRZ ;  /* 0x00000000008e7805 */ /* 0x000fe4000001ff00 */
[----:B------:R-:W-:Y:S02]  /*7b50*/  SHF.L.U32 R3, R162, 0x1f, RZ ;  /* 0x0000001fa2037819 */ /* 0x000fe400000006ff */
[----:B------:R-:W-:Y:S02]  /*7b60*/  CS2R R140, SRZ ;  /* 0x00000000008c7805 */ /* 0x000fe4000001ff00 */
[----:B------:R-:W-:Y:S02]  /*7b70*/  ISETP.NE.U32.OR P6, PT, R4, 0x1, !P1 ;  /* 0x000000010400780c */ /* 0x000fe40004fc5470 */
[----:B------:R-:W-:Y:S02]  /*7b80*/  CS2R R138, SRZ ;  /* 0x00000000008a7805 */ /* 0x000fe4000001ff00 */
[----:B------:R-:W-:Y:S02]  /*7b90*/  PLOP3.LUT P2, PT, PT, PT, UP1, 0x80, 0x8 ;  /* 0x000000000008781c */ /* 0x000fe40003f4f018 */
[----:B------:R-:W-:Y:S02]  /*7ba0*/  CS2R R136, SRZ ;  /* 0x0000000000887805 */ /* 0x000fe4000001ff00 */
[----:B------:R-:W-:Y:S02]  /*7bb0*/  SEL R4, RZ, 0xffffffff, P4 ;  /* 0xffffffffff047807 */ /* 0x000fe40002000000 */
[----:B------:R-:W-:Y:S03]  /*7bc0*/  P2R R156, PR, RZ, 0x40 ;  /* 0x00000040ff9c7803 */ /* 0x000fe60000000000 */
[----:B------:R-:W-:Y:S04]  /*7bd0*/  @P6 SHF.L.U32 R7, R135, 0x1f, RZ ;  /* 0x0000001f87076819 */ /* 0x000fe800000006ff */
[----:B------:R-:W-:Y:S01]  /*7be0*/  @P2 SEL R4, R5, R4, !P3 ;  /* 0x0000000405042207 */ /* 0x000fe20005800000 */
[----:B------:R-:W1:Y:S03]  /*7bf0*/  @P6 SYNCS.PHASECHK.TRANS64.TRYWAIT P1, [R0+URZ+0x100], R7 ;  /* 0x00010007000065a7 */ /* 0x000e6600080211ff */
[----:B------:R-:W-:Y:S04]  /*7c00*/  LOP3.LUT R4, R4, 0x1, RZ, 0xc0, !PT ;  /* 0x0000000104047812 */ /* 0x000fe800078ec0ff */
[----:B------:R-:W-:Y:S04]  /*7c10*/  ISETP.NE.U32.AND P5, PT, R4, 0x1, PT ;  /* 0x000000010400780c */ /* 0x000fe80003fa5070 */
[----:B------:R-:W-:Y:S01]  /*7c20*/  P2R R185, PR, RZ, 0x20 ;  /* 0x00000020ffb97803 */ /* 0x000fe20000000000 */
[----:B------:R3:W4:Y:S01]  /*7c30*/  SYNCS.PHASECHK.TRANS64.TRYWAIT P0, [R180+URZ+0x140], R3 ;  /* 0x00014003b40075a7 */ /* 0x00072200080011ff */
[----:B-1----:R-:W-:Y:S01]  /*7c40*/  @P6 SEL R184, RZ, 0x1, !P1 ;  /* 0x00000001ffb86807 */ /* 0x002fe20004800000 */
[----:B---3--:R-:W-:Y:S06]  /*7c50*/  @!P6 BRA `(.L_x_111) ;  /* 0x00000000009ce947 */ /* 0x008fec0003800000 */
[----:B------:R-:W-:Y:S01]  /*7c60*/  @P5 IMAD R8, R160, 0x2000, R177 ;  /* 0x00002000a0085824 */ /* 0x000fe200078e02b1 */
[----:B------:R-:W1:Y:S01]  /*7c70*/  S2R R2, SR_CgaCtaId ;  /* 0x0000000000027919 */ /* 0x000e620000008800 */
[----:B------:R-:W-:Y:S01]  /*7c80*/  ISETP.NE.AND P1, PT, R184, RZ, PT ;  /* 0x000000ffb800720c */ /* 0x000fe20003f25270 */
[----:B------:R-:W-:Y:S01]  /*7c90*/  BSSY B0, `(.L_x_112) ;  /* 0x0000010000007945 */ /* 0x000fe20003800000 */
[--C-:B------:R-:W-:Y:S01]  /*7ca0*/  @P5 IMAD R7, R165, -0x10, R8.reuse ;  /* 0xfffffff0a5075824 */ /* 0x100fe200078e0208 */
[----:B------:R-:W-:Y:S01]  /*7cb0*/  CS2R R138, SRZ ;  /* 0x00000000008a7805 */ /* 0x000fe2000001ff00 */
[----:B------:R-:W-:Y:S01]  /*7cc0*/  @P5 IMAD R6, R164, -0x10, R8 ;  /* 0xfffffff0a4065824 */ /* 0x000fe200078e0208 */
[----:B------:R-:W-:Y:S01]  /*7cd0*/  CS2R R136, SRZ ;  /* 0x0000000000887805 */ /* 0x000fe2000001ff00 */
[----:B------:R-:W-:Y:S01]  /*7ce0*/  @P5 IMAD R4, R176, 0x10, R7 ;  /* 0x00000010b0045824 */ /* 0x000fe200078e0207 */
[----:B------:R-:W-:Y:S02]  /*7cf0*/  CS2R R146, SRZ ;  /* 0x0000000000927805 */ /* 0x000fe4000001ff00 */
[----:B------:R-:W-:Y:S02]  /*7d00*/  CS2R R144, SRZ ;  /* 0x0000000000907805 */ /* 0x000fe4000001ff00 */
[----:B------:R-:W-:Y:S02]  /*7d10*/  CS2R R142, SRZ ;  /* 0x00000000008e7805 */ /* 0x000fe4000001ff00 */
[----:B------:R-:W-:Y:S02]  /*7d20*/  CS2R R140, SRZ ;  /* 0x00000000008c7805 */ /* 0x000fe4000001ff00 */
[----:B------:R-:W-:Y:S02]  /*7d30*/  CS2R R150, SRZ ;  /* 0x0000000000967805 */ /* 0x000fe4000001ff00 */
[----:B------:R-:W-:Y:S01]  /*7d40*/  CS2R R148, SRZ ;  /* 0x0000000000947805 */ /* 0x000fe2000001ff00 */
[----:B------:R-:W-:Y:S06]  /*7d50*/  @P1 BRA `(.L_x_113) ;  /* 0x00000000000c1947 */ /* 0x000fec0003800000 */
[----:B------:R-:W-:Y:S04]  /*7d60*/  SHF.L.U32 R5, R135, 0x1f, RZ ;  /* 0x0000001f87057819 */ /* 0x000fe800000006ff */
[----:B------:R-:W3:Y:S02]  /*7d70*/  SYNCS.PHASECHK.TRANS64.TRYWAIT P1, [R0+URZ+0x100], R5 ;  /* 0x00010005000075a7 */ /* 0x000ee400080211ff */
[----:B---3--:R-:W-:Y:S05]  /*7d80*/  @!P1 BRA `(.L_x_114) ;  /* 0x0000003800289947 */ /* 0x008fea0003800000 */
.L_x_113:
[----:B------:R-:W-:Y:S05]  /*7d90*/  BSYNC B0 ;  /* 0x0000000000007941 */ /* 0x000fea0003800000 */
.L_x_112:
[----:B------:R-:W-:Y:S01]  /*7da0*/  ISETP.NE.AND P1, PT, R185, RZ, PT ;  /* 0x000000ffb900720c */ /* 0x000fe20003f25270 */
[----:B---3--:R-:W-:Y:S02]  /*7db0*/  VIADD R5, R0, 0x110 ;  /* 0x0000011000057836 */ /* 0x008fe40000000000 */
[----:B------:R-:W-:Y:S03]  /*7dc0*/  VIADD R160, R160, 0x1 ;  /* 0x00000001a0a07836 */ /* 0x000fe60000000000 */
[----:B-1----:R-:W-:Y:S07]  /*7dd0*/  PRMT R2, R2, 0x654, R5 ;  /* 0x0000065402027816 */ /* 0x002fee0000000005 */
[----:B------:R1:W3:Y:S04]  /*7de0*/  @P1 LDS.128 R136, [R8] ;  /* 0x0000000008881984 */ /* 0x0002e80000000c00 */
[----:B------:R1:W1:Y:S04]  /*7df0*/  @P1 LDS.128 R144, [R6+0x20] ;  /* 0x0000200006901984 */ /* 0x0002680000000c00 */
[----:B------:R1:W1:Y:S04]  /*7e00*/  @P1 LDS.128 R140, [R7+0x10] ;  /* 0x00001000078c1984 */ /* 0x0002680000000c00 */
[----:B------:R1:W1:Y:S01]  /*7e10*/  @P1 LDS.128 R148, [R4+0x10] ;  /* 0x0000100004941984 */ /* 0x0002620000000c00 */
[C---:B------:R-:W-:Y:S01]  /*7e20*/  ISETP.NE.AND P1, PT, R160.reuse, 0x2, PT ;  /* 0x00000002a000780c */ /* 0x040fe20003f25270 */
[----:B------:R-:W-:Y:S01]  /*7e30*/  @!PT LDS RZ, [RZ] ;  /* 0x00000000fffff984 */ /* 0x000fe20000000800 */
[----:B------:R-:W-:Y:S01]  /*7e40*/  @!PT LDS RZ, [RZ] ;  /* 0x00000000fffff984 */ /* 0x000fe20000000800 */
[----:B------:R-:W-:Y:S01]  /*7e50*/  @!PT LDS RZ, [RZ] ;  /* 0x00000000fffff984 */ /* 0x000fe20000000800 */
[----:B------:R-:W-:Y:S01]  /*7e60*/  @!PT LDS RZ, [RZ] ;  /* 0x00000000fffff984 */ /* 0x000fe20000000800 */
[----:B------:R5:W-:Y:S06]  /*7e70*/  MEMBAR.ALL.CTA ;  /* 0x0000000000007992 */ /* 0x000bec0000008000 */
[----:B-----5:R-:W5:Y:S01]  /*7e80*/  FENCE.VIEW.ASYNC.S ;  /* 0x00000000000073c6 */ /* 0x020f620000000000 */
[----:B------:R-:W-:Y:S02]  /*7e90*/  SEL R0, RZ, 0x1, P1 ;  /* 0x00000001ff007807 */ /* 0x000fe40000800000 */
[----:B------:R-:W-:Y:S02]  /*7ea0*/  SEL R160, R160, RZ, P1 ;  /* 0x000000ffa0a07207 */ /* 0x000fe40000800000 */
[----:B------:R-:W-:Y:S01]  /*7eb0*/  LOP3.LUT R135, R135, R0, RZ, 0x3c, !PT ;  /* 0x0000000087877212 */ /* 0x000fe200078e3cff */
[----:B-----5:R1:W-:Y:S06]  /*7ec0*/  SYNCS.ARRIVE.TRANS64.RED.A1T0 RZ, [R2+URZ], RZ ;  /* 0x000000ff02ff79a7 */ /* 0x0203ec00081004ff */
.L_x_111:
[----:B------:R-:W-:Y:S05]  /*7ed0*/  BSYNC B1 ;  /* 0x0000000000017941 */ /* 0x000fea0003800000 */
.L_x_110:
[----:B------:R-:W-:Y:S04]  /*7ee0*/  SHF.R.U32.HI R5, RZ, 0x15, R71 ;  /* 0x00000015ff057819 */ /* 0x000fe80000011647 */
[----:B------:R-:W-:Y:S01]  /*7ef0*/  LOP3.LUT P1, RZ, R5, 0x3, R168, 0x48, !PT ;  /* 0x0000000305ff7812 */ /* 0x000fe200078248a8 */
[----:B------:R-:W-:Y:S01]  /*7f00*/  @!UPT UIADD3 URZ, UPT, UPT, URZ, URZ, URZ ;  /* 0x000000fffffff290 */ /* 0x000fe2000fffe0ff */
[----:B----4-:R-:W-:Y:S11]  /*7f10*/  @P0 BRA `(.L_x_115) ;  /* 0x0000000000080947 */ /* 0x010ff60003800000 */
[----:B------:R-:W4:Y:S02]  /*7f20*/  SYNCS.PHASECHK.TRANS64.TRYWAIT P0, [R180+URZ+0x140], R3 ;  /* 0x00014003b40075a7 */ /* 0x000f2400080011ff */
[----:B----4-:R-:W-:Y:S05]  /*7f30*/  @!P0 BRA `(.L_x_116) ;  /* 0x0000003400d08947 */ /* 0x010fea0003800000 */
.L_x_115:
[----:B------:R-:W-:Y:S04]  /*7f40*/  BSSY.RECONVERGENT B6, `(.L_x_117) ;  /* 0x0000012000067945 */ /* 0x000fe80003800200 */
[----:B------:R-:W-:Y:S05]  /*7f50*/  @!P1 BRA `(.L_x_118) ;  /* 0x0000000000409947 */ /* 0x000fea0003800000 */
[----:B------:R-:W5:Y:S01]  /*7f60*/  LDCU.64 UR8, c[0x4][0x70] ;  /* 0x01000e00ff0877ac */ /* 0x000f620008000a00 */
[----:B----4-:R-:W-:Y:S01]  /*7f70*/  MOV R3, 0x0 ;  /* 0x0000000000037802 */ /* 0x010fe20000000f00 */
[----:B------:R-:W-:Y:S02]  /*7f80*/  HFMA2 R12, -RZ, RZ, 0, 5.9604644775390625e-08 ;  /* 0x00000001ff0c7431 */ /* 0x000fe400000001ff */
[----:B-1----:R-:W-:Y:S02]  /*7f90*/  IMAD.MOV.U32 R8, RZ, RZ, 0x192 ;  /* 0x00000192ff087424 */ /* 0x002fe400078e00ff */
[----:B------:R-:W-:Y:S01]  /*7fa0*/  IMAD.MOV.U32 R13, RZ, RZ, RZ ;  /* 0x000000ffff0d7224 */ /* 0x000fe200078e00ff */
[----:B------:R-:W1:Y:S01]  /*7fb0*/  LDCU.64 UR6, c[0x4][0x78] ;  /* 0x01000f00ff0677ac */ /* 0x000e620008000a00 */
[----:B------:R-:W4:Y:S01]  /*7fc0*/  LDC.64 R2, c[0x4][R3] ;  /* 0x0100000003027b82 */ /* 0x000f220000000a00 */
[----:B------:R-:W2:Y:S01]  /*7fd0*/  LDCU.64 UR4, c[0x4][0x10] ;  /* 0x01000200ff0477ac */ /* 0x000ea20008000a00 */
[----:B-----5:R-:W-:Y:S01]  /*7fe0*/  MOV R5, UR9 ;  /* 0x0000000900057c02 */ /* 0x020fe20008000f00 */
[----:B------:R-:W-:Y:S01]  /*7ff0*/  IMAD.U32 R4, RZ, RZ, UR8 ;  /* 0x00000008ff047e24 */ /* 0x000fe2000f8e00ff */
[----:B-1----:R-:W-:Y:S01]  /*8000*/  MOV R7, UR7 ;  /* 0x0000000700077c02 */ /* 0x002fe20008000f00 */
[----:B------:R-:W-:Y:S01]  /*8010*/  IMAD.U32 R6, RZ, RZ, UR6 ;  /* 0x00000006ff067e24 */ /* 0x000fe2000f8e00ff */
[----:B--2---:R-:W-:Y:S01]  /*8020*/  MOV R11, UR5 ;  /* 0x00000005000b7c02 */ /* 0x004fe20008000f00 */
[----:B------:R-:W-:Y:S02]  /*8030*/  IMAD.U32 R10, RZ, RZ, UR4 ;  /* 0x00000004ff0a7e24 */ /* 0x000fe4000f8e00ff */
[----:B------:R-:W-:Y:S07]  /*8040*/  LEPC R20, `(.L_x_118) ;  /* 0x000000001014794e */ /* 0x000fee0000000000 */
[----:B---34-:R-:W-:Y:S05]  /*8050*/  CALL.ABS.NOINC R2 ;  /* 0x0000000002007343 */ /* 0x018fea0003c00000 */
.L_x_118:
[----:B------:R-:W-:Y:S05]  /*8060*/  BSYNC.RECONVERGENT B6 ;  /* 0x0000000000067941 */ /* 0x000fea0003800200 */
.L_x_117:
[-C--:B---3--:R-:W-:Y:S01]  /*8070*/  F2FP.F16.E4M3.UNPACK_B R74, R136.reuse ;  /* 0x00000088ff4a723e */ /* 0x088fe200020006ff */
[----:B------:R-:W-:Y:S05]  /*8080*/  WARPSYNC.ALL ;  /* 0x0000000000007948 */ /* 0x000fea0003800000 */
[----:B------:R-:W-:Y:S01]  /*8090*/  R2UR UR4, R71 ;  /* 0x00000000470472ca */ /* 0x000fe200000e0000 */
[--C-:B------:R-:W-:Y:S01]  /*80a0*/  HADD2.F32 R72, -RZ, R74.reuse.H0_H0 ;  /* 0x2000004aff487230 */ /* 0x100fe20000004100 */
[----:B------:R-:W-:Y:S01]  /*80b0*/  F2FP.F16.E4M3.UNPACK_B R76, R136.H1 ;  /* 0x00000088ff4c723e */ /* 0x000fe200030006ff */
[----:B------:R-:W-:Y:S01]  /*80c0*/  HADD2.F32 R75, -RZ, R74.H1_H1 ;  /* 0x3000004aff4b7230 */ /* 0x000fe20000004100 */
[-C--:B------:R-:W-:Y:S01]  /*80d0*/  F2FP.F16.E4M3.UNPACK_B R78, R137.reuse ;  /* 0x00000089ff4e723e */ /* 0x080fe200020006ff */
[----:B------:R-:W-:Y:S01]  /*80e0*/  BSSY.RECONVERGENT B0, `(.L_x_119) ;  /* 0x000011d000007945 */ /* 0x000fe20003800200 */
[----:B------:R-:W-:Y:S01]  /*80f0*/  F2FP.F16.E4M3.UNPACK_B R80, R137.H1 ;  /* 0x00000089ff50723e */ /* 0x000fe200030006ff */
[--C-:B------:R-:W-:Y:S01]  /*8100*/  HADD2.F32 R74, -RZ, R76.reuse.H0_H0 ;  /* 0x2000004cff4a7230 */ /* 0x100fe20000004100 */
[-C--:B------:R-:W-:Y:S01]  /*8110*/  F2FP.F16.E4M3.UNPACK_B R82, R138.reuse ;  /* 0x0000008aff52723e */ /* 0x080fe200020006ff */
[----:B------:R-:W-:Y:S01]  /*8120*/  HADD2.F32 R76, -RZ, R76.H1_H1 ;  /* 0x3000004cff4c7230 */ /* 0x000fe20000004100 */
[----:B------:R-:W-:Y:S01]  /*8130*/  F2FP.F16.E4M3.UNPACK_B R84, R138.H1 ;  /* 0x0000008aff54723e */ /* 0x000fe200030006ff */
[--C-:B------:R-:W-:Y:S01]  /*8140*/  HADD2.F32 R77, -RZ, R78.reuse.H0_H0 ;  /* 0x2000004eff4d7230 */ /* 0x100fe20000004100 */
[-C--:B------:R-:W-:Y:S01]  /*8150*/  F2FP.F16.E4M3.UNPACK_B R86, R139.reuse ;  /* 0x0000008bff56723e */ /* 0x080fe200020006ff */
[----:B-1----:R-:W2:Y:S01]  /*8160*/  LDTM.x64 R4, tmem[UR4] ;  /* 0x00000004000479ee */ /* 0x002ea20008340000 */
[----:B------:R-:W-:Y:S01]  /*8170*/  F2FP.F16.E4M3.UNPACK_B R88, R139.H1 ;  /* 0x0000008bff58723e */ /* 0x000fe200030006ff */
[----:B------:R-:W-:Y:S01]  /*8180*/  HADD2.F32 R78, -RZ, R78.H1_H1 ;  /* 0x3000004eff4e7230 */ /* 0x000fe20000004100 */
[-C--:B------:R-:W-:Y:S01]  /*8190*/  F2FP.F16.E4M3.UNPACK_B R90, R140.reuse ;  /* 0x0000008cff5a723e */ /* 0x080fe200020006ff */
[----:B------:R-:W-:Y:S01]  /*81a0*/  HADD2.F32 R79, -RZ, R80.H0_H0 ;  /* 0x20000050ff4f7230 */ /* 0x000fe20000004100 */
[----:B------:R-:W-:Y:S01]  /*81b0*/  F2FP.F16.E4M3.UNPACK_B R92, R140.H1 ;  /* 0x0000008cff5c723e */ /* 0x000fe200030006ff */
[--C-:B------:R-:W-:Y:S01]  /*81c0*/  HADD2.F32 R81, -RZ, R82.reuse.H0_H0 ;  /* 0x20000052ff517230 */ /* 0x100fe20000004100 */
[----:B------:R-:W-:Y:S01]  /*81d0*/  ISETP.NE.AND P6, PT, R156, RZ, PT ;  /* 0x000000ff9c00720c */ /* 0x000fe20003fc5270 */
[----:B------:R-:W-:Y:S01]  /*81e0*/  HADD2.F32 R82, -RZ, R82.H1_H1 ;  /* 0x30000052ff527230 */ /* 0x000fe20000004100 */
[----:B------:R-:W-:Y:S01]  /*81f0*/  SHF.L.U32 R186, R175, 0x4, RZ ;  /* 0x00000004afba7819 */ /* 0x000fe200000006ff */
[--C-:B------:R-:W-:Y:S01]  /*8200*/  HADD2.F32 R85, -RZ, R86.reuse.H0_H0 ;  /* 0x20000056ff557230 */ /* 0x100fe20000004100 */
[----:B------:R-:W-:Y:S01]  /*8210*/  SHF.L.U32 R198, R174, 0x4, RZ ;  /* 0x00000004aec67819 */ /* 0x000fe200000006ff */
[----:B------:R-:W-:Y:S01]  /*8220*/  HADD2.F32 R86, -RZ, R86.H1_H1 ;  /* 0x30000056ff567230 */ /* 0x000fe20000004100 */
[----:B------:R-:W-:Y:S01]  /*8230*/  SHF.L.U32 R196, R176, 0x4, RZ ;  /* 0x00000004b0c47819 */ /* 0x000fe200000006ff */
[--C-:B------:R-:W-:Y:S01]  /*8240*/  HADD2.F32 R89, -RZ, R90.reuse.H0_H0 ;  /* 0x2000005aff597230 */ /* 0x100fe20000004100 */
[----:B------:R-:W-:Y:S01]  /*8250*/  F2FP.F16.E4M3.UNPACK_B R94, R141 ;  /* 0x0000008dff5e723e */ /* 0x000fe200020006ff */
[----:B------:R-:W-:Y:S01]  /*8260*/  HADD2.F32 R90, -RZ, R90.H1_H1 ;  /* 0x3000005aff5a7230 */ /* 0x000fe20000004100 */
[----:B------:R-:W-:Y:S01]  /*8270*/  F2FP.F16.E4M3.UNPACK_B R98, R142 ;  /* 0x0000008eff62723e */ /* 0x000fe200020006ff */
[----:B------:R-:W-:Y:S01]  /*8280*/  HADD2.F32 R80, -RZ, R80.H1_H1 ;  /* 0x30000050ff507230 */ /* 0x000fe20000004100 */
[----:B------:R-:W-:Y:S01]  /*8290*/  F2FP.F16.E4M3.UNPACK_B R102, R143 ;  /* 0x0000008fff66723e */ /* 0x000fe200020006ff */
[--C-:B------:R-:W-:Y:S01]  /*82a0*/  HADD2.F32 R93, -RZ, R94.reuse.H0_H0 ;  /* 0x2000005eff5d7230 */ /* 0x100fe20000004100 */
[----:B------:R-:W-:Y:S01]  /*82b0*/  F2FP.F16.E4M3.UNPACK_B R106, R144 ;  /* 0x00000090ff6a723e */ /* 0x000fe200020006ff */
[----:B------:R-:W-:Y:S01]  /*82c0*/  HADD2.F32 R94, -RZ, R94.H1_H1 ;  /* 0x3000005eff5e7230 */ /* 0x000fe20000004100 */
[----:B------:R-:W-:Y:S01]  /*82d0*/  F2FP.F16.E4M3.UNPACK_B R110, R145 ;  /* 0x00000091ff6e723e */ /* 0x000fe200020006ff */
[C---:B--2---:R-:W-:Y:S01]  /*82e0*/  FMUL R0, R70.reuse, R4 ;  /* 0x0000000446007220 */ /* 0x044fe20000400000 */
[C---:B------:R-:W-:Y:S01]  /*82f0*/  FMUL R2, R70.reuse, R5 ;  /* 0x0000000546027220 */ /* 0x040fe20000400000 */
[C---:B------:R-:W-:Y:S01]  /*8300*/  FMUL R4, R70.reuse, R8 ;  /* 0x0000000846047220 */ /* 0x040fe20000400000 */
[C---:B------:R-:W-:Y:S01]  /*8310*/  FMUL R5, R70.reuse, R9 ;  /* 0x0000000946057220 */ /* 0x040fe20000400000 */
[C---:B------:R-:W-:Y:S01]  /*8320*/  FFMA R0, R73.reuse, R72, R0 ;  /* 0x0000004849007223 */ /* 0x040fe20000000000 */
[C---:B------:R-:W-:Y:S01]  /*8330*/  FFMA R2, R73.reuse, R75, R2 ;  /* 0x0000004b49027223 */ /* 0x040fe20000000002 */
[C---:B------:R-:W-:Y:S01]  /*8340*/  FMUL R8, R70.reuse, R12 ;  /* 0x0000000c46087220 */ /* 0x040fe20000400000 */
[C---:B------:R-:W-:Y:S01]  /*8350*/  FMUL R9, R70.reuse, R13 ;  /* 0x0000000d46097220 */ /* 0x040fe20000400000 */
[C---:B------:R-:W-:Y:S01]  /*8360*/  FMUL R12, R70.reuse, R16 ;  /* 0x00000010460c7220 */ /* 0x040fe20000400000 */
[C---:B------:R-:W-:Y:S01]  /*8370*/  FMUL R13, R70.reuse, R17 ;  /* 0x00000011460d7220 */ /* 0x040fe20000400000 */
[C---:B------:R-:W-:Y:S01]  /*8380*/  FMUL R16, R70.reuse, R20 ;  /* 0x0000001446107220 */ /* 0x040fe20000400000 */
[C---:B------:R-:W-:Y:S01]  /*8390*/  FMUL R17, R70.reuse, R21 ;  /* 0x0000001546117220 */ /* 0x040fe20000400000 */
[C---:B------:R-:W-:Y:S01]  /*83a0*/  FMUL R20, R70.reuse, R24 ;  /* 0x0000001846147220 */ /* 0x040fe20000400000 */
[C---:B------:R-:W-:Y:S01]  /*83b0*/  FMUL R21, R70.reuse, R25 ;  /* 0x0000001946157220 */ /* 0x040fe20000400000 */
[--C-:B------:R-:W-:Y:S02]  /*83c0*/  HADD2.F32 R97, -RZ, R98.reuse.H0_H0 ;  /* 0x20000062ff617230 */ /* 0x100fe40000004100 */
[C---:B------:R-:W-:Y:S01]  /*83d0*/  FMUL R24, R70.reuse, R28 ;  /* 0x0000001c46187220 */ /* 0x040fe20000400000 */
[----:B------:R-:W-:Y:S02]  /*83e0*/  HADD2.F32 R98, -RZ, R98.H1_H1 ;  /* 0x30000062ff627230 */ /* 0x000fe40000004100 */
[C---:B------:R-:W-:Y:S01]  /*83f0*/  FMUL R25, R70.reuse, R29 ;  /* 0x0000001d46197220 */ /* 0x040fe20000400000 */
[--C-:B------:R-:W-:Y:S02]  /*8400*/  HADD2.F32 R101, -RZ, R102.reuse.H0_H0 ;  /* 0x20000066ff657230 */ /* 0x100fe40000004100 */
[C---:B------:R-:W-:Y:S01]  /*8410*/  FMUL R28, R70.reuse, R32 ;  /* 0x00000020461c7220 */ /* 0x040fe20000400000 */
[----:B------:R-:W-:Y:S02]  /*8420*/  HADD2.F32 R102, -RZ, R102.H1_H1 ;  /* 0x30000066ff667230 */ /* 0x000fe40000004100 */
[C---:B------:R-:W-:Y:S01]  /*8430*/  FMUL R29, R70.reuse, R33 ;  /* 0x00000021461d7220 */ /* 0x040fe20000400000 */
[--C-:B------:R-:W-:Y:S02]  /*8440*/  HADD2.F32 R105, -RZ, R106.reuse.H0_H0 ;  /* 0x2000006aff697230 */ /* 0x100fe40000004100 */
[C---:B------:R-:W-:Y:S01]  /*8450*/  FMUL R32, R70.reuse, R36 ;  /* 0x0000002446207220 */ /* 0x040fe20000400000 */
[----:B------:R-:W-:Y:S01]  /*8460*/  F2FP.F16.E4M3.UNPACK_B R96, R141.H1 ;  /* 0x0000008dff60723e */ /* 0x000fe200030006ff */
[----:B------:R-:W-:Y:S02]  /*8470*/  HADD2.F32 R106, -RZ, R106.H1_H1 ;  /* 0x3000006aff6a7230 */ /* 0x000fe40000004100 */
[C---:B------:R-:W-:Y:S01]  /*8480*/  FMUL R33, R70.reuse, R37 ;  /* 0x0000002546217220 */ /* 0x040fe20000400000 */
[--C-:B------:R-:W-:Y:S02]  /*8490*/  HADD2.F32 R109, -RZ, R110.reuse.H0_H0 ;  /* 0x2000006eff6d7230 */ /* 0x100fe40000004100 */
[C---:B------:R-:W-:Y:S01]  /*84a0*/  FMUL R36, R70.reuse, R40 ;  /* 0x0000002846247220 */ /* 0x040fe20000400000 */
[----:B------:R-:W-:Y:S01]  /*84b0*/  F2FP.F16.E4M3.UNPACK_B R100, R142.H1 ;  /* 0x0000008eff64723e */ /* 0x000fe200030006ff */
[----:B------:R-:W-:Y:S02]  /*84c0*/  HADD2.F32 R110, -RZ, R110.H1_H1 ;  /* 0x3000006eff6e7230 */ /* 0x000fe40000004100 */
[C---:B------:R-:W-:Y:S01]  /*84d0*/  FMUL R37, R70.reuse, R41 ;  /* 0x0000002946257220 */ /* 0x040fe20000400000 */
[C---:B------:R-:W-:Y:S01]  /*84e0*/  FMUL R40, R70.reuse, R44 ;  /* 0x0000002c46287220 */ /* 0x040fe20000400000 */
[----:B------:R-:W-:Y:S01]  /*84f0*/  F2FP.F16.E4M3.UNPACK_B R104, R143.H1 ;  /* 0x0000008fff68723e */ /* 0x000fe200030006ff */
        /* <DEDUP_REMOVED lines=8> */
[----:B------:R-:W-:Y:S01]  /*8580*/  F2FP.F16.E4M3.UNPACK_B R114, R146 ;  /* 0x00000092ff72723e */ /* 0x000fe200020006ff */
[C---:B------:R-:W-:Y:S01]  /*8590*/  FMUL R53, R70.reuse, R57 ;  /* 0x0000003946357220 */ /* 0x040fe20000400000 */
[C---:B------:R-:W-:Y:S01]  /*85a0*/  FMUL R56, R70.reuse, R60 ;  /* 0x0000003c46387220 */ /* 0x040fe20000400000 */
[----:B------:R-:W-:Y:S01]  /*85b0*/  F2FP.F16.E4M3.UNPACK_B R116, R146.H1 ;  /* 0x00000092ff74723e */ /* 0x000fe200030006ff */
[C---:B------:R-:W-:Y:S01]  /*85c0*/  FMUL R57, R70.reuse, R61 ;  /* 0x0000003d46397220 */ /* 0x040fe20000400000 */
[--C-:B------:R-:W-:Y:S02]  /*85d0*/  HADD2.F32 R113, -RZ, R114.reuse.H0_H0 ;  /* 0x20000072ff717230 */ /* 0x100fe40000004100 */
[C---:B------:R-:W-:Y:S01]  /*85e0*/  FMUL R60, R70.reuse, R64 ;  /* 0x00000040463c7220 */ /* 0x040fe20000400000 */
[----:B------:R-:W-:Y:S01]  /*85f0*/  F2FP.F16.E4M3.UNPACK_B R118, R147 ;  /* 0x00000093ff76723e */ /* 0x000fe200020006ff */
[----:B------:R-:W-:Y:S02]  /*8600*/  HADD2.F32 R114, -RZ, R114.H1_H1 ;  /* 0x30000072ff727230 */ /* 0x000fe40000004100 */
[C---:B------:R-:W-:Y:S01]  /*8610*/  FMUL R61, R70.reuse, R65 ;  /* 0x00000041463d7220 */ /* 0x040fe20000400000 */
[C---:B----4-:R-:W-:Y:S01]  /*8620*/  FMUL R3, R70.reuse, R6 ;  /* 0x0000000646037220 */ /* 0x050fe20000400000 */
[----:B------:R-:W-:Y:S01]  /*8630*/  F2FP.F16.E4M3.UNPACK_B R120, R147.H1 ;  /* 0x00000093ff78723e */ /* 0x000fe200030006ff */
[--C-:B------:R-:W-:Y:S02]  /*8640*/  HADD2.F32 R117, -RZ, R118.reuse.H0_H0 ;  /* 0x20000076ff757230 */ /* 0x100fe40000004100 */
[C---:B------:R-:W-:Y:S01]  /*8650*/  FMUL R7, R70.reuse, R7 ;  /* 0x0000000746077220 */ /* 0x040fe20000400000 */
[C---:B------:R-:W-:Y:S01]  /*8660*/  FFMA R3, R73.reuse, R74, R3 ;  /* 0x0000004a49037223 */ /* 0x040fe20000000003 */
[----:B------:R-:W-:Y:S01]  /*8670*/  F2FP.F16.E4M3.UNPACK_B R122, R148 ;  /* 0x00000094ff7a723e */ /* 0x000fe200020006ff */
[----:B------:R-:W-:Y:S02]  /*8680*/  HADD2.F32 R118, -RZ, R118.H1_H1 ;  /* 0x30000076ff767230 */ /* 0x000fe40000004100 */
[C---:B------:R-:W-:Y:S01]  /*8690*/  FFMA R7, R73.reuse, R76, R7 ;  /* 0x0000004c49077223 */ /* 0x040fe20000000007 */
[C---:B------:R-:W-:Y:S01]  /*86a0*/  FFMA R4, R73.reuse, R77, R4 ;  /* 0x0000004d49047223 */ /* 0x040fe20000000004 */
[----:B------:R-:W-:Y:S01]  /*86b0*/  F2FP.F16.E4M3.UNPACK_B R124, R148.H1 ;  /* 0x00000094ff7c723e */ /* 0x000fe200030006ff */
[----:B------:R-:W-:Y:S01]  /*86c0*/  FFMA R5, R73, R78, R5 ;  /* 0x0000004e49057223 */ /* 0x000fe20000000005 */
[--C-:B------:R-:W-:Y:S01]  /*86d0*/  HADD2.F32 R121, -RZ, R122.reuse.H0_H0 ;  /* 0x2000007aff797230 */ /* 0x100fe20000004100 */
[----:B------:R-:W-:Y:S01]  /*86e0*/  F2FP.SATFINITE.E4M3.F32.PACK_AB_MERGE_C R159, R7, R3, RZ ;  /* 0x00000003079f723e */ /* 0x000fe200048070ff */
[----:B------:R-:W-:Y:S02]  /*86f0*/  HADD2.F32 R122, -RZ, R122.H1_H1 ;  /* 0x3000007aff7a7230 */ /* 0x000fe40000004100 */
[C---:B------:R-:W-:Y:S01]  /*8700*/  FMUL R6, R70.reuse, R10 ;  /* 0x0000000a46067220 */ /* 0x040fe20000400000 */
[----:B------:R-:W-:Y:S01]  /*8710*/  FMUL R11, R70, R11 ;  /* 0x0000000b460b7220 */ /* 0x000fe20000400000 */
[--C-:B------:R-:W-:Y:S01]  /*8720*/  HADD2.F32 R83, -RZ, R84.reuse.H0_H0 ;  /* 0x20000054ff537230 */ /* 0x100fe20000004100 */
[----:B------:R-:W-:Y:S01]  /*8730*/  F2FP.SATFINITE.E4M3.F32.PACK_AB_MERGE_C R156, R2, R0, R159 ;  /* 0x00000000029c723e */ /* 0x000fe2000480709f */
[C---:B------:R-:W-:Y:S01]  /*8740*/  FFMA R6, R73.reuse, R79, R6 ;  /* 0x0000004f49067223 */ /* 0x040fe20000000006 */
[C---:B------:R-:W-:Y:S01]  /*8750*/  FFMA R11, R73.reuse, R80, R11 ;  /* 0x00000050490b7223 */ /* 0x040fe2000000000b */
[C---:B------:R-:W-:Y:S01]  /*8760*/  FFMA R8, R73.reuse, R81, R8 ;  /* 0x0000005149087223 */ /* 0x040fe20000000008 */
[----:B------:R-:W-:Y:S01]  /*8770*/  F2FP.F16.E4M3.UNPACK_B R126, R149 ;  /* 0x00000095ff7e723e */ /* 0x000fe200020006ff */
[----:B------:R-:W-:Y:S01]  /*8780*/  FFMA R9, R73, R82, R9 ;  /* 0x0000005249097223 */ /* 0x000fe20000000009 */
[----:B------:R-:W-:Y:S01]  /*8790*/  HADD2.F32 R84, -RZ, R84.H1_H1 ;  /* 0x30000054ff547230 */ /* 0x000fe20000004100 */
[----:B------:R-:W-:Y:S01]  /*87a0*/  F2FP.SATFINITE.E4M3.F32.PACK_AB_MERGE_C R157, R11, R6, RZ ;  /* 0x000000060b9d723e */ /* 0x000fe200048070ff */
[C---:B------:R-:W-:Y:S01]  /*87b0*/  FMUL R10, R70.reuse, R14 ;  /* 0x0000000e460a7220 */ /* 0x040fe20000400000 */
[----:B------:R-:W-:Y:S02]  /*87c0*/  HADD2.F32 R125, -RZ, R126.H0_H0 ;  /* 0x2000007eff7d7230 */ /* 0x000fe40000004100 */
[C---:B------:R-:W-:Y:S01]  /*87d0*/  FMUL R15, R70.reuse, R15 ;  /* 0x0000000f460f7220 */ /* 0x040fe20000400000 */
[----:B------:R-:W-:Y:S01]  /*87e0*/  HADD2.F32 R87, -RZ, R88.H0_H0 ;  /* 0x20000058ff577230 */ /* 0x000fe20000004100 */
[----:B------:R-:W-:Y:S01]  /*87f0*/  F2FP.SATFINITE.E4M3.F32.PACK_AB_MERGE_C R157, R5, R4, R157 ;  /* 0x00000004059d723e */ /* 0x000fe2000480709d */
[C---:B------:R-:W-:Y:S01]  /*8800*/  FFMA R10, R73.reuse, R83, R10 ;  /* 0x00000053490a7223 */ /* 0x040fe2000000000a */
[C---:B------:R-:W-:Y:S01]  /*8810*/  FFMA R15, R73.reuse, R84, R15 ;  /* 0x00000054490f7223 */ /* 0x040fe2000000000f */
[C---:B------:R-:W-:Y:S01]  /*8820*/  FFMA R12, R73.reuse, R85, R12 ;  /* 0x00000055490c7223 */ /* 0x040fe2000000000c */
[----:B------:R-:W-:Y:S01]  /*8830*/  F2FP.F16.E4M3.UNPACK_B R128, R149.H1 ;  /* 0x00000095ff80723e */ /* 0x000fe200030006ff */
[----:B------:R-:W-:Y:S01]  /*8840*/  FFMA R13, R73, R86, R13 ;  /* 0x00000056490d7223 */ /* 0x000fe2000000000d */
[----:B------:R-:W-:Y:S01]  /*8850*/  HADD2.F32 R126, -RZ, R126.H1_H1 ;  /* 0x3000007eff7e7230 */ /* 0x000fe20000004100 */
[----:B------:R-:W-:Y:S01]  /*8860*/  F2FP.SATFINITE.E4M3.F32.PACK_AB_MERGE_C R158, R15, R10, RZ ;  /* 0x0000000a0f9e723e */ /* 0x000fe200048070ff */
[----:B------:R-:W-:Y:S02]  /*8870*/  HADD2.F32 R88, -RZ, R88.H1_H1 ;  /* 0x30000058ff587230 */ /* 0x000fe40000004100 */
[C---:B------:R-:W-:Y:S01]  /*8880*/  FMUL R14, R70.reuse, R18 ;  /* 0x00000012460e7220 */ /* 0x040fe20000400000 */
[C---:B------:R-:W-:Y:S01]  /*8890*/  FMUL R19, R70.reuse, R19 ;  /* 0x0000001346137220 */ /* 0x040fe20000400000 */
[----:B------:R-:W-:Y:S01]  /*88a0*/  F2FP.SATFINITE.E4M3.F32.PACK_AB_MERGE_C R158, R9, R8, R158 ;  /* 0x00000008099e723e */ /* 0x000fe2000480709e */
[--C-:B------:R-:W-:Y:S02]  /*88b0*/  HADD2.F32 R91, -RZ, R92.reuse.H0_H0 ;  /* 0x2000005cff5b7230 */ /* 0x100fe40000004100 */
        /* <DEDUP_REMOVED lines=10> */
[----:B------:R-:W-:Y:S01]  /*8960*/  F2FP.SATFINITE.E4M3.F32.PACK_AB_MERGE_C R159, R13, R12, R159 ;  /* 0x0000000c0d9f723e */ /* 0x000fe2000480709f */
[----:B------:R-:W-:Y:S02]  /*8970*/  HADD2.F32 R95, -RZ, R96.H0_H0 ;  /* 0x20000060ff5f7230 */ /* 0x000fe40000004100 */
[C---:B------:R-:W-:Y:S01]  /*8980*/  FFMA R18, R73.reuse, R91, R18 ;  /* 0x0000005b49127223 */ /* 0x040fe20000000012 */
[C---:B------:R-:W-:Y:S01]  /*8990*/  FFMA R23, R73.reuse, R92, R23 ;  /* 0x0000005c49177223 */ /* 0x040fe20000000017 */
[C---:B------:R-:W-:Y:S01]  /*89a0*/  FFMA R20, R73.reuse, R93, R20 ;  /* 0x0000005d49147223 */ /* 0x040fe20000000014 */
[----:B------:R-:W-:Y:S01]  /*89b0*/  F2FP.F16.E4M3.UNPACK_B R132, R150.H1 ;  /* 0x00000096ff84723e */ /* 0x000fe200030006ff */
[----:B------:R1:W-:Y:S01]  /*89c0*/  STS.128 [R163+UR50+0x4200], R156 ;  /* 0x0042009ca3007988 */ /* 0x0003e20008000c32 */
[----:B------:R-:W-:Y:S01]  /*89d0*/  FFMA R21, R73, R94, R21 ;  /* 0x0000005e49157223 */ /* 0x000fe20000000015 */
[----:B------:R-:W-:Y:S01]  /*89e0*/  F2FP.SATFINITE.E4M3.F32.PACK_AB_MERGE_C R181, R23, R18, RZ ;  /* 0x0000001217b5723e */ /* 0x000fe200048070ff */
[----:B------:R-:W-:Y:S02]  /*89f0*/  HADD2.F32 R130, -RZ, R130.H1_H1 ;  /* 0x30000082ff827230 */ /* 0x000fe40000004100 */
[C---:B------:R-:W-:Y:S01]  /*8a00*/  FMUL R22, R70.reuse, R26 ;  /* 0x0000001a46167220 */ /* 0x040fe20000400000 */
[----:B------:R-:W-:Y:S02]  /*8a10*/  HADD2.F32 R96, -RZ, R96.H1_H1 ;  /* 0x30000060ff607230 */ /* 0x000fe40000004100 */
[C---:B------:R-:W-:Y:S01]  /*8a20*/  FMUL R27, R70.reuse, R27 ;  /* 0x0000001b461b7220 */ /* 0x040fe20000400000 */
[----:B------:R-:W-:Y:S02]  /*8a30*/  HADD2.F32 R99, -RZ, R100.H0_H0 ;  /* 0x20000064ff637230 */ /* 0x000fe40000004100 */
[C---:B------:R-:W-:Y:S01]  /*8a40*/  FFMA R22, R73.reuse, R95, R22 ;  /* 0x0000005f49167223 */ /* 0x040fe20000000016 */
[----:B------:R-:W-:Y:S01]  /*8a50*/  F2FP.F16.E4M3.UNPACK_B R134, R151 ;  /* 0x00000097ff86723e */ /* 0x000fe200020006ff */
        /* <DEDUP_REMOVED lines=8> */
[----:B------:R-:W-:Y:S02]  /*8ae0*/  HADD2.F32 R100, -RZ, R100.H1_H1 ;  /* 0x30000064ff647230 */ /* 0x000fe40000004100 */
[----:B------:R-:W-:Y:S01]  /*8af0*/  FMUL R31, R70, R31 ;  /* 0x0000001f461f7220 */ /* 0x000fe20000400000 */
[--C-:B------:R-:W-:Y:S02]  /*8b00*/  HADD2.F32 R103, -RZ, R104.reuse.H0_H0 ;  /* 0x20000068ff677230 */ /* 0x100fe40000004100 */
[C---:B------:R-:W-:Y:S01]  /*8b10*/  FFMA R26, R73.reuse, R99, R26 ;  /* 0x00000063491a7223 */ /* 0x040fe2000000001a */
[----:B------:R-:W-:Y:S01]  /*8b20*/  ISETP.NE.AND P0, PT, R166, RZ, PT ;  /* 0x000000ffa600720c */ /* 0x000fe20003f05270 */
[C---:B------:R-:W-:Y:S01]  /*8b30*/  FFMA R31, R73.reuse, R100, R31 ;  /* 0x00000064491f7223 */ /* 0x040fe2000000001f */
[C---:B------:R-:W-:Y:S01]  /*8b40*/  FFMA R28, R73.reuse, R101, R28 ;  /* 0x00000065491c7223 */ /* 0x040fe2000000001c */
[----:B------:R-:W-:Y:S01]  /*8b50*/  LEA R187, R160, UR50, 0x3 ;  /* 0x00000032a0bb7c11 */ /* 0x000fe2000f8e18ff */
[----:B------:R-:W-:Y:S01]  /*8b60*/  FFMA R29, R73, R102, R29 ;  /* 0x00000066491d7223 */ /* 0x000fe2000000001d */
[----:B------:R-:W-:Y:S01]  /*8b70*/  HADD2.F32 R104, -RZ, R104.H1_H1 ;  /* 0x30000068ff687230 */ /* 0x000fe20000004100 */
[----:B------:R-:W-:Y:S01]  /*8b80*/  F2FP.SATFINITE.E4M3.F32.PACK_AB_MERGE_C R183, R31, R26, RZ ;  /* 0x0000001a1fb7723e */ /* 0x000fe200048070ff */
[C---:B------:R-:W-:Y:S01]  /*8b90*/  FMUL R30, R70.reuse, R34 ;  /* 0x00000022461e7220 */ /* 0x040fe20000400000 */
[----:B------:R-:W-:Y:S01]  /*8ba0*/  FMUL R35, R70, R35 ;  /* 0x0000002346237220 */ /* 0x000fe20000400000 */
[--C-:B------:R-:W-:Y:S01]  /*8bb0*/  HADD2.F32 R107, -RZ, R108.reuse.H0_H0 ;  /* 0x2000006cff6b7230 */ /* 0x100fe20000004100 */
[----:B-1----:R-:W-:Y:S01]  /*8bc0*/  F2FP.SATFINITE.E4M3.F32.PACK_AB_MERGE_C R156, R17, R16, R181 ;  /* 0x00000010119c723e */ /* 0x002fe200048070b5 */
[----:B------:R-:W-:Y:S01]  /*8bd0*/  FFMA R30, R73, R103, R30 ;  /* 0x00000067491e7223 */ /* 0x000fe2000000001e */
[----:B------:R-:W-:Y:S01]  /*8be0*/  F2FP.SATFINITE.E4M3.F32.PACK_AB_MERGE_C R157, R21, R20, R182 ;  /* 0x00000014159d723e */ /* 0x000fe200048070b6 */
[----:B------:R-:W-:Y:S01]  /*8bf0*/  FFMA R35, R73, R104, R35 ;  /* 0x0000006849237223 */ /* 0x000fe20000000023 */
[----:B------:R-:W-:Y:S01]  /*8c00*/  F2FP.SATFINITE.E4M3.F32.PACK_AB_MERGE_C R158, R25, R24, R183 ;  /* 0x00000018199e723e */ /* 0x000fe200048070b7 */
[----:B------:R-:W-:Y:S01]  /*8c10*/  FFMA R32, R73, R105, R32 ;  /* 0x0000006949207223 */ /* 0x000fe20000000020 */
[----:B------:R-:W-:Y:S01]  /*8c20*/  IADD3 R181, PT, PT, R177, R186, RZ ;  /* 0x000000bab1b57210 */ /* 0x000fe20007ffe0ff */
[----:B------:R-:W-:Y:S01]  /*8c30*/  FFMA R33, R73, R106, R33 ;  /* 0x0000006a49217223 */ /* 0x000fe20000000021 */
[----:B------:R-:W-:Y:S01]  /*8c40*/  IADD3 R182, PT, PT, R177, R198, RZ ;  /* 0x000000c6b1b67210 */ /* 0x000fe20007ffe0ff */
[----:B------:R-:W-:Y:S01]  /*8c50*/  HADD2.F32 R108, -RZ, R108.H1_H1 ;  /* 0x3000006cff6c7230 */ /* 0x000fe20000004100 */
[----:B------:R-:W-:Y:S01]  /*8c60*/  IADD3 R183, PT, PT, R196, R181, RZ ;  /* 0x000000b5c4b77210 */ /* 0x000fe20007ffe0ff */
[C---:B------:R-:W-:Y:S01]  /*8c70*/  FMUL R34, R70.reuse, R38 ;  /* 0x0000002646227220 */ /* 0x040fe20000400000 */
[----:B------:R-:W-:Y:S01]  /*8c80*/  F2FP.SATFINITE.E4M3.F32.PACK_AB_MERGE_C R159, R35, R30, RZ ;  /* 0x0000001e239f723e */ /* 0x000fe200048070ff */
[C---:B------:R-:W-:Y:S01]  /*8c90*/  FMUL R39, R70.reuse, R39 ;  /* 0x0000002746277220 */ /* 0x040fe20000400000 */
[--C-:B------:R-:W-:Y:S02]  /*8ca0*/  HADD2.F32 R111, -RZ, R112.reuse.H0_H0 ;  /* 0x20000070ff6f7230 */ /* 0x100fe40000004100 */
[----:B------:R-:W-:Y:S01]  /*8cb0*/  FFMA R34, R73, R107, R34 ;  /* 0x0000006b49227223 */ /* 0x000fe20000000022 */
[----:B------:R-:W-:Y:S01]  /*8cc0*/  F2FP.SATFINITE.E4M3.F32.PACK_AB_MERGE_C R159, R29, R28, R159 ;  /* 0x0000001c1d9f723e */ /* 0x000fe2000480709f */
[C---:B------:R-:W-:Y:S01]  /*8cd0*/  FFMA R39, R73.reuse, R108, R39 ;  /* 0x0000006c49277223 */ /* 0x040fe20000000027 */
[C---:B------:R-:W-:Y:S01]  /*8ce0*/  FFMA R36, R73.reuse, R109, R36 ;  /* 0x0000006d49247223 */ /* 0x040fe20000000024 */
[----:B------:R-:W-:Y:S01]  /*8cf0*/  FFMA R37, R73, R110, R37 ;  /* 0x0000006e49257223 */ /* 0x000fe20000000025 */
[----:B------:R-:W-:Y:S01]  /*8d00*/  HADD2.F32 R112, -RZ, R112.H1_H1 ;  /* 0x30000070ff707230 */ /* 0x000fe20000004100 */
[----:B------:R1:W-:Y:S01]  /*8d10*/  STS.128 [R181+0x4010], R156 ;  /* 0x0040109cb5007388 */ /* 0x0003e20000000c00 */
[----:B------:R-:W-:Y:S01]  /*8d20*/  F2FP.SATFINITE.E4M3.F32.PACK_AB_MERGE_C R188, R39, R34, RZ ;  /* 0x0000002227bc723e */ /* 0x000fe200048070ff */
[C---:B------:R-:W-:Y:S01]  /*8d30*/  FMUL R38, R70.reuse, R42 ;  /* 0x0000002a46267220 */ /* 0x040fe20000400000 */
[C---:B------:R-:W-:Y:S01]  /*8d40*/  FMUL R43, R70.reuse, R43 ;  /* 0x0000002b462b7220 */ /* 0x040fe20000400000 */
[--C-:B------:R-:W-:Y:S01]  /*8d50*/  HADD2.F32 R115, -RZ, R116.reuse.H0_H0 ;  /* 0x20000074ff737230 */ /* 0x100fe20000004100 */
[----:B------:R-:W-:Y:S01]  /*8d60*/  F2FP.SATFINITE.E4M3.F32.PACK_AB_MERGE_C R188, R33, R32, R188 ;  /* 0x0000002021bc723e */ /* 0x000fe200048070bc */
[C---:B------:R-:W-:Y:S01]  /*8d70*/  FFMA R38, R73.reuse, R111, R38 ;  /* 0x0000006f49267223 */ /* 0x040fe20000000026 */
[C---:B------:R-:W-:Y:S01]  /*8d80*/  FFMA R43, R73.reuse, R112, R43 ;  /* 0x00000070492b7223 */ /* 0x040fe2000000002b */
[C---:B------:R-:W-:Y:S01]  /*8d90*/  FFMA R40, R73.reuse, R113, R40 ;  /* 0x0000007149287223 */ /* 0x040fe20000000028 */
[----:B------:R-:W-:Y:S01]  /*8da0*/  FFMA R41, R73, R114, R41 ;  /* 0x0000007249297223 */ /* 0x000fe20000000029 */
[----:B------:R-:W-:Y:S02]  /*8db0*/  HADD2.F32 R116, -RZ, R116.H1_H1 ;  /* 0x30000074ff747230 */ /* 0x000fe40000004100 */
        /* <DEDUP_REMOVED lines=8> */
[C---:B------:R-:W-:Y:S01]  /*8e40*/  FFMA R45, R73.reuse, R118, R45 ;  /* 0x00000076492d7223 */ /* 0x040fe2000000002d */
[----:B------:R-:W-:Y:S02]  /*8e50*/  HADD2.F32 R120, -RZ, R120.H1_H1 ;  /* 0x30000078ff787230 */ /* 0x000fe40000004100 */
[C---:B------:R-:W-:Y:S01]  /*8e60*/  FMUL R46, R70.reuse, R50 ;  /* 0x00000032462e7220 */ /* 0x040fe20000400000 */
[C---:B------:R-:W-:Y:S01]  /*8e70*/  FMUL R51, R70.reuse, R51 ;  /* 0x0000003346337220 */ /* 0x040fe20000400000 */
[--C-:B------:R-:W-:Y:S02]  /*8e80*/  HADD2.F32 R123, -RZ, R124.reuse.H0_H0 ;  /* 0x2000007cff7b7230 */ /* 0x100fe40000004100 */
[C---:B------:R-:W-:Y:S01]  /*8e90*/  FMUL R50, R70.reuse, R54 ;  /* 0x0000003646327220 */ /* 0x040fe20000400000 */
[C---:B------:R-:W-:Y:S01]  /*8ea0*/  FFMA R46, R73.reuse, R119, R46 ;  /* 0x00000077492e7223 */ /* 0x040fe2000000002e */
[----:B------:R-:W-:Y:S02]  /*8eb0*/  HADD2.F32 R124, -RZ, R124.H1_H1 ;  /* 0x3000007cff7c7230 */ /* 0x000fe40000004100 */
[C---:B------:R-:W-:Y:S01]  /*8ec0*/  FFMA R51, R73.reuse, R120, R51 ;  /* 0x0000007849337223 */ /* 0x040fe20000000033 */
[C---:B------:R-:W-:Y:S01]  /*8ed0*/  FMUL R55, R70.reuse, R55 ;  /* 0x0000003746377220 */ /* 0x040fe20000400000 */
[C---:B------:R-:W-:Y:S01]  /*8ee0*/  FFMA R48, R73.reuse, R121, R48 ;  /* 0x0000007949307223 */ /* 0x040fe20000000030 */
[C---:B------:R-:W-:Y:S01]  /*8ef0*/  FFMA R49, R73.reuse, R122, R49 ;  /* 0x0000007a49317223 */ /* 0x040fe20000000031 */
[--C-:B------:R-:W-:Y:S02]  /*8f00*/  HADD2.F32 R127, -RZ, R128.reuse.H0_H0 ;  /* 0x20000080ff7f7230 */ /* 0x100fe40000004100 */
[C---:B------:R-:W-:Y:S01]  /*8f10*/  FFMA R50, R73.reuse, R123, R50 ;  /* 0x0000007b49327223 */ /* 0x040fe20000000032 */
[----:B------:R-:W-:Y:S02]  /*8f20*/  HADD2.F32 R128, -RZ, R128.H1_H1 ;  /* 0x30000080ff807230 */ /* 0x000fe40000004100 */
[C---:B------:R-:W-:Y:S01]  /*8f30*/  FMUL R54, R70.reuse, R58 ;  /* 0x0000003a46367220 */ /* 0x040fe20000400000 */
        /* <DEDUP_REMOVED lines=16> */
[----:B------:R-:W-:Y:S01]  /*9040*/  FFMA R63, R73, R132, R63 ;  /* 0x00000084493f7223 */ /* 0x000fe2000000003f */
[----:B------:R-:W-:Y:S01]  /*9050*/  FMUL R67, R70, R67 ;  /* 0x0000004346437220 */ /* 0x000fe20000400000 */
[----:B------:R-:W-:Y:S01]  /*9060*/  F2FP.SATFINITE.E4M3.F32.PACK_AB_MERGE_C R190, R47, R42, RZ ;  /* 0x0000002a2fbe723e */ /* 0x000fe200048070ff */
[----:B------:R-:W-:Y:S01]  /*9070*/  FFMA R60, R73, R133, R60 ;  /* 0x00000085493c7223 */ /* 0x000fe2000000003c */
[----:B------:R-:W-:Y:S01]  /*9080*/  F2FP.SATFINITE.E4M3.F32.PACK_AB_MERGE_C R191, R51, R46, RZ ;  /* 0x0000002e33bf723e */ /* 0x000fe200048070ff */
[C---:B------:R-:W-:Y:S01]  /*9090*/  FFMA R61, R73.reuse, R134, R61 ;  /* 0x00000086493d7223 */ /* 0x040fe2000000003d */
[C---:B------:R-:W-:Y:S01]  /*90a0*/  FFMA R62, R73.reuse, R75, R62 ;  /* 0x0000004b493e7223 */ /* 0x040fe2000000003e */
[----:B------:R-:W-:Y:S01]  /*90b0*/  FFMA R67, R73, R72, R67 ;  /* 0x0000004849437223 */ /* 0x000fe20000000043 */
[----:B------:R-:W-:Y:S02]  /*90c0*/  F2FP.SATFINITE.E4M3.F32.PACK_AB_MERGE_C R190, R41, R40, R190 ;  /* 0x0000002829be723e */ /* 0x000fe400048070be */
[----:B------:R-:W-:Y:S02]  /*90d0*/  F2FP.SATFINITE.E4M3.F32.PACK_AB_MERGE_C R191, R45, R44, R191 ;  /* 0x0000002c2dbf723e */ /* 0x000fe400048070bf */
[----:B------:R-:W-:Y:S02]  /*90e0*/  F2FP.SATFINITE.E4M3.F32.PACK_AB_MERGE_C R192, R55, R50, RZ ;  /* 0x0000003237c0723e */ /* 0x000fe400048070ff */
[----:B------:R-:W-:Y:S01]  /*90f0*/  F2FP.SATFINITE.E4M3.F32.PACK_AB_MERGE_C R193, R59, R54, RZ ;  /* 0x000000363bc1723e */ /* 0x000fe200048070ff */
[----:B------:R1:W-:Y:S01]  /*9100*/  STS.128 [R182+0x4020], R188 ;  /* 0x004020bcb6007388 */ /* 0x0003e20000000c00 */
[----:B------:R-:W-:Y:S02]  /*9110*/  F2FP.SATFINITE.E4M3.F32.PACK_AB_MERGE_C R194, R63, R58, RZ ;  /* 0x0000003a3fc2723e */ /* 0x000fe400048070ff */
[----:B------:R-:W-:Y:S02]  /*9120*/  F2FP.SATFINITE.E4M3.F32.PACK_AB_MERGE_C R195, R67, R62, RZ ;  /* 0x0000003e43c3723e */ /* 0x000fe400048070ff */
[----:B------:R-:W-:Y:S02]  /*9130*/  F2FP.SATFINITE.E4M3.F32.PACK_AB_MERGE_C R192, R49, R48, R192 ;  /* 0x0000003031c0723e */ /* 0x000fe400048070c0 */
[----:B------:R-:W-:Y:S02]  /*9140*/  F2FP.SATFINITE.E4M3.F32.PACK_AB_MERGE_C R193, R53, R52, R193 ;  /* 0x0000003435c1723e */ /* 0x000fe400048070c1 */
[----:B------:R-:W-:Y:S02]  /*9150*/  F2FP.SATFINITE.E4M3.F32.PACK_AB_MERGE_C R194, R57, R56, R194 ;  /* 0x0000003839c2723e */ /* 0x000fe400048070c2 */
[----:B------:R-:W-:Y:S02]  /*9160*/  F2FP.SATFINITE.E4M3.F32.PACK_AB_MERGE_C R195, R61, R60, R195 ;  /* 0x0000003c3dc3723e */ /* 0x000fe400048070c3 */
[----:B------:R-:W-:Y:S03]  /*9170*/  @P6 SHF.L.U32 R200, R135, 0x1f, RZ ;  /* 0x0000001f87c86819 */ /* 0x000fe600000006ff */
[----:B------:R1:W-:Y:S01]  /*9180*/  STS.128 [R183+0x4010], R192 ;  /* 0x004010c0b7007388 */ /* 0x0003e20000000c00 */
[----:B------:R-:W-:Y:S01]  /*9190*/  @!PT LDS RZ, [RZ] ;  /* 0x00000000fffff984 */ /* 0x000fe20000000800 */
[----:B------:R-:W-:Y:S01]  /*91a0*/  @!PT LDS RZ, [RZ] ;  /* 0x00000000fffff984 */ /* 0x000fe20000000800 */
[----:B------:R-:W-:Y:S01]  /*91b0*/  @!PT LDS RZ, [RZ] ;  /* 0x00000000fffff984 */ /* 0x000fe20000000800 */
[----:B------:R-:W-:Y:S01]  /*91c0*/  @!PT LDS RZ, [RZ] ;  /* 0x00000000fffff984 */ /* 0x000fe20000000800 */
[----:B------:R2:W-:Y:S07]  /*91d0*/  MEMBAR.ALL.CTA ;  /* 0x0000000000007992 */ /* 0x0005ee0000008000 */
[----:B--2---:R-:W2:Y:S02]  /*91e0*/  FENCE.VIEW.ASYNC.S ;  /* 0x00000000000073c6 */ /* 0x004ea40000000000 */
[----:B--2---:R-:W-:Y:S06]  /*91f0*/  BAR.SYNC.DEFER_BLOCKING 0x1, 0x80 ;  /* 0x0042000000007b1d */ /* 0x004fec0000010000 */
[----:B------:R-:W-:Y:S05]  /*9200*/  @P0 BRA `(.L_x_120) ;  /* 0x0000000000280947 */ /* 0x000fea0003800000 */
[----:B------:R-:W2:Y:S01]  /*9210*/  LDCU.64 UR6, c[0x0][0x348] ;  /* 0x00006900ff0677ac */ /* 0x000ea20008000a00 */
[----:B------:R-:W-:Y:S01]  /*9220*/  UIADD3 UR4, UPT, UPT, UR50, 0x4200, URZ ;  /* 0x0000420032047890 */ /* 0x000fe2000fffe0ff */
[----:B------:R-:W-:Y:S05]  /*9230*/  UMOV UR41, UR51 ;  /* 0x0000003300297c82 */ /* 0x000fea0008000000 */
[----:B------:R-:W-:Y:S04]  /*9240*/  MOV R178, UR4 ;  /* 0x0000000400b27c02 */ /* 0x000fe80008000f00 */
[----:B------:R-:W-:Y:S01]  /*9250*/  R2UR UR40, R178 ;  /* 0x00000000b22872ca */ /* 0x000fe200000e0000 */
[----:B--2---:R-:W-:Y:S04]  /*9260*/  UIADD3 UR4, UP0, UPT, UR6, 0x780, URZ ;  /* 0x0000078006047890 */ /* 0x004fe8000ff1e0ff */
[----:B------:R-:W-:Y:S09]  /*9270*/  UIADD3.X UR5, UPT, UPT, URZ, UR7, URZ, UP0, !UPT ;  /* 0x00000007ff057290 */ /* 0x000ff200087fe4ff */
[----:B------:R2:W-:Y:S01]  /*9280*/  UTMASTG.5D [UR40], [UR4] ;  /* 0x00000028040073b5 */ /* 0x0005e20008020000 */
[----:B------:R0:W-:Y:S01]  /*9290*/  UTMACMDFLUSH ;  /* 0x00000000000079b7 */ /* 0x0001e20000000000 */
[----:B--2---:R-:W-:Y:S04]  /*92a0*/  DEPBAR.LE SB0, 0x1 ;  /* 0x000080400000791a */ /* 0x004fe80000000000 */
.L_x_120:
[----:B------:R-:W-:Y:S05]  /*92b0*/  BSYNC.RECONVERGENT B0 ;  /* 0x0000000000007941 */ /* 0x000fea0003800200 */
.L_x_119:
[----:B------:R-:W-:Y:S06]  /*92c0*/  BAR.SYNC.DEFER_BLOCKING 0x1, 0x80 ;  /* 0x0042000000007b1d */ /* 0x000fec0000010000 */
[----:B------:R-:W2:Y:S01]  /*92d0*/  @P6 SYNCS.PHASECHK.TRANS64.TRYWAIT P0, [R187+URZ+0x100], R200 ;  /* 0x000100c8bb0065a7 */ /* 0x000ea200080011ff */
[----:B------:R-:W-:Y:S01]  /*92e0*/  BSSY B1, `(.L_x_121) ;  /* 0x0000023000017945 */ /* 0x000fe20003800000 */
[----:B--2---:R-:W-:Y:S03]  /*92f0*/  @P6 SEL R184, RZ, 0x1, !P0 ;  /* 0x00000001ffb86807 */ /* 0x004fe60004000000 */
[----:B------:R-:W-:Y:S05]  /*9300*/  @!P6 BRA `(.L_x_122) ;  /* 0x000000000080e947 */ /* 0x000fea0003800000 */
[----:B------:R-:W-:Y:S01]  /*9310*/  ISETP.NE.AND P1, PT, R185, RZ, PT ;  /* 0x000000ffb900720c */ /* 0x000fe20003f25270 */
[----:B------:R-:W2:Y:S01]  /*9320*/  S2R R0, SR_CgaCtaId ;  /* 0x0000000000007919 */ /* 0x000ea20000008800 */
[----:B------:R-:W-:Y:S01]  /*9330*/  ISETP.NE.AND P0, PT, R184, RZ, PT ;  /* 0x000000ffb800720c */ /* 0x000fe20003f05270 */
[----:B------:R-:W-:Y:S10]  /*9340*/  BSSY B0, `(.L_x_123) ;  /* 0x0000009000007945 */ /* 0x000ff40003800000 */
[----:B------:R-:W-:Y:S04]  /*9350*/  @P1 IMAD R3, R160, 0x2000, R177 ;  /* 0x00002000a0031824 */ /* 0x000fe800078e02b1 */
[C---:B------:R-:W-:Y:S01]  /*9360*/  @P1 IMAD.IADD R5, R3.reuse, 0x1, R186 ;  /* 0x0000000103051824 */ /* 0x040fe200078e02ba */
[----:B------:R-:W-:Y:S03]  /*9370*/  @P1 IADD3 R198, PT, PT, R3, R198, RZ ;  /* 0x000000c603c61210 */ /* 0x000fe60007ffe0ff */
[----:B------:R-:W-:Y:S01]  /*9380*/  @P1 IMAD.IADD R196, R196, 0x1, R5 ;  /* 0x00000001c4c41824 */ /* 0x000fe200078e0205 */
[----:B------:R-:W-:Y:S06]  /*9390*/  @P0 BRA `(.L_x_124) ;  /* 0x00000000000c0947 */ /* 0x000fec0003800000 */
[----:B------:R-:W-:Y:S04]  /*93a0*/  SHF.L.U32 R2, R135, 0x1f, RZ ;  /* 0x0000001f87027819 */ /* 0x000fe800000006ff */
[----:B------:R-:W3:Y:S02]  /*93b0*/  SYNCS.PHASECHK.TRANS64.TRYWAIT P0, [R187+URZ+0x100], R2 ;  /* 0x00010002bb0075a7 */ /* 0x000ee400080011ff */
[----:B---3--:R-:W-:Y:S05]  /*93c0*/  @!P0 BRA `(.L_x_125) ;  /* 0x0000002000c08947 */ /* 0x008fea0003800000 */
.L_x_124:
[----:B------:R-:W-:Y:S05]  /*93d0*/  BSYNC B0 ;  /* 0x0000000000007941 */ /* 0x000fea0003800000 */
.L_x_123:
[----:B------:R-:W-:Y:S01]  /*93e0*/  ISETP.NE.AND P0, PT, R185, RZ, PT ;  /* 0x000000ffb900720c */ /* 0x000fe20003f05270 */
[----:B---3--:R-:W-:Y:S02]  /*93f0*/  VIADD R187, R187, 0x110 ;  /* 0x00000110bbbb7836 */ /* 0x008fe40000000000 */
[----:B------:R-:W-:Y:S03]  /*9400*/  VIADD R160, R160, 0x1 ;  /* 0x00000001a0a07836 */ /* 0x000fe60000000000 */
[----:B--2---:R-:W-:Y:S07]  /*9410*/  PRMT R0, R0, 0x654, R187 ;  /* 0x0000065400007816 */ /* 0x004fee00000000bb */
[----:B------:R2:W3:Y:S04]  /*9420*/  @P0 LDS.128 R136, [R3] ;  /* 0x0000000003880984 */ /* 0x0004e80000000c00 */
[----:B------:R2:W4:Y:S04]  /*9430*/  @P0 LDS.128 R140, [R5+0x10] ;  /* 0x00001000058c0984 */ /* 0x0005280000000c00 */
        /* <DEDUP_REMOVED lines=9> */
[----:B------:R-:W-:Y:S01]  /*94d0*/  SEL R160, R160, RZ, P0 ;  /* 0x000000ffa0a07207 */ /* 0x000fe20000000000 */
[----:B-----5:R5:W-:Y:S02]  /*94e0*/  SYNCS.ARRIVE.TRANS64.RED.A1T0 RZ, [R0+URZ], RZ ;  /* 0x000000ff00ff79a7 */ /* 0x020be400081004ff */
[----:B-----5:R-:W-:Y:S04]  /*94f0*/  SEL R0, RZ, 0x1, P0 ;  /* 0x00000001ff007807 */ /* 0x020fe80000000000 */
[----:B--234-:R-:W-:Y:S02]  /*9500*/  LOP3.LUT R135, R135, R0, RZ, 0x3c, !PT ;  /* 0x0000000087877212 */ /* 0x01cfe400078e3cff */
.L_x_122:
[----:B------:R-:W-:Y:S05]  /*9510*/  BSYNC B1 ;  /* 0x0000000000017941 */ /* 0x000fea0003800000 */
.L_x_121:
[----:B------:R-:W-:Y:S05]  /*9520*/  VIADD R3, R71, 0x40 ;  /* 0x0000004047037836 */ /* 0x000fea0000000000 */
[----:B------:R-:W-:Y:S04]  /*9530*/  SHF.R.U32.HI R3, RZ, 0x15, R3 ;  /* 0x00000015ff037819 */ /* 0x000fe80000011603 */
[----:B------:R-:W-:Y:S11]  /*9540*/  LOP3.LUT P0, RZ, R3, 0x3, R168, 0x48, !PT ;  /* 0x0000000303ff7812 */ /* 0x000ff600078048a8 */
[----:B------:R-:W-:Y:S02]  /*9550*/  @!UPT UIADD3 URZ, UPT, UPT, URZ, URZ, URZ ;  /* 0x000000fffffff290 */ /* 0x000fe4000fffe0ff */
[----:B------:R-:W-:Y:S05]  /*9560*/  @!P0 BRA `(.L_x_126) ;  /* 0x0000000000408947 */ /* 0x000fea0003800000 */
[----:B------:R-:W2:Y:S01]  /*9570*/  LDCU.64 UR8, c[0x4][0x70] ;  /* 0x01000e00ff0877ac */ /* 0x000ea20008000a00 */
[----:B------:R-:W-:Y:S01]  /*9580*/  MOV R3, 0x0 ;  /* 0x0000000000037802 */ /* 0x000fe20000000f00 */
[----:B------:R-:W-:Y:S02]  /*9590*/  HFMA2 R12, -RZ, RZ, 0, 5.9604644775390625e-08 ;  /* 0x00000001ff0c7431 */ /* 0x000fe400000001ff */
[----:B------:R-:W-:Y:S02]  /*95a0*/  IMAD.MOV.U32 R8, RZ, RZ, 0x192 ;  /* 0x00000192ff087424 */ /* 0x000fe400078e00ff */
[----:B------:R-:W-:Y:S01]  /*95b0*/  IMAD.MOV.U32 R13, RZ, RZ, RZ ;  /* 0x000000ffff0d7224 */ /* 0x000fe200078e00ff */
[----:B------:R-:W3:Y:S01]  /*95c0*/  LDCU.64 UR6, c[0x4][0x78] ;  /* 0x01000f00ff0677ac */ /* 0x000ee20008000a00 */
[----:B------:R-:W4:Y:S01]  /*95d0*/  LDC.64 R2, c[0x4][R3] ;  /* 0x0100000003027b82 */ /* 0x000f220000000a00 */
[----:B------:R-:W5:Y:S01]  /*95e0*/  LDCU.64 UR4, c[0x4][0x10] ;  /* 0x01000200ff0477ac */ /* 0x000f620008000a00 */
[----:B--2---:R-:W-:Y:S01]  /*95f0*/  MOV R5, UR9 ;  /* 0x0000000900057c02 */ /* 0x004fe20008000f00 */
[----:B------:R-:W-:Y:S01]  /*9600*/  IMAD.U32 R4, RZ, RZ, UR8 ;  /* 0x00000008ff047e24 */ /* 0x000fe2000f8e00ff */
[----:B---3--:R-:W-:Y:S01]  /*9610*/  MOV R7, UR7 ;  /* 0x0000000700077c02 */ /* 0x008fe20008000f00 */
[----:B------:R-:W-:Y:S01]  /*9620*/  IMAD.U32 R6, RZ, RZ, UR6 ;  /* 0x00000006ff067e24 */ /* 0x000fe2000f8e00ff */
[----:B-----5:R-:W-:Y:S01]  /*9630*/  MOV R11, UR5 ;  /* 0x00000005000b7c02 */ /* 0x020fe20008000f00 */
[----:B------:R-:W-:Y:S02]  /*9640*/  IMAD.U32 R10, RZ, RZ, UR4 ;  /* 0x00000004ff0a7e24 */ /* 0x000fe4000f8e00ff */
[----:B------:R-:W-:Y:S07]  /*9650*/  LEPC R20, `(.L_x_126) ;  /* 0x000000001014794e */ /* 0x000fee0000000000 */
[----:B-1--4-:R-:W-:Y:S05]  /*9660*/  CALL.ABS.NOINC R2 ;  /* 0x0000000002007343 */ /* 0x012fea0003c00000 */
.L_x_126:
[----:B------:R-:W-:Y:S01]  /*9670*/  ISETP.NE.AND P0, PT, R166, RZ, PT ;  /* 0x000000ffa600720c */ /* 0x000fe20003f05270 */
[----:B------:R-:W-:Y:S05]  /*9680*/  WARPSYNC.ALL ;  /* 0x0000000000007948 */ /* 0x000fea0003800000 */
[----:B------:R-:W-:Y:S01]  /*9690*/  R2UR UR4, R71 ;  /* 0x00000000470472ca */ /* 0x000fe200000e0000 */
[----:B------:R-:W-:Y:S01]  /*96a0*/  BSSY.RECONVERGENT B0, `(.L_x_127) ;  /* 0x000011b000007945 */ /* 0x000fe20003800200 */
[----:B------:R-:W-:Y:S02]  /*96b0*/  F2FP.F16.E4M3.UNPACK_B R11, R137 ;  /* 0x00000089ff0b723e */ /* 0x000fe400020006ff */
[----:B------:R-:W-:Y:S02]  /*96c0*/  F2FP.F16.E4M3.UNPACK_B R10, R138 ;  /* 0x0000008aff0a723e */ /* 0x000fe400020006ff */
[----:B------:R-:W-:Y:S01]  /*96d0*/  F2FP.F16.E4M3.UNPACK_B R9, R139 ;  /* 0x0000008bff09723e */ /* 0x000fe200020006ff */
[--C-:B------:R-:W-:Y:S01]  /*96e0*/  HADD2.F32 R74, -RZ, R11.reuse.H0_H0 ;  /* 0x2000000bff4a7230 */ /* 0x100fe20000004100 */
[----:B------:R-:W-:Y:S01]  /*96f0*/  F2FP.F16.E4M3.UNPACK_B R8, R140 ;  /* 0x0000008cff08723e */ /* 0x000fe200020006ff */
[----:B------:R-:W-:Y:S01]  /*9700*/  HADD2.F32 R76, -RZ, R11.H1_H1 ;  /* 0x3000000bff4c7230 */ /* 0x000fe20000004100 */
[----:B------:R-:W-:Y:S01]  /*9710*/  F2FP.F16.E4M3.UNPACK_B R7, R141 ;  /* 0x0000008dff07723e */ /* 0x000fe200020006ff */
[--C-:B------:R-:W-:Y:S01]  /*9720*/  HADD2.F32 R77, -RZ, R10.reuse.H0_H0 ;  /* 0x2000000aff4d7230 */ /* 0x100fe20000004100 */
[----:B------:R-:W-:Y:S01]  /*9730*/  F2FP.F16.E4M3.UNPACK_B R6, R142 ;  /* 0x0000008eff06723e */ /* 0x000fe200020006ff */
[----:B------:R-:W-:Y:S01]  /*9740*/  HADD2.F32 R80, -RZ, R10.H1_H1 ;  /* 0x3000000aff507230 */ /* 0x000fe20000004100 */
[----:B------:R-:W-:Y:S01]  /*9750*/  F2FP.F16.E4M3.UNPACK_B R5, R143 ;  /* 0x0000008fff05723e */ /* 0x000fe200020006ff */
[--C-:B------:R-:W-:Y:S01]  /*9760*/  HADD2.F32 R81, -RZ, R9.reuse.H0_H0 ;  /* 0x20000009ff517230 */ /* 0x100fe20000004100 */
[----:B-1----:R-:W-:Y:S01]  /*9770*/  F2FP.F16.E4M3.UNPACK_B R4, R144 ;  /* 0x00000090ff04723e */ /* 0x002fe200020006ff */
[----:B------:R-:W-:Y:S01]  /*9780*/  HADD2.F32 R83, -RZ, R9.H1_H1 ;  /* 0x30000009ff537230 */ /* 0x000fe20000004100 */
[-C--:B------:R-:W-:Y:S01]  /*9790*/  F2FP.F16.E4M3.UNPACK_B R2, R136.reuse ;  /* 0x00000088ff02723e */ /* 0x080fe200020006ff */
[--C-:B------:R-:W-:Y:S01]  /*97a0*/  HADD2.F32 R86, -RZ, R8.reuse.H0_H0 ;  /* 0x20000008ff567230 */ /* 0x100fe20000004100 */
[----:B------:R-:W-:Y:S01]  /*97b0*/  F2FP.F16.E4M3.UNPACK_B R136, R136.H1 ;  /* 0x00000088ff88723e */ /* 0x000fe200030006ff */
[----:B------:R-:W-:Y:S01]  /*97c0*/  HADD2.F32 R87, -RZ, R8.H1_H1 ;  /* 0x30000008ff577230 */ /* 0x000fe20000004100 */
[----:B------:R-:W-:Y:S01]  /*97d0*/  F2FP.F16.E4M3.UNPACK_B R137, R137.H1 ;  /* 0x00000089ff89723e */ /* 0x000fe200030006ff */
[--C-:B------:R-:W-:Y:S01]  /*97e0*/  HADD2.F32 R90, -RZ, R7.reuse.H0_H0 ;  /* 0x20000007ff5a7230 */ /* 0x100fe20000004100 */
[----:B------:R-:W-:Y:S01]  /*97f0*/  F2FP.F16.E4M3.UNPACK_B R138, R138.H1 ;  /* 0x0000008aff8a723e */ /* 0x000fe200030006ff */
[----:B------:R-:W-:Y:S01]  /*9800*/  HADD2.F32 R91, -RZ, R7.H1_H1 ;  /* 0x30000007ff5b7230 */ /* 0x000fe20000004100 */
[----:B------:R-:W-:Y:S01]  /*9810*/  F2FP.F16.E4M3.UNPACK_B R139, R139.H1 ;  /* 0x0000008bff8b723e */ /* 0x000fe200030006ff */
[--C-:B------:R-:W-:Y:S01]  /*9820*/  HADD2.F32 R94, -RZ, R6.reuse.H0_H0 ;  /* 0x20000006ff5e7230 */ /* 0x100fe20000004100 */
[----:B------:R-:W-:Y:S01]  /*9830*/  IADD3 R180, PT, PT, R180, 0x150, RZ ;  /* 0x00000150b4b47810 */ /* 0x000fe20007ffe0ff */
[----:B------:R-:W-:Y:S01]  /*9840*/  HADD2.F32 R95, -RZ, R6.H1_H1 ;  /* 0x30000006ff5f7230 */ /* 0x000fe20000004100 */
[----:B------:R-:W-:Y:S01]  /*9850*/  F2FP.F16.E4M3.UNPACK_B R107, R145 ;  /* 0x00000091ff6b723e */ /* 0x000fe200020006ff */
[--C-:B------:R-:W-:Y:S01]  /*9860*/  HADD2.F32 R98, -RZ, R5.reuse.H0_H0 ;  /* 0x20000005ff627230 */ /* 0x100fe20000004100 */
[----:B------:R-:W-:Y:S01]  /*9870*/  LOP3.LUT R180, R180, 0xfefffff8, RZ, 0xc0, !PT ;  /* 0xfefffff8b4b47812 */ /* 0x000fe200078ec0ff */
[----:B------:R-:W-:Y:S01]  /*9880*/  HADD2.F32 R99, -RZ, R5.H1_H1 ;  /* 0x30000005ff637230 */ /* 0x000fe20000004100 */
[----:B------:R-:W-:Y:S01]  /*9890*/  F2FP.F16.E4M3.UNPACK_B R111, R146 ;  /* 0x00000092ff6f723e */ /* 0x000fe200020006ff */
[--C-:B------:R-:W-:Y:S01]  /*98a0*/  HADD2.F32 R102, -RZ, R4.reuse.H0_H0 ;  /* 0x20000004ff667230 */ /* 0x100fe20000004100 */
[----:B------:R-:W-:Y:S01]  /*98b0*/  F2FP.F16.E4M3.UNPACK_B R115, R147 ;  /* 0x00000093ff73723e */ /* 0x000fe200020006ff */
[----:B------:R-:W-:Y:S01]  /*98c0*/  HADD2.F32 R103, -RZ, R4.H1_H1 ;  /* 0x30000004ff677230 */ /* 0x000fe20000004100 */
[----:B------:R-:W-:Y:S01]  /*98d0*/  F2FP.F16.E4M3.UNPACK_B R119, R148 ;  /* 0x00000094ff77723e */ /* 0x000fe200020006ff */
[----:B------:R-:W1:Y:S01]  /*98e0*/  LDTM.x64 R4, tmem[UR4+0x40] ;  /* 0x00004004000479ee */ /* 0x000e620008340000 */
[--C-:B------:R-:W-:Y:S01]  /*98f0*/  HADD2.F32 R0, -RZ, R2.reuse.H0_H0 ;  /* 0x20000002ff007230 */ /* 0x100fe20000004100 */
[----:B------:R-:W-:Y:S01]  /*9900*/  NOP ;  /* 0x0000000000007918 */ /* 0x000fe20000000000 */
[----:B-1----:R1:W-:Y:S01]  /*9910*/  SYNCS.ARRIVE.TRANS64.RED.A1T0 RZ, [R180+URZ], RZ ;  /* 0x000000ffb4ff79a7 */ /* 0x0023e200081004ff */
[----:B------:R-:W-:Y:S01]  /*9920*/  HADD2.F32 R2, -RZ, R2.H1_H1 ;  /* 0x30000002ff027230 */ /* 0x000fe20000004100 */
[----:B------:R-:W-:Y:S01]  /*9930*/  F2FP.F16.E4M3.UNPACK_B R123, R149 ;  /* 0x00000095ff7b723e */ /* 0x000fe200020006ff */
[----:B------:R-:W-:Y:S01]  /*9940*/  HADD2.F32 R78, -RZ, R137.H1_H1 ;  /* 0x30000089ff4e7230 */ /* 0x000fe20000004100 */
[----:B------:R-:W-:Y:S01]  /*9950*/  F2FP.F16.E4M3.UNPACK_B R127, R150 ;  /* 0x00000096ff7f723e */ /* 0x000fe200020006ff */
[--C-:B------:R-:W-:Y:S01]  /*9960*/  HADD2.F32 R106, -RZ, R107.reuse.H0_H0 ;  /* 0x2000006bff6a7230 */ /* 0x100fe20000004100 */
[----:B------:R-:W-:Y:S01]  /*9970*/  F2FP.F16.E4M3.UNPACK_B R130, R151 ;  /* 0x00000097ff82723e */ /* 0x000fe200020006ff */
[----:B------:R-:W-:Y:S01]  /*9980*/  HADD2.F32 R107, -RZ, R107.H1_H1 ;  /* 0x3000006bff6b7230 */ /* 0x000fe20000004100 */
[----:B------:R-:W-:Y:S01]  /*9990*/  F2FP.F16.E4M3.UNPACK_B R140, R140.H1 ;  /* 0x0000008cff8c723e */ /* 0x000fe200030006ff */
        /* <DEDUP_REMOVED lines=12> */
[C---:B------:R-:W-:Y:S01]  /*9a60*/  FMUL R4, R70.reuse, R4 ;  /* 0x0000000446047220 */ /* 0x040fe20000400000 */
[C---:B------:R-:W-:Y:S01]  /*9a70*/  FMUL R5, R70.reuse, R5 ;  /* 0x0000000546057220 */ /* 0x040fe20000400000 */
[--C-:B------:R-:W-:Y:S02]  /*9a80*/  HADD2.F32 R3, -RZ, R136.reuse.H0_H0 ;  /* 0x20000088ff037230 */ /* 0x100fe40000004100 */
        /* <DEDUP_REMOVED lines=9> */
[----:B------:R-:W-:Y:S02]  /*9b20*/  HADD2.F32 R122, -RZ, R123.H0_H0 ;  /* 0x2000007bff7a7230 */ /* 0x000fe40000004100 */
[C---:B------:R-:W-:Y:S01]  /*9b30*/  FMUL R6, R70.reuse, R6 ;  /* 0x0000000646067220 */ /* 0x040fe20000400000 */
[----:B------:R-:W-:Y:S02]  /*9b40*/  HADD2.F32 R72, -RZ, R136.H1_H1 ;  /* 0x30000088ff487230 */ /* 0x000fe40000004100 */
[C---:B------:R-:W-:Y:S01]  /*9b50*/  FMUL R7, R70.reuse, R7 ;  /* 0x0000000746077220 */ /* 0x040fe20000400000 */
[----:B------:R-:W-:Y:S02]  /*9b60*/  HADD2.F32 R75, -RZ, R137.H0_H0 ;  /* 0x20000089ff4b7230 */ /* 0x000fe40000004100 */
[C---:B------:R-:W-:Y:S01]  /*9b70*/  FFMA R6, R73.reuse, R3, R6 ;  /* 0x0000000349067223 */ /* 0x040fe20000000006 */
[----:B------:R-:W-:Y:S02]  /*9b80*/  HADD2.F32 R123, -RZ, R123.H1_H1 ;  /* 0x3000007bff7b7230 */ /* 0x000fe40000004100 */
[C---:B------:R-:W-:Y:S01]  /*9b90*/  FFMA R7, R73.reuse, R72, R7 ;  /* 0x0000004849077223 */ /* 0x040fe20000000007 */
[C---:B------:R-:W-:Y:S01]  /*9ba0*/  FFMA R8, R73.reuse, R74, R8 ;  /* 0x0000004a49087223 */ /* 0x040fe20000000008 */
[----:B------:R-:W-:Y:S01]  /*9bb0*/  FFMA R9, R73, R76, R9 ;  /* 0x0000004c49097223 */ /* 0x000fe20000000009 */
[--C-:B------:R-:W-:Y:S02]  /*9bc0*/  HADD2.F32 R126, -RZ, R127.reuse.H0_H0 ;  /* 0x2000007fff7e7230 */ /* 0x100fe40000004100 */
[C---:B------:R-:W-:Y:S01]  /*9bd0*/  FMUL R10, R70.reuse, R10 ;  /* 0x0000000a460a7220 */ /* 0x040fe20000400000 */
[----:B------:R-:W-:Y:S01]  /*9be0*/  F2FP.SATFINITE.E4M3.F32.PACK_AB_MERGE_C R76, R7, R6, RZ ;  /* 0x00000006074c723e */ /* 0x000fe200048070ff */
[C---:B------:R-:W-:Y:S01]  /*9bf0*/  FMUL R7, R70.reuse, R20 ;  /* 0x0000001446077220 */ /* 0x040fe20000400000 */
[----:B------:R-:W-:Y:S02]  /*9c00*/  HADD2.F32 R127, -RZ, R127.H1_H1 ;  /* 0x3000007fff7f7230 */ /* 0x000fe40000004100 */
[C---:B------:R-:W-:Y:S01]  /*9c10*/  FFMA R10, R73.reuse, R75, R10 ;  /* 0x0000004b490a7223 */ /* 0x040fe2000000000a */
[----:B------:R-:W-:Y:S02]  /*9c20*/  HADD2.F32 R72, -RZ, R130.H0_H0 ;  /* 0x20000082ff487230 */ /* 0x000fe40000004100 */
[C---:B------:R-:W-:Y:S01]  /*9c30*/  FMUL R11, R70.reuse, R11 ;  /* 0x0000000b460b7220 */ /* 0x040fe20000400000 */
[--C-:B------:R-:W-:Y:S02]  /*9c40*/  HADD2.F32 R79, -RZ, R138.reuse.H0_H0 ;  /* 0x2000008aff4f7230 */ /* 0x100fe40000004100 */
[C---:B------:R-:W-:Y:S01]  /*9c50*/  FMUL R14, R70.reuse, R14 ;  /* 0x0000000e460e7220 */ /* 0x040fe20000400000 */
[----:B------:R-:W-:Y:S02]  /*9c60*/  HADD2.F32 R82, -RZ, R138.H1_H1 ;  /* 0x3000008aff527230 */ /* 0x000fe40000004100 */
[C---:B------:R-:W-:Y:S01]  /*9c70*/  FFMA R11, R73.reuse, R78, R11 ;  /* 0x0000004e490b7223 */ /* 0x040fe2000000000b */
[C---:B------:R-:W-:Y:S01]  /*9c80*/  FFMA R12, R73.reuse, R77, R12 ;  /* 0x0000004d490c7223 */ /* 0x040fe2000000000c */
[C---:B------:R-:W-:Y:S01]  /*9c90*/  FFMA R13, R73.reuse, R80, R13 ;  /* 0x00000050490d7223 */ /* 0x040fe2000000000d */
[----:B------:R-:W-:Y:S01]  /*9ca0*/  FFMA R14, R73, R79, R14 ;  /* 0x0000004f490e7223 */ /* 0x000fe2000000000e */
[----:B------:R-:W-:Y:S01]  /*9cb0*/  HADD2.F32 R75, -RZ, R130.H1_H1 ;  /* 0x30000082ff4b7230 */ /* 0x000fe20000004100 */
[----:B------:R-:W-:Y:S01]  /*9cc0*/  F2FP.SATFINITE.E4M3.F32.PACK_AB_MERGE_C R78, R11, R10, RZ ;  /* 0x0000000a0b4e723e */ /* 0x000fe200048070ff */
[C---:B------:R-:W-:Y:S01]  /*9cd0*/  FMUL R10, R70.reuse, R21 ;  /* 0x00000015460a7220 */ /* 0x040fe20000400000 */
[C---:B------:R-:W-:Y:S01]  /*9ce0*/  FMUL R21, R70.reuse, R28 ;  /* 0x0000001c46157220 */ /* 0x040fe20000400000 */
        /* <DEDUP_REMOVED lines=8> */
[C---:B------:R-:W-:Y:S01]  /*9d70*/  FMUL R18, R70.reuse, R25 ;  /* 0x0000001946127220 */ /* 0x040fe20000400000 */
[----:B------:R-:W-:Y:S01]  /*9d80*/  F2FP.SATFINITE.E4M3.F32.PACK_AB_MERGE_C R14, R15, R14, RZ ;  /* 0x0000000e0f0e723e */ /* 0x000fe200048070ff */
        /* <DEDUP_REMOVED lines=8> */
[C---:B------:R-:W-:Y:S01]  /*9e10*/  FFMA R11, R73.reuse, R88, R11 ;  /* 0x00000058490b7223 */ /* 0x040fe2000000000b */
[----:B------:R-:W-:Y:S01]  /*9e20*/  FMUL R22, R70, R29 ;  /* 0x0000001d46167220 */ /* 0x000fe20000400000 */
        /* <DEDUP_REMOVED lines=13> */
[----:B------:R-:W-:Y:S01]  /*9f00*/  FMUL R20, R70, R27 ;  /* 0x0000001b46147220 */ /* 0x000fe20000400000 */
[--C-:B------:R-:W-:Y:S01]  /*9f10*/  HADD2.F32 R96, -RZ, R142.reuse.H0_H0 ;  /* 0x2000008eff607230 */ /* 0x100fe20000004100 */
[----:B------:R-:W-:Y:S01]  /*9f20*/  F2FP.SATFINITE.E4M3.F32.PACK_AB_MERGE_C R16, R10, R7, R16 ;  /* 0x000000070a10723e */ /* 0x000fe20004807010 */
[----:B------:R-:W-:Y:S02]  /*9f30*/  HADD2.F32 R97, -RZ, R142.H1_H1 ;  /* 0x3000008eff617230 */ /* 0x000fe40000004100 */
[C---:B------:R-:W-:Y:S01]  /*9f40*/  FFMA R20, R73.reuse, R93, R20 ;  /* 0x0000005d49147223 */ /* 0x040fe20000000014 */
[C---:B------:R-:W-:Y:S01]  /*9f50*/  FFMA R21, R73.reuse, R94, R21 ;  /* 0x0000005e49157223 */ /* 0x040fe20000000015 */
[C---:B------:R-:W-:Y:S01]  /*9f60*/  FFMA R22, R73.reuse, R95, R22 ;  /* 0x0000005f49167223 */ /* 0x040fe20000000016 */
[C---:B------:R-:W-:Y:S01]  /*9f70*/  FMUL R23, R70.reuse, R30 ;  /* 0x0000001e46177220 */ /* 0x040fe20000400000 */
[----:B------:R-:W-:Y:S01]  /*9f80*/  FMUL R30, R70, R37 ;  /* 0x00000025461e7220 */ /* 0x000fe20000400000 */
[----:B------:R-:W-:Y:S01]  /*9f90*/  F2FP.SATFINITE.E4M3.F32.PACK_AB_MERGE_C R19, R20, R19, RZ ;  /* 0x000000131413723e */ /* 0x000fe200048070ff */
[C---:B------:R-:W-:Y:S01]  /*9fa0*/  FMUL R37, R70.reuse, R44 ;  /* 0x0000002c46257220 */ /* 0x040fe20000400000 */
[C---:B------:R-:W-:Y:S01]  /*9fb0*/  FFMA R23, R73.reuse, R96, R23 ;  /* 0x0000006049177223 */ /* 0x040fe20000000017 */
        /* <DEDUP_REMOVED lines=20> */
[----:B------:R-:W-:Y:S01]  /*a100*/  F2FP.F16.E4M3.UNPACK_B R147, R147.H1 ;  /* 0x00000093ff93723e */ /* 0x000fe200030006ff */
[----:B------:R-:W-:Y:S01]  /*a110*/  FMUL R38, R70, R45 ;  /* 0x0000002d46267220 */ /* 0x000fe20000400000 */
[----:B------:R-:W-:Y:S01]  /*a120*/  F2FP.SATFINITE.E4M3.F32.PACK_AB_MERGE_C R19, R28, R27, RZ ;  /* 0x0000001b1c13723e */ /* 0x000fe200048070ff */
[----:B------:R-:W-:Y:S01]  /*a130*/  FFMA R31, R73, R104, R31 ;  /* 0x00000068491f7223 */ /* 0x000fe2000000001f */
[C---:B------:R-:W-:Y:S01]  /*a140*/  FMUL R45, R70.reuse, R52 ;  /* 0x00000034462d7220 */ /* 0x040fe20000400000 */
[C---:B------:R-:W-:Y:S01]  /*a150*/  FMUL R52, R70.reuse, R59 ;  /* 0x0000003b46347220 */ /* 0x040fe20000400000 */
[----:B------:R-:W-:Y:S01]  /*a160*/  F2FP.F16.E4M3.UNPACK_B R148, R148.H1 ;  /* 0x00000094ff94723e */ /* 0x000fe200030006ff */
[C---:B------:R-:W-:Y:S01]  /*a170*/  FMUL R59, R70.reuse, R66 ;  /* 0x00000042463b7220 */ /* 0x040fe20000400000 */
[----:B------:R-:W-:Y:S01]  /*a180*/  F2FP.SATFINITE.E4M3.F32.PACK_AB_MERGE_C R66, R13, R12, R14 ;  /* 0x0000000c0d42723e */ /* 0x000fe2000480700e */
        /* <DEDUP_REMOVED lines=11> */
[C---:B------:R-:W-:Y:S01]  /*a240*/  FFMA R35, R73.reuse, R108, R35 ;  /* 0x0000006c49237223 */ /* 0x040fe20000000023 */
[C---:B------:R-:W-:Y:S01]  /*a250*/  FMUL R36, R70.reuse, R43 ;  /* 0x0000002b46247220 */ /* 0x040fe20000400000 */
[--C-:B------:R-:W-:Y:S02]  /*a260*/  HADD2.F32 R112, -RZ, R146.reuse.H0_H0 ;  /* 0x20000092ff707230 */ /* 0x100fe40000004100 */
[C---:B------:R-:W-:Y:S01]  /*a270*/  FMUL R39, R70.reuse, R46 ;  /* 0x0000002e46277220 */ /* 0x040fe20000400000 */
        /* <DEDUP_REMOVED lines=13> */
[C---:B------:R-:W-:Y:S01]  /*a350*/  FMUL R46, R70.reuse, R53 ;  /* 0x00000035462e7220 */ /* 0x040fe20000400000 */
[--C-:B------:R-:W-:Y:S02]  /*a360*/  HADD2.F32 R120, -RZ, R148.reuse.H0_H0 ;  /* 0x20000094ff787230 */ /* 0x100fe40000004100 */
[C---:B------:R-:W-:Y:S01]  /*a370*/  FMUL R50, R70.reuse, R57 ;  /* 0x0000003946327220 */ /* 0x040fe20000400000 */
[C---:B------:R-:W-:Y:S01]  /*a380*/  FMUL R51, R70.reuse, R58 ;  /* 0x0000003a46337220 */ /* 0x040fe20000400000 */
[C---:B------:R-:W-:Y:S01]  /*a390*/  FMUL R53, R70.reuse, R60 ;  /* 0x0000003c46357220 */ /* 0x040fe20000400000 */
[C---:B------:R-:W-:Y:S01]  /*a3a0*/  FFMA R43, R73.reuse, R116, R43 ;  /* 0x00000074492b7223 */ /* 0x040fe2000000002b */
[----:B------:R-:W-:Y:S02]  /*a3b0*/  HADD2.F32 R121, -RZ, R148.H1_H1 ;  /* 0x30000094ff797230 */ /* 0x000fe40000004100 */
[C---:B------:R-:W-:Y:S01]  /*a3c0*/  FMUL R47, R70.reuse, R54 ;  /* 0x00000036462f7220 */ /* 0x040fe20000400000 */
[C---:B------:R-:W-:Y:S01]  /*a3d0*/  FMUL R57, R70.reuse, R64 ;  /* 0x0000004046397220 */ /* 0x040fe20000400000 */
[C---:B------:R-:W-:Y:S01]  /*a3e0*/  FMUL R58, R70.reuse, R65 ;  /* 0x00000041463a7220 */ /* 0x040fe20000400000 */
[C---:B------:R-:W-:Y:S01]  /*a3f0*/  FMUL R60, R70.reuse, R67 ;  /* 0x00000043463c7220 */ /* 0x040fe20000400000 */
[----:B------:R-:W-:Y:S01]  /*a400*/  FFMA R44, R73, R117, R44 ;  /* 0x00000075492c7223 */ /* 0x000fe2000000002c */
[C---:B------:R-:W-:Y:S01]  /*a410*/  FMUL R48, R70.reuse, R55 ;  /* 0x0000003746307220 */ /* 0x040fe20000400000 */
[----:B------:R-:W-:Y:S01]  /*a420*/  F2FP.SATFINITE.E4M3.F32.PACK_AB_MERGE_C R64, R5, R4, R76 ;  /* 0x000000040540723e */ /* 0x000fe2000480704c */
[----:B------:R-:W-:Y:S01]  /*a430*/  FFMA R45, R73, R118, R45 ;  /* 0x00000076492d7223 */ /* 0x000fe2000000002d */
[----:B------:R-:W-:Y:S01]  /*a440*/  F2FP.SATFINITE.E4M3.F32.PACK_AB_MERGE_C R65, R9, R8, R78 ;  /* 0x000000080941723e */ /* 0x000fe2000480704e */
[----:B------:R-:W-:Y:S01]  /*a450*/  FMUL R49, R70, R56 ;  /* 0x0000003846317220 */ /* 0x000fe20000400000 */
[----:B------:R-:W-:Y:S01]  /*a460*/  F2FP.SATFINITE.E4M3.F32.PACK_AB_MERGE_C R67, R2, R0, R3 ;  /* 0x000000000243723e */ /* 0x000fe20004807003 */
[C---:B------:R-:W-:Y:S01]  /*a470*/  FFMA R46, R73.reuse, R119, R46 ;  /* 0x00000077492e7223 */ /* 0x040fe2000000002e */
[----:B------:R-:W-:Y:S01]  /*a480*/  F2FP.F16.E4M3.UNPACK_B R150, R150.H1 ;  /* 0x00000096ff96723e */ /* 0x000fe200030006ff */
[--C-:B------:R-:W-:Y:S02]  /*a490*/  HADD2.F32 R124, -RZ, R149.reuse.H0_H0 ;  /* 0x20000095ff7c7230 */ /* 0x100fe40000004100 */
[C---:B------:R-:W-:Y:S01]  /*a4a0*/  FFMA R47, R73.reuse, R120, R47 ;  /* 0x00000078492f7223 */ /* 0x040fe2000000002f */
[----:B------:R1:W-:Y:S01]  /*a4b0*/  STS.128 [R163+UR50+0x6200], R64 ;  /* 0x00620040a3007988 */ /* 0x0003e20008000c32 */
[----:B------:R-:W-:Y:S02]  /*a4c0*/  HADD2.F32 R125, -RZ, R149.H1_H1 ;  /* 0x30000095ff7d7230 */ /* 0x000fe40000004100 */
[C---:B------:R-:W-:Y:S01]  /*a4d0*/  FFMA R48, R73.reuse, R121, R48 ;  /* 0x0000007949307223 */ /* 0x040fe20000000030 */
[C---:B------:R-:W-:Y:S01]  /*a4e0*/  FFMA R49, R73.reuse, R122, R49 ;  /* 0x0000007a49317223 */ /* 0x040fe20000000031 */
[----:B------:R-:W-:Y:S01]  /*a4f0*/  F2FP.F16.E4M3.UNPACK_B R151, R151.H1 ;  /* 0x00000097ff97723e */ /* 0x000fe200030006ff */
[C---:B------:R-:W-:Y:S01]  /*a500*/  FFMA R50, R73.reuse, R123, R50 ;  /* 0x0000007b49327223 */ /* 0x040fe20000000032 */
[----:B------:R-:W-:Y:S01]  /*a510*/  FMUL R54, R70, R61 ;  /* 0x0000003d46367220 */ /* 0x000fe20000400000 */
[--C-:B------:R-:W-:Y:S01]  /*a520*/  HADD2.F32 R128, -RZ, R150.reuse.H0_H0 ;  /* 0x20000096ff807230 */ /* 0x100fe20000004100 */
[----:B------:R1:W-:Y:S01]  /*a530*/  STS.128 [R181+0x6010], R16 ;  /* 0x00601010b5007388 */ /* 0x0003e20000000c00 */
[----:B------:R-:W-:Y:S01]  /*a540*/  F2FP.SATFINITE.E4M3.F32.PACK_AB_MERGE_C R35, R36, R35, RZ ;  /* 0x000000232423723e */ /* 0x000fe200048070ff */
[C---:B------:R-:W-:Y:S01]  /*a550*/  FFMA R51, R73.reuse, R124, R51 ;  /* 0x0000007c49337223 */ /* 0x040fe20000000033 */
[----:B------:R-:W-:Y:S01]  /*a560*/  F2FP.SATFINITE.E4M3.F32.PACK_AB_MERGE_C R39, R40, R39, RZ ;  /* 0x000000272827723e */ /* 0x000fe200048070ff */
[----:B------:R-:W-:Y:S02]  /*a570*/  HADD2.F32 R129, -RZ, R150.H1_H1 ;  /* 0x30000096ff817230 */ /* 0x000fe40000004100 */
[C---:B------:R-:W-:Y:S01]  /*a580*/  FMUL R55, R70.reuse, R62 ;  /* 0x0000003e46377220 */ /* 0x040fe20000400000 */
[C---:B------:R-:W-:Y:S01]  /*a590*/  FFMA R52, R73.reuse, R125, R52 ;  /* 0x0000007d49347223 */ /* 0x040fe20000000034 */
[----:B------:R-:W-:Y:S01]  /*a5a0*/  FMUL R56, R70, R63 ;  /* 0x0000003f46387220 */ /* 0x000fe20000400000 */
[C---:B------:R-:W-:Y:S01]  /*a5b0*/  FFMA R53, R73.reuse, R126, R53 ;  /* 0x0000007e49357223 */ /* 0x040fe20000000035 */
[C---:B------:R-:W-:Y:S01]  /*a5c0*/  FFMA R54, R73.reuse, R127, R54 ;  /* 0x0000007f49367223 */ /* 0x040fe20000000036 */
[--C-:B------:R-:W-:Y:S02]  /*a5d0*/  HADD2.F32 R74, -RZ, R151.reuse.H0_H0 ;  /* 0x20000097ff4a7230 */ /* 0x100fe40000004100 */
[C---:B------:R-:W-:Y:S01]  /*a5e0*/  FFMA R55, R73.reuse, R128, R55 ;  /* 0x0000008049377223 */ /* 0x040fe20000000037 */
[----:B------:R-:W-:Y:S02]  /*a5f0*/  HADD2.F32 R131, -RZ, R151.H1_H1 ;  /* 0x30000097ff837230 */ /* 0x000fe40000004100 */
[C---:B------:R-:W-:Y:S01]  /*a600*/  FFMA R56, R73.reuse, R129, R56 ;  /* 0x0000008149387223 */ /* 0x040fe20000000038 */
[----:B------:R-:W-:Y:S01]  /*a610*/  F2FP.SATFINITE.E4M3.F32.PACK_AB_MERGE_C R43, R44, R43, RZ ;  /* 0x0000002b2c2b723e */ /* 0x000fe200048070ff */
[C---:B------:R-:W-:Y:S01]  /*a620*/  FFMA R57, R73.reuse, R72, R57 ;  /* 0x0000004849397223 */ /* 0x040fe20000000039 */
[C---:B------:R-:W-:Y:S01]  /*a630*/  FFMA R58, R73.reuse, R75, R58 ;  /* 0x0000004b493a7223 */ /* 0x040fe2000000003a */
[C---:B------:R-:W-:Y:S01]  /*a640*/  FFMA R59, R73.reuse, R74, R59 ;  /* 0x0000004a493b7223 */ /* 0x040fe2000000003b */
[----:B------:R-:W-:Y:S01]  /*a650*/  F2FP.SATFINITE.E4M3.F32.PACK_AB_MERGE_C R33, R34, R33, R35 ;  /* 0x000000212221723e */ /* 0x000fe20004807023 */
[----:B------:R-:W-:Y:S01]  /*a660*/  FFMA R60, R73, R131, R60 ;  /* 0x00000083493c7223 */ /* 0x000fe2000000003c */
[----:B------:R-:W-:Y:S02]  /*a670*/  F2FP.SATFINITE.E4M3.F32.PACK_AB_MERGE_C R32, R30, R29, R32 ;  /* 0x0000001d1e20723e */ /* 0x000fe40004807020 */
        /* <DEDUP_REMOVED lines=11> */
[----:B------:R-:W-:Y:S03]  /*a730*/  IADD3 R68, PT, PT, R68, 0x1, RZ ;  /* 0x0000000144447810 */ /* 0x000fe60007ffe0ff */
        /* <DEDUP_REMOVED lines=10> */
[----:B------:R-:W-:Y:S02]  /*a7e0*/  UIADD3 UR40, UPT, UPT, UR50, 0x6200, URZ ;  /* 0x0000620032287890 */ /* 0x000fe4000fffe0ff */
[----:B------:R-:W-:Y:S02]  /*a7f0*/  UIADD3 UR41, UPT, UPT, UR51, 0x40, URZ ;  /* 0x0000004033297890 */ /* 0x000fe4000fffe0ff */
[----:B--2---:R-:W-:Y:S04]  /*a800*/  UIADD3 UR4, UP0, UPT, UR6, 0x780, URZ ;  /* 0x0000078006047890 */ /* 0x004fe8000ff1e0ff */
[----:B------:R-:W-:Y:S09]  /*a810*/  UIADD3.X UR5, UPT, UPT, URZ, UR7, URZ, UP0, !UPT ;  /* 0x00000007ff057290 */ /* 0x000ff200087fe4ff */
[----:B------:R2:W-:Y:S01]  /*a820*/  UTMASTG.5D [UR40], [UR4] ;  /* 0x00000028040073b5 */ /* 0x0005e20008020000 */
[----:B------:R0:W-:Y:S01]  /*a830*/  UTMACMDFLUSH ;  /* 0x00000000000079b7 */ /* 0x0001e20000000000 */
[----:B--2---:R-:W-:Y:S04]  /*a840*/  DEPBAR.LE SB0, 0x1 ;  /* 0x000080400000791a */ /* 0x004fe80000000000 */
.L_x_128:
[----:B------:R-:W-:Y:S05]  /*a850*/  BSYNC.RECONVERGENT B0 ;  /* 0x0000000000007941 */ /* 0x000fea0003800200 */
.L_x_127:
[----:B------:R-:W-:Y:S01]  /*a860*/  R2UR UR5, R171 ;  /* 0x00000000ab0572ca */ /* 0x000fe200000e0000 */
[----:B------:R-:W-:Y:S01]  /*a870*/  BAR.SYNC.DEFER_BLOCKING 0x1, 0x80 ;  /* 0x0042000000007b1d */ /* 0x000fe20000010000 */
[----:B------:R-:W-:Y:S01]  /*a880*/  R2UR UR4, R172 ;  /* 0x00000000ac0472ca */ /* 0x000fe200000e0000 */
[----:B------:R-:W-:Y:S01]  /*a890*/  UISETP.NE.AND UP0, UPT, UR54, URZ, UPT ;  /* 0x000000ff3600728c */ /* 0x000fe2000bf05270 */
[C---:B------:R-:W-:Y:S02]  /*a8a0*/  ISETP.NE.AND P0, PT, R68.reuse, 0x2, PT ;  /* 0x000000024400780c */ /* 0x040fe40003f05270 */
[----:B------:R-:W-:Y:S02]  /*a8b0*/  LOP3.LUT R161, R161, 0x1, RZ, 0x3c, !PT ;  /* 0x00000001a1a17812 */ /* 0x000fe400078e3cff */
[----:B------:R-:W-:Y:S02]  /*a8c0*/  SEL R3, RZ, 0x1, P0 ;  /* 0x00000001ff037807 */ /* 0x000fe40000000000 */
[----:B------:R-:W-:Y:S02]  /*a8d0*/  SEL R68, R68, RZ, P0 ;  /* 0x000000ff44447207 */ /* 0x000fe40000000000 */
[----:B------:R-:W-:Y:S01]  /*a8e0*/  LOP3.LUT R162, R162, R3, RZ, 0x3c, !PT ;  /* 0x00000003a2a27212 */ /* 0x000fe200078e3cff */
[----:B------:R-:W-:Y:S02]  /*a8f0*/  UIADD3 UR23, UPT, UPT, UR36, UR5, URZ ;  /* 0x0000000524177290 */ /* 0x000fe4000fffe0ff */
[----:B------:R-:W-:Y:S01]  /*a900*/  UIADD3 UR28, UPT, UPT, UR37, UR4, URZ ;  /* 0x00000004251c7290 */ /* 0x000fe2000fffe0ff */
[----:B------:R-:W-:Y:S01]  /*a910*/  UMOV UR52, UR63 ;  /* 0x0000003f00347c82 */ /* 0x000fe20008000000 */
[----:B------:R-:W-:Y:S10]  /*a920*/  BRA.U UP0, `(.L_x_129) ;  /* 0xffffffbd00e87547 */ /* 0x000ff4000b83ffff */
[----:B------:R-:W-:Y:S05]  /*a930*/  EXIT ;  /* 0x000000000000794d */ /* 0x000fea0003800000 */
.L_x_25:
[----:B------:R-:W-:Y:S07]  /*a940*/  MOV R0, UR11 ;  /* 0x0000000b00007c02 */ /* 0x000fee0008000f00 */
.L_x_130:
[----:B-1----:R1:W2:Y:S02]  /*a950*/  SYNCS.PHASECHK.TRANS64.TRYWAIT P0, [R0+URZ+0x80], R5 ;  /* 0x00008005000075a7 */ /* 0x0022a400080011ff */
[----:B--2---:R-:W-:Y:S05]  /*a960*/  @!P0 NANOSLEEP.SYNCS 0x989680 ;  /* 0x009896800000895d */ /* 0x004fea0003900000 */
[----:B------:R-:W2:Y:S02]  /*a970*/  @!P0 SYNCS.PHASECHK.TRANS64 P0, [R0+URZ+0x80], R5 ;  /* 0x00008005000085a7 */ /* 0x000ea400080010ff */
[----:B--2---:R-:W-:Y:S05]  /*a980*/  @!P0 BRA `(.L_x_130) ;  /* 0xfffffffc00f08947 */ /* 0x004fea000383ffff */
[----:B------:R-:W-:Y:S05]  /*a990*/  BRA `(.L_x_24) ;  /* 0xffffff7800147947 */ /* 0x000fea000383ffff */
.L_x_32:
[----:B------:R-:W-:Y:S07]  /*a9a0*/  MOV R0, UR28 ;  /* 0x0000001c00007c02 */ /* 0x000fee0008000f00 */
.L_x_131:
[----:B-1----:R1:W2:Y:S02]  /*a9b0*/  SYNCS.PHASECHK.TRANS64.TRYWAIT P0, [R0+URZ+0x80], R5 ;  /* 0x00008005000075a7 */ /* 0x0022a400080011ff */
[----:B--2---:R-:W-:Y:S05]  /*a9c0*/  @!P0 NANOSLEEP.SYNCS 0x989680 ;  /* 0x009896800000895d */ /* 0x004fea0003900000 */
[----:B------:R-:W2:Y:S02]  /*a9d0*/  @!P0 SYNCS.PHASECHK.TRANS64 P0, [R0+URZ+0x80], R5 ;  /* 0x00008005000085a7 */ /* 0x000ea400080010ff */
[----:B--2---:R-:W-:Y:S05]  /*a9e0*/  @!P0 BRA `(.L_x_131) ;  /* 0xfffffffc00f08947 */ /* 0x004fea000383ffff */
[----:B------:R-:W-:Y:S05]  /*a9f0*/  BRA `(.L_x_31) ;  /* 0xffffff7c00847947 */ /* 0x000fea000383ffff */
.L_x_37:
[----:B-1----:R-:W-:-:S07]  /*aa00*/  MOV R0, UR30 ;  /* 0x0000001e00007c02 */ /* 0x002fce0008000f00 */
.L_x_132:
[----:B-1----:R1:W2:Y:S02]  /*aa10*/  SYNCS.PHASECHK.TRANS64.TRYWAIT P0, [R0+URZ+0x130], R3 ;  /* 0x00013003000075a7 */ /* 0x0022a400080011ff */
[----:B--2---:R-:W-:Y:S05]  /*aa20*/  @!P0 NANOSLEEP.SYNCS 0x989680 ;  /* 0x009896800000895d */ /* 0x004fea0003900000 */
[----:B------:R-:W2:Y:S02]  /*aa30*/  @!P0 SYNCS.PHASECHK.TRANS64 P0, [R0+URZ+0x130], R3 ;  /* 0x00013003000085a7 */ /* 0x000ea400080010ff */
[----:B--2---:R-:W-:Y:S05]  /*aa40*/  @!P0 BRA `(.L_x_132) ;  /* 0xfffffffc00f08947 */ /* 0x004fea000383ffff */
[----:B------:R-:W-:Y:S05]  /*aa50*/  BRA `(.L_x_133) ;  /* 0xffffff8000747947 */ /* 0x000fea000383ffff */
.L_x_41:
[----:B------:R-:W-:-:S07]  /*aa60*/  MOV R0, UR4 ;  /* 0x0000000400007c02 */ /* 0x000fce0008000f00 */
.L_x_134:
[----:B-1----:R1:W2:Y:S02]  /*aa70*/  SYNCS.PHASECHK.TRANS64.TRYWAIT P0, [R0+URZ], R3 ;  /* 0x00000003000075a7 */ /* 0x0022a400080011ff */
[----:B--2---:R-:W-:Y:S05]  /*aa80*/  @!P0 NANOSLEEP.SYNCS 0x989680 ;  /* 0x009896800000895d */ /* 0x004fea0003900000 */
[----:B------:R-:W2:Y:S02]  /*aa90*/  @!P0 SYNCS.PHASECHK.TRANS64 P0, [R0+URZ], R3 ;  /* 0x00000003000085a7 */ /* 0x000ea400080010ff */
[----:B--2---:R-:W-:Y:S05]  /*aaa0*/  @!P0 BRA `(.L_x_134) ;  /* 0xfffffffc00f08947 */ /* 0x004fea000383ffff */
[----:B------:R-:W-:Y:S05]  /*aab0*/  BRA `(.L_x_135) ;  /* 0xffffff8800087947 */ /* 0x000fea000383ffff */
.L_x_42:
[----:B------:R-:W-:-:S07]  /*aac0*/  MOV R0, UR5 ;  /* 0x0000000500007c02 */ /* 0x000fce0008000f00 */
.L_x_136:
[----:B-1----:R1:W2:Y:S02]  /*aad0*/  SYNCS.PHASECHK.TRANS64.TRYWAIT P0, [R0+URZ], R3 ;  /* 0x00000003000075a7 */ /* 0x0022a400080011ff */
[----:B--2---:R-:W-:Y:S05]  /*aae0*/  @!P0 NANOSLEEP.SYNCS 0x989680 ;  /* 0x009896800000895d */ /* 0x004fea0003900000 */
[----:B------:R-:W2:Y:S02]  /*aaf0*/  @!P0 SYNCS.PHASECHK.TRANS64 P0, [R0+URZ], R3 ;  /* 0x00000003000085a7 */ /* 0x000ea400080010ff */
[----:B--2---:R-:W-:Y:S05]  /*ab00*/  @!P0 BRA `(.L_x_136) ;  /* 0xfffffffc00f08947 */ /* 0x004fea000383ffff */
[----:B------:R-:W-:Y:S05]  /*ab10*/  BRA `(.L_x_137) ;  /* 0xffffff8800187947 */ /* 0x000fea000383ffff */
.L_x_43:
[----:B------:R-:W-:-:S07]  /*ab20*/  MOV R0, UR5 ;  /* 0x0000000500007c02 */ /* 0x000fce0008000f00 */
.L_x_138:
[----:B-1----:R1:W2:Y:S02]  /*ab30*/  SYNCS.PHASECHK.TRANS64.TRYWAIT P0, [R0+URZ], R3 ;  /* 0x00000003000075a7 */ /* 0x0022a400080011ff */
[----:B--2---:R-:W-:Y:S05]  /*ab40*/  @!P0 NANOSLEEP.SYNCS 0x989680 ;  /* 0x009896800000895d */ /* 0x004fea0003900000 */
[----:B------:R-:W2:Y:S02]  /*ab50*/  @!P0 SYNCS.PHASECHK.TRANS64 P0, [R0+URZ], R3 ;  /* 0x00000003000085a7 */ /* 0x000ea400080010ff */
[----:B--2---:R-:W-:Y:S05]  /*ab60*/  @!P0 BRA `(.L_x_138) ;  /* 0xfffffffc00f08947 */ /* 0x004fea000383ffff */
[----:B------:R-:W-:Y:S05]  /*ab70*/  BRA `(.L_x_139) ;  /* 0xffffff8800287947 */ /* 0x000fea000383ffff */
.L_x_44:
[----:B------:R-:W-:-:S07]  /*ab80*/  MOV R0, UR5 ;  /* 0x0000000500007c02 */ /* 0x000fce0008000f00 */
.L_x_140:
[----:B-1----:R1:W2:Y:S02]  /*ab90*/  SYNCS.PHASECHK.TRANS64.TRYWAIT P0, [R0+URZ], R3 ;  /* 0x00000003000075a7 */ /* 0x0022a400080011ff */
[----:B--2---:R-:W-:Y:S05]  /*aba0*/  @!P0 NANOSLEEP.SYNCS 0x989680 ;  /* 0x009896800000895d */ /* 0x004fea0003900000 */
[----:B------:R-:W2:Y:S02]  /*abb0*/  @!P0 SYNCS.PHASECHK.TRANS64 P0, [R0+URZ], R3 ;  /* 0x00000003000085a7 */ /* 0x000ea400080010ff */
[----:B--2---:R-:W-:Y:S05]  /*abc0*/  @!P0 BRA `(.L_x_140) ;  /* 0xfffffffc00f08947 */ /* 0x004fea000383ffff */
[----:B------:R-:W-:Y:S05]  /*abd0*/  BRA `(.L_x_141) ;  /* 0xffffff8800387947 */ /* 0x000fea000383ffff */
.L_x_45:
[----:B------:R-:W-:-:S07]  /*abe0*/  MOV R0, UR5 ;  /* 0x0000000500007c02 */ /* 0x000fce0008000f00 */
.L_x_142:
[----:B-1----:R1:W2:Y:S02]  /*abf0*/  SYNCS.PHASECHK.TRANS64.TRYWAIT P0, [R0+URZ], R3 ;  /* 0x00000003000075a7 */ /* 0x0022a400080011ff */
[----:B--2---:R-:W-:Y:S05]  /*ac00*/  @!P0 NANOSLEEP.SYNCS 0x989680 ;  /* 0x009896800000895d */ /* 0x004fea0003900000 */
[----:B------:R-:W2:Y:S02]  /*ac10*/  @!P0 SYNCS.PHASECHK.TRANS64 P0, [R0+URZ], R3 ;  /* 0x00000003000085a7 */ /* 0x000ea400080010ff */
[----:B--2---:R-:W-:Y:S05]  /*ac20*/  @!P0 BRA `(.L_x_142) ;  /* 0xfffffffc00f08947 */ /* 0x004fea000383ffff */
[----:B------:R-:W-:Y:S05]  /*ac30*/  BRA `(.L_x_143) ;  /* 0xffffff8800487947 */ /* 0x000fea000383ffff */
.L_x_46:
[----:B------:R-:W-:-:S07]  /*ac40*/  MOV R0, UR5 ;  /* 0x0000000500007c02 */ /* 0x000fce0008000f00 */
.L_x_144:
[----:B-1----:R1:W2:Y:S02]  /*ac50*/  SYNCS.PHASECHK.TRANS64.TRYWAIT P0, [R0+URZ], R3 ;  /* 0x00000003000075a7 */ /* 0x0022a400080011ff */
[----:B--2---:R-:W-:Y:S05]  /*ac60*/  @!P0 NANOSLEEP.SYNCS 0x989680 ;  /* 0x009896800000895d */ /* 0x004fea0003900000 */
[----:B------:R-:W2:Y:S02]  /*ac70*/  @!P0 SYNCS.PHASECHK.TRANS64 P0, [R0+URZ], R3 ;  /* 0x00000003000085a7 */ /* 0x000ea400080010ff */
[----:B--2---:R-:W-:Y:S05]  /*ac80*/  @!P0 BRA `(.L_x_144) ;  /* 0xfffffffc00f08947 */ /* 0x004fea000383ffff */
[----:B------:R-:W-:Y:S05]  /*ac90*/  BRA `(.L_x_145) ;  /* 0xffffff8800587947 */ /* 0x000fea000383ffff */
.L_x_47:
[----:B------:R-:W-:-:S07]  /*aca0*/  MOV R0, UR5 ;  /* 0x0000000500007c02 */ /* 0x000fce0008000f00 */
.L_x_146:
[----:B-1----:R1:W2:Y:S02]  /*acb0*/  SYNCS.PHASECHK.TRANS64.TRYWAIT P0, [R0+URZ], R3 ;  /* 0x00000003000075a7 */ /* 0x0022a400080011ff */
[----:B--2---:R-:W-:Y:S05]  /*acc0*/  @!P0 NANOSLEEP.SYNCS 0x989680 ;  /* 0x009896800000895d */ /* 0x004fea0003900000 */
[----:B------:R-:W2:Y:S02]  /*acd0*/  @!P0 SYNCS.PHASECHK.TRANS64 P0, [R0+URZ], R3 ;  /* 0x00000003000085a7 */ /* 0x000ea400080010ff */
[----:B--2---:R-:W-:Y:S05]  /*ace0*/  @!P0 BRA `(.L_x_146) ;  /* 0xfffffffc00f08947 */ /* 0x004fea000383ffff */
[----:B------:R-:W-:Y:S05]  /*acf0*/  BRA `(.L_x_147) ;  /* 0xffffff8800687947 */ /* 0x000fea000383ffff */
.L_x_48:
[----:B------:R-:W-:-:S07]  /*ad00*/  MOV R0, UR5 ;  /* 0x0000000500007c02 */ /* 0x000fce0008000f00 */
.L_x_148:
[----:B-1----:R1:W2:Y:S02]  /*ad10*/  SYNCS.PHASECHK.TRANS64.TRYWAIT P0, [R0+URZ], R3 ;  /* 0x00000003000075a7 */ /* 0x0022a400080011ff */
[----:B--2---:R-:W-:Y:S05]  /*ad20*/  @!P0 NANOSLEEP.SYNCS 0x989680 ;  /* 0x009896800000895d */ /* 0x004fea0003900000 */
[----:B------:R-:W2:Y:S02]  /*ad30*/  @!P0 SYNCS.PHASECHK.TRANS64 P0, [R0+URZ], R3 ;  /* 0x00000003000085a7 */ /* 0x000ea400080010ff */
[----:B--2---:R-:W-:Y:S05]  /*ad40*/  @!P0 BRA `(.L_x_148) ;  /* 0xfffffffc00f08947 */ /* 0x004fea000383ffff */
[----:B------:R-:W-:Y:S05]  /*ad50*/  BRA `(.L_x_149) ;  /* 0xffffff8800787947 */ /* 0x000fea000383ffff */
.L_x_49:
[----:B------:R-:W-:-:S07]  /*ad60*/  MOV R0, UR5 ;  /* 0x0000000500007c02 */ /* 0x000fce0008000f00 */
.L_x_150:
[----:B-1----:R1:W2:Y:S02]  /*ad70*/  SYNCS.PHASECHK.TRANS64.TRYWAIT P0, [R0+URZ], R3 ;  /* 0x00000003000075a7 */ /* 0x0022a400080011ff */
[----:B--2---:R-:W-:Y:S05]  /*ad80*/  @!P0 NANOSLEEP.SYNCS 0x989680 ;  /* 0x009896800000895d */ /* 0x004fea0003900000 */
[----:B------:R-:W2:Y:S02]  /*ad90*/  @!P0 SYNCS.PHASECHK.TRANS64 P0, [R0+URZ], R3 ;  /* 0x00000003000085a7 */ /* 0x000ea400080010ff */
[----:B--2---:R-:W-:Y:S05]  /*ada0*/  @!P0 BRA `(.L_x_150) ;  /* 0xfffffffc00f08947 */ /* 0x004fea000383ffff */
[----:B------:R-:W-:Y:S05]  /*adb0*/  BRA `(.L_x_151) ;  /* 0xffffff8800887947 */ /* 0x000fea000383ffff */
.L_x_50:
[----:B------:R-:W-:-:S07]  /*adc0*/  MOV R0, UR5 ;  /* 0x0000000500007c02 */ /* 0x000fce0008000f00 */
.L_x_152:
[----:B-1----:R1:W2:Y:S02]  /*add0*/  SYNCS.PHASECHK.TRANS64.TRYWAIT P0, [R0+URZ], R3 ;  /* 0x00000003000075a7 */ /* 0x0022a400080011ff */
[----:B--2---:R-:W-:Y:S05]  /*ade0*/  @!P0 NANOSLEEP.SYNCS 0x989680 ;  /* 0x009896800000895d */ /* 0x004fea0003900000 */
[----:B------:R-:W2:Y:S02]  /*adf0*/  @!P0 SYNCS.PHASECHK.TRANS64 P0, [R0+URZ], R3 ;  /* 0x00000003000085a7 */ /* 0x000ea400080010ff */
[----:B--2---:R-:W-:Y:S05]  /*ae00*/  @!P0 BRA `(.L_x_152) ;  /* 0xfffffffc00f08947 */ /* 0x004fea000383ffff */
[----:B------:R-:W-:Y:S05]  /*ae10*/  BRA `(.L_x_153) ;  /* 0xffffff8800987947 */ /* 0x000fea000383ffff */
.L_x_51:
[----:B------:R-:W-:-:S07]  /*ae20*/  MOV R0, UR5 ;  /* 0x0000000500007c02 */ /* 0x000fce0008000f00 */
.L_x_154:
[----:B-1----:R1:W2:Y:S02]  /*ae30*/  SYNCS.PHASECHK.TRANS64.TRYWAIT P0, [R0+URZ], R3 ;  /* 0x00000003000075a7 */ /* 0x0022a400080011ff */
[----:B--2---:R-:W-:Y:S05]  /*ae40*/  @!P0 NANOSLEEP.SYNCS 0x989680 ;  /* 0x009896800000895d */ /* 0x004fea0003900000 */
[----:B------:R-:W2:Y:S02]  /*ae50*/  @!P0 SYNCS.PHASECHK.TRANS64 P0, [R0+URZ], R3 ;  /* 0x00000003000085a7 */ /* 0x000ea400080010ff */
[----:B--2---:R-:W-:Y:S05]  /*ae60*/  @!P0 BRA `(.L_x_154) ;  /* 0xfffffffc00f08947 */ /* 0x004fea000383ffff */
[----:B------:R-:W-:Y:S05]  /*ae70*/  BRA `(.L_x_155) ;  /* 0xffffff8800a87947 */ /* 0x000fea000383ffff */
.L_x_52:
[----:B------:R-:W-:-:S07]  /*ae80*/  MOV R0, UR5 ;  /* 0x0000000500007c02 */ /* 0x000fce0008000f00 */
.L_x_156:
[----:B-1----:R1:W2:Y:S02]  /*ae90*/  SYNCS.PHASECHK.TRANS64.TRYWAIT P0, [R0+URZ], R3 ;  /* 0x00000003000075a7 */ /* 0x0022a400080011ff */
[----:B--2---:R-:W-:Y:S05]  /*aea0*/  @!P0 NANOSLEEP.SYNCS 0x989680 ;  /* 0x009896800000895d */ /* 0x004fea0003900000 */
[----:B------:R-:W2:Y:S02]  /*aeb0*/  @!P0 SYNCS.PHASECHK.TRANS64 P0, [R0+URZ], R3 ;  /* 0x00000003000085a7 */ /* 0x000ea400080010ff */
[----:B--2---:R-:W-:Y:S05]  /*aec0*/  @!P0 BRA `(.L_x_156) ;  /* 0xfffffffc00f08947 */ /* 0x004fea000383ffff */
[----:B------:R-:W-:Y:S05]  /*aed0*/  BRA `(.L_x_157) ;  /* 0xffffff8800b87947 */ /* 0x000fea000383ffff */
.L_x_53:
[----:B------:R-:W-:-:S07]  /*aee0*/  MOV R0, UR5 ;  /* 0x0000000500007c02 */ /* 0x000fce0008000f00 */
.L_x_158:
[----:B-1----:R1:W2:Y:S02]  /*aef0*/  SYNCS.PHASECHK.TRANS64.TRYWAIT P0, [R0+URZ], R3 ;  /* 0x00000003000075a7 */ /* 0x0022a400080011ff */
[----:B--2---:R-:W-:Y:S05]  /*af00*/  @!P0 NANOSLEEP.SYNCS 0x989680 ;  /* 0x009896800000895d */ /* 0x004fea0003900000 */
[----:B------:R-:W2:Y:S02]  /*af10*/  @!P0 SYNCS.PHASECHK.TRANS64 P0, [R0+URZ], R3 ;  /* 0x00000003000085a7 */ /* 0x000ea400080010ff */
[----:B--2---:R-:W-:Y:S05]  /*af20*/  @!P0 BRA `(.L_x_158) ;  /* 0xfffffffc00f08947 */ /* 0x004fea000383ffff */
[----:B------:R-:W-:Y:S05]  /*af30*/  BRA `(.L_x_159) ;  /* 0xffffff8800c87947 */ /* 0x000fea000383ffff */
.L_x_54:
[----:B------:R-:W-:-:S07]  /*af40*/  MOV R0, UR5 ;  /* 0x0000000500007c02 */ /* 0x000fce0008000f00 */
.L_x_160:
[----:B-1----:R1:W2:Y:S02]  /*af50*/  SYNCS.PHASECHK.TRANS64.TRYWAIT P0, [R0+URZ], R3 ;  /* 0x00000003000075a7 */ /* 0x0022a400080011ff */
[----:B--2---:R-:W-:Y:S05]  /*af60*/  @!P0 NANOSLEEP.SYNCS 0x989680 ;  /* 0x009896800000895d */ /* 0x004fea0003900000 */
[----:B------:R-:W2:Y:S02]  /*af70*/  @!P0 SYNCS.PHASECHK.TRANS64 P0, [R0+URZ], R3 ;  /* 0x00000003000085a7 */ /* 0x000ea400080010ff */
[----:B--2---:R-:W-:Y:S05]  /*af80*/  @!P0 BRA `(.L_x_160) ;  /* 0xfffffffc00f08947 */ /* 0x004fea000383ffff */
[----:B------:R-:W-:Y:S05]  /*af90*/  BRA `(.L_x_161) ;  /* 0xffffff8800d87947 */ /* 0x000fea000383ffff */
.L_x_55:
[----:B------:R-:W-:-:S07]  /*afa0*/  MOV R0, UR5 ;  /* 0x0000000500007c02 */ /* 0x000fce0008000f00 */
.L_x_162:
[----:B-1----:R1:W2:Y:S02]  /*afb0*/  SYNCS.PHASECHK.TRANS64.TRYWAIT P0, [R0+URZ], R3 ;  /* 0x00000003000075a7 */ /* 0x0022a400080011ff */
[----:B--2---:R-:W-:Y:S05]  /*afc0*/  @!P0 NANOSLEEP.SYNCS 0x989680 ;  /* 0x009896800000895d */ /* 0x004fea0003900000 */
[----:B------:R-:W2:Y:S02]  /*afd0*/  @!P0 SYNCS.PHASECHK.TRANS64 P0, [R0+URZ], R3 ;  /* 0x00000003000085a7 */ /* 0x000ea400080010ff */
[----:B--2---:R-:W-:Y:S05]  /*afe0*/  @!P0 BRA `(.L_x_162) ;  /* 0xfffffffc00f08947 */ /* 0x004fea000383ffff */
[----:B------:R-:W-:Y:S05]  /*aff0*/  BRA `(.L_x_163) ;  /* 0xffffff8800e87947 */ /* 0x000fea000383ffff */
.L_x_58:
[----:B------:R-:W-:-:S07]  /*b000*/  MOV R4, UR4 ;  /* 0x0000000400047c02 */ /* 0x000fce0008000f00 */
.L_x_164:
[----:B--2---:R2:W3:Y:S02]  /*b010*/  SYNCS.PHASECHK.TRANS64.TRYWAIT P1, [R4+URZ+0x138], R7 ;  /* 0x00013807040075a7 */ /* 0x0044e400080211ff */
[----:B---3--:R-:W-:Y:S05]  /*b020*/  @!P1 NANOSLEEP.SYNCS 0x989680 ;  /* 0x009896800000995d */ /* 0x008fea0003900000 */
[----:B------:R-:W3:Y:S02]  /*b030*/  @!P1 SYNCS.PHASECHK.TRANS64 P1, [R4+URZ+0x138], R7 ;  /* 0x00013807040095a7 */ /* 0x000ee400080210ff */
[----:B---3--:R-:W-:Y:S05]  /*b040*/  @!P1 BRA `(.L_x_164) ;  /* 0xfffffffc00f09947 */ /* 0x008fea000383ffff */
[----:B------:R-:W-:Y:S05]  /*b050*/  BRA `(.L_x_165) ;  /* 0xffffff8c00507947 */ /* 0x000fea000383ffff */
.L_x_59:
[----:B--2---:R-:W-:-:S07]  /*b060*/  MOV R4, UR4 ;  /* 0x0000000400047c02 */ /* 0x004fce0008000f00 */
.L_x_166:
[----:B--2---:R2:W3:Y:S02]  /*b070*/  SYNCS.PHASECHK.TRANS64.TRYWAIT P1, [R4+URZ+0x130], R5 ;  /* 0x00013005040075a7 */ /* 0x0044e400080211ff */
[----:B---3--:R-:W-:Y:S05]  /*b080*/  @!P1 NANOSLEEP.SYNCS 0x989680 ;  /* 0x009896800000995d */ /* 0x008fea0003900000 */
[----:B------:R-:W3:Y:S02]  /*b090*/  @!P1 SYNCS.PHASECHK.TRANS64 P1, [R4+URZ+0x130], R5 ;  /* 0x00013005040095a7 */ /* 0x000ee400080210ff */
[----:B---3--:R-:W-:Y:S05]  /*b0a0*/  @!P1 BRA `(.L_x_166) ;  /* 0xfffffffc00f09947 */ /* 0x008fea000383ffff */
[----:B------:R-:W-:Y:S05]  /*b0b0*/  BRA `(.L_x_167) ;  /* 0xffffff8c00587947 */ /* 0x000fea000383ffff */
.L_x_69:
[----:B--2---:R-:W-:-:S04]  /*b0c0*/  MOV R5, UR5 ;  /* 0x0000000500057c02 */ /* 0x004fc80008000f00 */
[----:B------:R2:W3:Y:S03]  /*b0d0*/  SYNCS.PHASECHK.TRANS64.TRYWAIT P0, [R5+URZ+0x8], R6 ;  /* 0x00000806050075a7 */ /* 0x0004e600080011ff */
[----:B---3--:R-:W-:Y:S05]  /*b0e0*/  @!P0 NANOSLEEP.SYNCS 0x989680 ;  /* 0x009896800000895d */ /* 0x008fea0003900000 */
[----:B------:R-:W3:Y:S02]  /*b0f0*/  @!P0 SYNCS.PHASECHK.TRANS64 P0, [R5+URZ+0x8], R6 ;  /* 0x00000806050085a7 */ /* 0x000ee400080010ff */
[----:B---3--:R-:W-:Y:S05]  /*b100*/  @!P0 BRA `(.L_x_69) ;  /* 0xfffffffc00ec8947 */ /* 0x008fea000383ffff */
[----:B------:R-:W-:Y:S05]  /*b110*/  BRA `(.L_x_68) ;  /* 0xffffff9000207947 */ /* 0x000fea000383ffff */
.L_x_71:
[----:B------:R-:W-:Y:S01]  /*b120*/  BSSY B0, `(.L_x_168) ;  /* 0x0000006000007945 */ /* 0x000fe20003800000 */
[----:B------:R-:W-:-:S07]  /*b130*/  MOV R15, 0xffffffff ;  /* 0xffffffff000f7802 */ /* 0x000fce0000000f00 */
[----:B-12--5:R-:W-:Y:S05]  /*b140*/  WARPSYNC.COLLECTIVE R15, `(.L_x_169) ;  /* 0x000000000f0c7348 */ /* 0x026fea0003c00000 */
[----:B------:R-:W-:Y:S02]  /*b150*/  ELECT P6, UR79, PT ;  /* 0x00000000004f782f */ /* 0x000fe400038c0000 */
[----:B------:R-:W-:Y:S01]  /*b160*/  MOV R14, UR79 ;  /* 0x0000004f000e7c02 */ /* 0x000fe20008000f00 */
[----:B-12--5:R-:W-:Y:S10]  /*b170*/  ENDCOLLECTIVE ;  /* 0x000000000000791b */ /* 0x026ff40003800000 */
.L_x_169:
[----:B------:R-:W-:Y:S05]  /*b180*/  BSYNC B0 ;  /* 0x0000000000007941 */ /* 0x000fea0003800000 */
.L_x_168:
[----:B------:R-:W-:Y:S01]  /*b190*/  PLOP3.LUT P0, PT, P6, PT, PT, 0x80, 0x8 ;  /* 0x000000000008781c */ /* 0x000fe2000370f070 */
[----:B------:R-:W-:-:S12]  /*b1a0*/  BRA `(.L_x_170) ;  /* 0xffffff90004c7947 */ /* 0x000fd8000383ffff */
.L_x_73:
[----:B--2---:R-:W-:-:S04]  /*b1b0*/  MOV R3, UR5 ;  /* 0x0000000500037c02 */ /* 0x004fc80008000f00 */
[----:B------:R2:W3:Y:S03]  /*b1c0*/  SYNCS.PHASECHK.TRANS64.TRYWAIT P0, [R3+URZ+0x8], R4 ;  /* 0x00000804030075a7 */ /* 0x0004e600080011ff */
[----:B---3--:R-:W-:Y:S05]  /*b1d0*/  @!P0 NANOSLEEP.SYNCS 0x989680 ;  /* 0x009896800000895d */ /* 0x008fea0003900000 */
[----:B------:R-:W3:Y:S02]  /*b1e0*/  @!P0 SYNCS.PHASECHK.TRANS64 P0, [R3+URZ+0x8], R4 ;  /* 0x00000804030085a7 */ /* 0x000ee400080010ff */
[----:B---3--:R-:W-:Y:S05]  /*b1f0*/  @!P0 BRA `(.L_x_73) ;  /* 0xfffffffc00ec8947 */ /* 0x008fea000383ffff */
[----:B------:R-:W-:Y:S05]  /*b200*/  BRA `(.L_x_72) ;  /* 0xffffff9000507947 */ /* 0x000fea000383ffff */
.L_x_74:
[----:B------:R-:W-:-:S07]  /*b210*/  MOV R4, UR18 ;  /* 0x0000001200047c02 */ /* 0x000fce0008000f00 */
.L_x_171:
[----:B-1----:R1:W2:Y:S02]  /*b220*/  SYNCS.PHASECHK.TRANS64.TRYWAIT P0, [R4+URZ+0x130], R5 ;  /* 0x00013005040075a7 */ /* 0x0022a400080011ff */
[----:B--2---:R-:W-:Y:S05]  /*b230*/  @!P0 NANOSLEEP.SYNCS 0x989680 ;  /* 0x009896800000895d */ /* 0x004fea0003900000 */
[----:B------:R-:W2:Y:S02]  /*b240*/  @!P0 SYNCS.PHASECHK.TRANS64 P0, [R4+URZ+0x130], R5 ;  /* 0x00013005040085a7 */ /* 0x000ea400080010ff */
[----:B--2---:R-:W-:Y:S05]  /*b250*/  @!P0 BRA `(.L_x_171) ;  /* 0xfffffffc00f08947 */ /* 0x004fea000383ffff */
[----:B------:R-:W-:Y:S05]  /*b260*/  BRA `(.L_x_172) ;  /* 0xffffff94002c7947 */ /* 0x000fea000383ffff */
.L_x_76:
[----:B------:R-:W-:-:S07]  /*b270*/  MOV R4, UR23 ;  /* 0x0000001700047c02 */ /* 0x000fce0008000f00 */
.L_x_173:
[----:B-1----:R1:W2:Y:S02]  /*b280*/  SYNCS.PHASECHK.TRANS64.TRYWAIT P0, [R4+URZ+0x150], R5 ;  /* 0x00015005040075a7 */ /* 0x0022a400080011ff */
[----:B--2---:R-:W-:Y:S05]  /*b290*/  @!P0 NANOSLEEP.SYNCS 0x989680 ;  /* 0x009896800000895d */ /* 0x004fea0003900000 */
[----:B------:R-:W2:Y:S02]  /*b2a0*/  @!P0 SYNCS.PHASECHK.TRANS64 P0, [R4+URZ+0x150], R5 ;  /* 0x00015005040085a7 */ /* 0x000ea400080010ff */
[----:B--2---:R-:W-:Y:S05]  /*b2b0*/  @!P0 BRA `(.L_x_173) ;  /* 0xfffffffc00f08947 */ /* 0x004fea000383ffff */
[----:B------:R-:W-:Y:S05]  /*b2c0*/  BRA `(.L_x_75) ;  /* 0xffffff94004c7947 */ /* 0x000fea000383ffff */
.L_x_80:
[----:B-1----:R-:W-:Y:S07]  /*b2d0*/  MOV R4, UR10 ;  /* 0x0000000a00047c02 */ /* 0x002fee0008000f00 */
.L_x_174:
[----:B-1----:R1:W2:Y:S02]  /*b2e0*/  SYNCS.PHASECHK.TRANS64.TRYWAIT P0, [R4+URZ], R7 ;  /* 0x00000007040075a7 */ /* 0x0022a400080011ff */
[----:B--2---:R-:W-:Y:S05]  /*b2f0*/  @!P0 NANOSLEEP.SYNCS 0x989680 ;  /* 0x009896800000895d */ /* 0x004fea0003900000 */
[----:B------:R-:W2:Y:S02]  /*b300*/  @!P0 SYNCS.PHASECHK.TRANS64 P0, [R4+URZ], R7 ;  /* 0x00000007040085a7 */ /* 0x000ea400080010ff */
[----:B--2---:R-:W-:Y:S05]  /*b310*/  @!P0 BRA `(.L_x_174) ;  /* 0xfffffffc00f08947 */ /* 0x004fea000383ffff */
[----:B------:R-:W-:Y:S05]  /*b320*/  BRA `(.L_x_79) ;  /* 0xffffff9400847947 */ /* 0x000fea000383ffff */
.L_x_84:
[----:B--2---:R-:W-:-:S07]  /*b330*/  MOV R0, UR4 ;  /* 0x0000000400007c02 */ /* 0x004fce0008000f00 */
.L_x_175:
[----:B-1----:R1:W2:Y:S02]  /*b340*/  SYNCS.PHASECHK.TRANS64.TRYWAIT P0, [R0+URZ], R5 ;  /* 0x00000005000075a7 */ /* 0x0022a400080011ff */
[----:B--2---:R-:W-:Y:S05]  /*b350*/  @!P0 NANOSLEEP.SYNCS 0x989680 ;  /* 0x009896800000895d */ /* 0x004fea0003900000 */
[----:B------:R-:W2:Y:S02]  /*b360*/  @!P0 SYNCS.PHASECHK.TRANS64 P0, [R0+URZ], R5 ;  /* 0x00000005000085a7 */ /* 0x000ea400080010ff */
[----:B--2---:R-:W-:Y:S05]  /*b370*/  @!P0 BRA `(.L_x_175) ;  /* 0xfffffffc00f08947 */ /* 0x004fea000383ffff */
[----:B------:R-:W-:Y:S05]  /*b380*/  BRA `(.L_x_176) ;  /* 0xffffff9800507947 */ /* 0x000fea000383ffff */
.L_x_87:
[----:B------:R-:W-:-:S07]  /*b390*/  MOV R0, UR18 ;  /* 0x0000001200007c02 */ /* 0x000fce0008000f00 */
.L_x_177:
[----:B-1----:R1:W2:Y:S02]  /*b3a0*/  SYNCS.PHASECHK.TRANS64.TRYWAIT P1, [R0+URZ+0x160], R5 ;  /* 0x00016005000075a7 */ /* 0x0022a400080211ff */
[----:B--2---:R-:W-:Y:S05]  /*b3b0*/  @!P1 NANOSLEEP.SYNCS 0x989680 ;  /* 0x009896800000995d */ /* 0x004fea0003900000 */
[----:B------:R-:W2:Y:S02]  /*b3c0*/  @!P1 SYNCS.PHASECHK.TRANS64 P1, [R0+URZ+0x160], R5 ;  /* 0x00016005000095a7 */ /* 0x000ea400080210ff */
[----:B--2---:R-:W-:Y:S05]  /*b3d0*/  @!P1 BRA `(.L_x_177) ;  /* 0xfffffffc00f09947 */ /* 0x004fea000383ffff */
[----:B------:R-:W-:Y:S05]  /*b3e0*/  BRA `(.L_x_178) ;  /* 0xffffff98009c7947 */ /* 0x000fea000383ffff */
.L_x_92:
[----:B------:R-:W-:Y:S07]  /*b3f0*/  MOV R0, UR22 ;  /* 0x0000001600007c02 */ /* 0x000fee0008000f00 */
.L_x_179:
[----:B-1----:R1:W2:Y:S02]  /*b400*/  SYNCS.PHASECHK.TRANS64.TRYWAIT P0, [R0+URZ+0x130], R3 ;  /* 0x00013003000075a7 */ /* 0x0022a400080011ff */
[----:B--2---:R-:W-:Y:S05]  /*b410*/  @!P0 NANOSLEEP.SYNCS 0x989680 ;  /* 0x009896800000895d */ /* 0x004fea0003900000 */
[----:B------:R-:W2:Y:S02]  /*b420*/  @!P0 SYNCS.PHASECHK.TRANS64 P0, [R0+URZ+0x130], R3 ;  /* 0x00013003000085a7 */ /* 0x000ea400080010ff */
[----:B--2---:R-:W-:Y:S05]  /*b430*/  @!P0 BRA `(.L_x_179) ;  /* 0xfffffffc00f08947 */ /* 0x004fea000383ffff */
[----:B------:R-:W-:Y:S05]  /*b440*/  BRA `(.L_x_180) ;  /* 0xffffffa0006c7947 */ /* 0x000fea000383ffff */
.L_x_95:
[----:B------:R-:W-:Y:S07]  /*b450*/  MOV R3, UR22 ;  /* 0x0000001600037c02 */ /* 0x000fee0008000f00 */
.L_x_181:
[----:B-1----:R1:W2:Y:S02]  /*b460*/  SYNCS.PHASECHK.TRANS64.TRYWAIT P1, [R3+URZ+0x128], R12 ;  /* 0x0001280c030075a7 */ /* 0x0022a400080211ff */
[----:B--2---:R-:W-:Y:S05]  /*b470*/  @!P1 NANOSLEEP.SYNCS 0x989680 ;  /* 0x009896800000995d */ /* 0x004fea0003900000 */
[----:B------:R-:W2:Y:S02]  /*b480*/  @!P1 SYNCS.PHASECHK.TRANS64 P1, [R3+URZ+0x128], R12 ;  /* 0x0001280c030095a7 */ /* 0x000ea400080210ff */
[----:B--2---:R-:W-:Y:S05]  /*b490*/  @!P1 BRA `(.L_x_181) ;  /* 0xfffffffc00f09947 */ /* 0x004fea000383ffff */
[----:B------:R-:W-:Y:S05]  /*b4a0*/  BRA `(.L_x_94) ;  /* 0xffffffa400c87947 */ /* 0x000fea000383ffff */
.L_x_98:
[----:B------:R-:W-:Y:S07]  /*b4b0*/  MOV R0, UR22 ;  /* 0x0000001600007c02 */ /* 0x000fee0008000f00 */
.L_x_182:
[----:B-1----:R1:W2:Y:S02]  /*b4c0*/  SYNCS.PHASECHK.TRANS64.TRYWAIT P1, [R0+URZ+0x110], R9 ;  /* 0x00011009000075a7 */ /* 0x0022a400080211ff */
[----:B--2---:R-:W-:Y:S05]  /*b4d0*/  @!P1 NANOSLEEP.SYNCS 0x989680 ;  /* 0x009896800000995d */ /* 0x004fea0003900000 */
[----:B------:R-:W2:Y:S02]  /*b4e0*/  @!P1 SYNCS.PHASECHK.TRANS64 P1, [R0+URZ+0x110], R9 ;  /* 0x00011009000095a7 */ /* 0x000ea400080210ff */
[----:B--2---:R-:W-:Y:S05]  /*b4f0*/  @!P1 BRA `(.L_x_182) ;  /* 0xfffffffc00f09947 */ /* 0x004fea000383ffff */
[----:B------:R-:W-:Y:S05]  /*b500*/  BRA `(.L_x_183) ;  /* 0xffffffac00387947 */ /* 0x000fea000383ffff */
.L_x_99:
[----:B------:R-:W-:Y:S07]  /*b510*/  MOV R0, UR22 ;  /* 0x0000001600007c02 */ /* 0x000fee0008000f00 */
.L_x_184:
[----:B-1----:R1:W2:Y:S02]  /*b520*/  SYNCS.PHASECHK.TRANS64.TRYWAIT P0, [R0+URZ+0x118], R9 ;  /* 0x00011809000075a7 */ /* 0x0022a400080011ff */
[----:B--2---:R-:W-:Y:S05]  /*b530*/  @!P0 NANOSLEEP.SYNCS 0x989680 ;  /* 0x009896800000895d */ /* 0x004fea0003900000 */
[----:B------:R-:W2:Y:S02]  /*b540*/  @!P0 SYNCS.PHASECHK.TRANS64 P0, [R0+URZ+0x118], R9 ;  /* 0x00011809000085a7 */ /* 0x000ea400080010ff */
[----:B--2---:R-:W-:Y:S05]  /*b550*/  @!P0 BRA `(.L_x_184) ;  /* 0xfffffffc00f08947 */ /* 0x004fea000383ffff */
[----:B------:R-:W-:Y:S05]  /*b560*/  BRA `(.L_x_185) ;  /* 0xffffffac00807947 */ /* 0x000fea000383ffff */
.L_x_101:
[----:B------:R-:W-:-:S07]  /*b570*/  MOV R0, UR22 ;  /* 0x0000001600007c02 */ /* 0x000fce0008000f00 */
.L_x_186:
[----:B--2---:R2:W3:Y:S02]  /*b580*/  SYNCS.PHASECHK.TRANS64.TRYWAIT P0, [R0+URZ+0x110], R3 ;  /* 0x00011003000075a7 */ /* 0x0044e400080011ff */
[----:B---3--:R-:W-:Y:S05]  /*b590*/  @!P0 NANOSLEEP.SYNCS 0x989680 ;  /* 0x009896800000895d */ /* 0x008fea0003900000 */
[----:B------:R-:W3:Y:S02]  /*b5a0*/  @!P0 SYNCS.PHASECHK.TRANS64 P0, [R0+URZ+0x110], R3 ;  /* 0x00011003000085a7 */ /* 0x000ee400080010ff */
[----:B---3--:R-:W-:Y:S05]  /*b5b0*/  @!P0 BRA `(.L_x_186) ;  /* 0xfffffffc00f08947 */ /* 0x008fea000383ffff */
[----:B------:R-:W-:Y:S05]  /*b5c0*/  BRA `(.L_x_187) ;  /* 0xffffffac00e07947 */ /* 0x000fea000383ffff */
.L_x_103:
[----:B------:R-:W-:Y:S07]  /*b5d0*/  MOV R0, UR50 ;  /* 0x0000003200007c02 */ /* 0x000fee0008000f00 */
.L_x_188:
[----:B-1----:R1:W2:Y:S02]  /*b5e0*/  SYNCS.PHASECHK.TRANS64.TRYWAIT P0, [R0+URZ+0x130], R3 ;  /* 0x00013003000075a7 */ /* 0x0022a400080011ff */
[----:B--2---:R-:W-:Y:S05]  /*b5f0*/  @!P0 NANOSLEEP.SYNCS 0x989680 ;  /* 0x009896800000895d */ /* 0x004fea0003900000 */
[----:B------:R-:W2:Y:S02]  /*b600*/  @!P0 SYNCS.PHASECHK.TRANS64 P0, [R0+URZ+0x130], R3 ;  /* 0x00013003000085a7 */ /* 0x000ea400080010ff */
[----:B--2---:R-:W-:Y:S05]  /*b610*/  @!P0 BRA `(.L_x_188) ;  /* 0xfffffffc00f08947 */ /* 0x004fea000383ffff */
[----:B------:R-:W-:Y:S05]  /*b620*/  BRA `(.L_x_189) ;  /* 0xffffffb000b47947 */ /* 0x000fea000383ffff */
.L_x_114:
[----:B---3--:R3:W1:Y:S02]  /*b630*/  SYNCS.PHASECHK.TRANS64.TRYWAIT P1, [R0+URZ+0x100], R5 ;  /* 0x00010005000075a7 */ /* 0x00866400080211ff */
[----:B-1----:R-:W-:Y:S05]  /*b640*/  @!P1 NANOSLEEP.SYNCS 0x989680 ;  /* 0x009896800000995d */ /* 0x002fea0003900000 */
[----:B------:R-:W1:Y:S02]  /*b650*/  @!P1 SYNCS.PHASECHK.TRANS64 P1, [R0+URZ+0x100], R5 ;  /* 0x00010005000095a7 */ /* 0x000e6400080210ff */
[----:B-1----:R-:W-:Y:S05]  /*b660*/  @!P1 BRA `(.L_x_114) ;  /* 0xfffffffc00f09947 */ /* 0x002fea000383ffff */
[----:B------:R-:W-:Y:S05]  /*b670*/  BRA `(.L_x_113) ;  /* 0xffffffc400c47947 */ /* 0x000fea000383ffff */
.L_x_116:
[----:B----4-:R4:W1:Y:S02]  /*b680*/  SYNCS.PHASECHK.TRANS64.TRYWAIT P0, [R180+URZ+0x140], R3 ;  /* 0x00014003b40075a7 */ /* 0x01086400080011ff */
[----:B-1----:R-:W-:Y:S05]  /*b690*/  @!P0 NANOSLEEP.SYNCS 0x989680 ;  /* 0x009896800000895d */ /* 0x002fea0003900000 */
[----:B------:R-:W1:Y:S02]  /*b6a0*/  @!P0 SYNCS.PHASECHK.TRANS64 P0, [R180+URZ+0x140], R3 ;  /* 0x00014003b40085a7 */ /* 0x000e6400080010ff */
[----:B-1----:R-:W-:Y:S05]  /*b6b0*/  @!P0 BRA `(.L_x_116) ;  /* 0xfffffffc00f08947 */ /* 0x002fea000383ffff */
[----:B------:R-:W-:Y:S05]  /*b6c0*/  BRA `(.L_x_115) ;  /* 0xffffffc8001c7947 */ /* 0x000fea000383ffff */
.L_x_125:
[----:B---3--:R3:W4:Y:S02]  /*b6d0*/  SYNCS.PHASECHK.TRANS64.TRYWAIT P0, [R187+URZ+0x100], R2 ;  /* 0x00010002bb0075a7 */ /* 0x00872400080011ff */
[----:B----4-:R-:W-:Y:S05]  /*b6e0*/  @!P0 NANOSLEEP.SYNCS 0x989680 ;  /* 0x009896800000895d */ /* 0x010fea0003900000 */
[----:B------:R-:W4:Y:S02]  /*b6f0*/  @!P0 SYNCS.PHASECHK.TRANS64 P0, [R187+URZ+0x100], R2 ;  /* 0x00010002bb0085a7 */ /* 0x000f2400080010ff */
[----:B----4-:R-:W-:Y:S05]  /*b700*/  @!P0 BRA `(.L_x_125) ;  /* 0xfffffffc00f08947 */ /* 0x010fea000383ffff */
[----:B------:R-:W-:Y:S05]  /*b710*/  BRA `(.L_x_124) ;  /* 0xffffffdc002c7947 */ /* 0x000fea000383ffff */
        .weak           $__internal_0_$__cuda_sm10x_tcgen05_guardrail_trap_col_being_dealloced_not_returned_by_alloc
        .type           $__internal_0_$__cuda_sm10x_tcgen05_guardrail_trap_col_being_dealloced_not_returned_by_alloc,@function
        .size           $__internal_0_$__cuda_sm10x_tcgen05_guardrail_trap_col_being_dealloced_not_returned_by_alloc,($__internal_1_$__cuda_sm10x_tcgen05_guardrail_trap_phase_invalid_during_alloc - $__internal_0_$__cuda_sm10x_tcgen05_guardrail_trap_col_being_dealloced_not_returned_by_alloc)
$__internal_0_$__cuda_sm10x_tcgen05_guardrail_trap_col_being_dealloced_not_returned_by_alloc:
[----:B------:R-:W-:Y:S05]  /*b720*/  BPT.TRAP 0x1 ;  /* 0x000000040000795c */ /* 0x000fea0000300000 */
[----:B------:R-:W-:-:S04]  /*b730*/  HFMA2 R3, -RZ, RZ, 0, 0 ;  /* 0x00000000ff037431 */ /* 0x000fc800000001ff */
[----:B------:R-:W-:Y:S05]  /*b740*/  RET.REL.NODEC R2 `(_ZN7cutlass13device_kernelINS_4conv6kernel13ConvUniversalINS1_16ConvProblemShapeILNS1_8OperatorE2ELi3EEENS1_10collective14CollectiveConvINS1_47MainloopSm100TmaUmmaWarpSpecializedImplicitGemmILS5_2ELi16ELi3ELi1ELi2EN4cute5tupleIJNSA_1CILi2EEENSC_ILi1EEESE_EEEEENSB_IJNSC_ILi256EEENSB_IJNSC_ILi128EEEEEENSB_IJNSC_ILi64EEEEEEEEENS_12float_e4m3_tESN_NSA_8TiledMMAINSA_8MMA_AtomIJNSA_10MMA_TraitsINSA_25SM100_MMA_F8F6F4_2x1SM_SSEJSN_SN_fSH_SI_NSA_17integral_constantINSA_4UMMA5MajorELSU_1EEESV_NSS_INST_7ScaleInELSW_0EEESX_EEEEEENSA_6LayoutINSB_IJSE_SE_SE_EEENSB_IJNSC_ILi0EEES12_S12_EEEEENSB_IJNSA_10UnderscoreES15_S15_EEEEENS7_6detail27Sm100ImplicitGemmTileTraitsINSA_18SM100_TMA_2SM_LOADENSA_14ComposedLayoutINSA_7SwizzleILi3ELi4ELi3EEENSA_18smem_ptr_flag_bitsILi8EEENS10_INSB_IJSI_NSC_ILi8EEEEEENSB_IJSE_SI_EEEEEEEvEENS19_INSA_25SM100_TMA_2SM_LOAD_IM2COLENS1B_INS1C_ILi2ELi4ELi3EEES1F_NS10_INSB_IJSK_S1G_EEENSB_IJSE_SK_EEEEEEEvEEEENS_8epilogue10collective18CollectiveEpilogueINS1U_23Sm100TmaWarpSpecializedILi2ELi2ELi64ELb0ELb0EEEJNSB_IJSI_SJ_SL_EEENSB_IJNS10_ISI_SE_EENS10_ISK_SE_EEEEESN_NSB_IJlNSB_IJSE_lllEEES12_EEESN_S24_NS1U_6fusion15FusionCallbacksIS1Y_NS25_17LinearCombinationISN_fSN_fLNS_15FloatRoundStyleE2EEES1Z_S22_JEEENSA_5SM1004TMEM4LOAD26SM100_TMEM_LOAD_32dp32b64xENSA_13SM90_TMA_LOADENS1B_IS1N_S1F_NS10_INSB_IJS1G_SK_EEENSB_IJSK_SE_EEEEEEENSA_39AutoVectorizingCopyWithAssumedAlignmentILi128EEENSA_14SM90_TMA_STOREES2J_S2L_S2L_EEEvvEEEEvNT_6ParamsE) ;  /* 0xffffff48022c7950 */ /* 0x000fea0003c3ffff */
        .weak           $__internal_1_$__cuda_sm10x_tcgen05_guardrail_trap_phase_invalid_during_alloc
        .type           $__internal_1_$__cuda_sm10x_tcgen05_guardrail_trap_phase_invalid_during_alloc,@function
        .size           $__internal_1_$__cuda_sm10x_tcgen05_guardrail_trap_phase_invalid_during_alloc,($__internal_2_$__cuda_sm10x_tcgen05_guardrail_trap_unallocated_columns_being_dealloced - $__internal_1_$__cuda_sm10x_tcgen05_guardrail_trap_phase_invalid_during_alloc)
$__internal_1_$__cuda_sm10x_tcgen05_guardrail_trap_phase_invalid_during_alloc:
[----:B------:R-:W-:Y:S05]  /*b750*/  BPT.TRAP 0x1 ;  /* 0x000000040000795c */ /* 0x000fea0000300000 */
[----:B------:R-:W-:-:S04]  /*b760*/  MOV R5, 0x0 ;  /* 0x0000000000057802 */ /* 0x000fc80000000f00 */
[----:B------:R-:W-:Y:S05]  /*b770*/  RET.REL.NODEC R4 `(_ZN7cutlass13device_kernelINS_4conv6kernel13ConvUniversalINS1_16ConvProblemShapeILNS1_8OperatorE2ELi3EEENS1_10collective14CollectiveConvINS1_47MainloopSm100TmaUmmaWarpSpecializedImplicitGemmILS5_2ELi16ELi3ELi1ELi2EN4cute5tupleIJNSA_1CILi2EEENSC_ILi1EEESE_EEEEENSB_IJNSC_ILi256EEENSB_IJNSC_ILi128EEEEEENSB_IJNSC_ILi64EEEEEEEEENS_12float_e4m3_tESN_NSA_8TiledMMAINSA_8MMA_AtomIJNSA_10MMA_TraitsINSA_25SM100_MMA_F8F6F4_2x1SM_SSEJSN_SN_fSH_SI_NSA_17integral_constantINSA_4UMMA5MajorELSU_1EEESV_NSS_INST_7ScaleInELSW_0EEESX_EEEEEENSA_6LayoutINSB_IJSE_SE_SE_EEENSB_IJNSC_ILi0EEES12_S12_EEEEENSB_IJNSA_10UnderscoreES15_S15_EEEEENS7_6detail27Sm100ImplicitGemmTileTraitsINSA_18SM100_TMA_2SM_LOADENSA_14ComposedLayoutINSA_7SwizzleILi3ELi4ELi3EEENSA_18smem_ptr_flag_bitsILi8EEENS10_INSB_IJSI_NSC_ILi8EEEEEENSB_IJSE_SI_EEEEEEEvEENS19_INSA_25SM100_TMA_2SM_LOAD_IM2COLENS1B_INS1C_ILi2ELi4ELi3EEES1F_NS10_INSB_IJSK_S1G_EEENSB_IJSE_SK_EEEEEEEvEEEENS_8epilogue10collective18CollectiveEpilogueINS1U_23Sm100TmaWarpSpecializedILi2ELi2ELi64ELb0ELb0EEEJNSB_IJSI_SJ_SL_EEENSB_IJNS10_ISI_SE_EENS10_ISK_SE_EEEEESN_NSB_IJlNSB_IJSE_lllEEES12_EEESN_S24_NS1U_6fusion15FusionCallbacksIS1Y_NS25_17LinearCombinationISN_fSN_fLNS_15FloatRoundStyleE2EEES1Z_S22_JEEENSA_5SM1004TMEM4LOAD26SM100_TMEM_LOAD_32dp32b64xENSA_13SM90_TMA_LOADENS1B_IS1N_S1F_NS10_INSB_IJS1G_SK_EEENSB_IJSK_SE_EEEEEEENSA_39AutoVectorizingCopyWithAssumedAlignmentILi128EEENSA_14SM90_TMA_STOREES2J_S2L_S2L_EEEvvEEEEvNT_6ParamsE) ;  /* 0xffffff4804207950 */ /* 0x000fea0003c3ffff */
        .weak           $__internal_2_$__cuda_sm10x_tcgen05_guardrail_trap_unallocated_columns_being_dealloced
        .type           $__internal_2_$__cuda_sm10x_tcgen05_guardrail_trap_unallocated_columns_being_dealloced,@function
        .size           $__internal_2_$__cuda_sm10x_tcgen05_guardrail_trap_unallocated_columns_being_dealloced,(.L_x_191 - $__internal_2_$__cuda_sm10x_tcgen05_guardrail_trap_unallocated_columns_being_dealloced)
$__internal_2_$__cuda_sm10x_tcgen05_guardrail_trap_unallocated_columns_being_dealloced:
[----:B------:R-:W-:Y:S05]  /*b780*/  BPT.TRAP 0x1 ;  /* 0x000000040000795c */ /* 0x000fea0000300000 */
[----:B------:R-:W-:-:S04]  /*b790*/  HFMA2 R3, -RZ, RZ, 0, 0 ;  /* 0x00000000ff037431 */ /* 0x000fc800000001ff */
[----:B------:R-:W-:Y:S05]  /*b7a0*/  RET.REL.NODEC R2 `(_ZN7cutlass13device_kernelINS_4conv6kernel13ConvUniversalINS1_16ConvProblemShapeILNS1_8OperatorE2ELi3EEENS1_10collective14CollectiveConvINS1_47MainloopSm100TmaUmmaWarpSpecializedImplicitGemmILS5_2ELi16ELi3ELi1ELi2EN4cute5tupleIJNSA_1CILi2EEENSC_ILi1EEESE_EEEEENSB_IJNSC_ILi256EEENSB_IJNSC_ILi128EEEEEENSB_IJNSC_ILi64EEEEEEEEENS_12float_e4m3_tESN_NSA_8TiledMMAINSA_8MMA_AtomIJNSA_10MMA_TraitsINSA_25SM100_MMA_F8F6F4_2x1SM_SSEJSN_SN_fSH_SI_NSA_17integral_constantINSA_4UMMA5MajorELSU_1EEESV_NSS_INST_7ScaleInELSW_0EEESX_EEEEEENSA_6LayoutINSB_IJSE_SE_SE_EEENSB_IJNSC_ILi0EEES12_S12_EEEEENSB_IJNSA_10UnderscoreES15_S15_EEEEENS7_6detail27Sm100ImplicitGemmTileTraitsINSA_18SM100_TMA_2SM_LOADENSA_14ComposedLayoutINSA_7SwizzleILi3ELi4ELi3EEENSA_18smem_ptr_flag_bitsILi8EEENS10_INSB_IJSI_NSC_ILi8EEEEEENSB_IJSE_SI_EEEEEEEvEENS19_INSA_25SM100_TMA_2SM_LOAD_IM2COLENS1B_INS1C_ILi2ELi4ELi3EEES1F_NS10_INSB_IJSK_S1G_EEENSB_IJSE_SK_EEEEEEEvEEEENS_8epilogue10collective18CollectiveEpilogueINS1U_23Sm100TmaWarpSpecializedILi2ELi2ELi64ELb0ELb0EEEJNSB_IJSI_SJ_SL_EEENSB_IJNS10_ISI_SE_EENS10_ISK_SE_EEEEESN_NSB_IJlNSB_IJSE_lllEEES12_EEESN_S24_NS1U_6fusion15FusionCallbacksIS1Y_NS25_17LinearCombinationISN_fSN_fLNS_15FloatRoundStyleE2EEES1Z_S22_JEEENSA_5SM1004TMEM4LOAD26SM100_TMEM_LOAD_32dp32b64xENSA_13SM90_TMA_LOADENS1B_IS1N_S1F_NS10_INSB_IJS1G_SK_EEENSB_IJSK_SE_EEEEEEENSA_39AutoVectorizingCopyWithAssumedAlignmentILi128EEENSA_14SM90_TMA_STOREES2J_S2L_S2L_EEEvvEEEEvNT_6ParamsE) ;  /* 0xffffff4802147950 */ /* 0x000fea0003c3ffff */
.L_x_190:
[----:B------:R-:W-:-:S00]  /*b7b0*/  BRA `(.L_x_190) ;  /* 0xfffffffc00fc7947 */ /* 0x000fc0000383ffff */
[----:B------:R-:W-:-:S00]  /*b7c0*/  NOP ;  /* 0x0000000000007918 */ /* 0x000fc00000000000 */
        /* <DEDUP_REMOVED lines=11> */
.L_x_191:


//--------------------- .nv.global.init           --------------------------
	.section	.nv.global.init,"aw",@progbits
.nv.global.init:
	.type		$str$29,@object
	.size		$str$29,($str$30 - $str$29)
$str$29:
        /*0000*/ 	.byte	0x28, 0x61, 0x64, 0x64, 0x72, 0x65, 0x73, 0x73, 0x20, 0x26, 0x20, 0x6d, 0x61, 0x73, 0x6b, 0x29
        /*0010*/ 	.byte	0x20, 0x3d, 0x3d, 0x20, 0x30, 0x00
	.type		$str$30,@object
	.size		$str$30,($str$28 - $str$30)
$str$30:
        /*0016*/ 	.byte	0x2f, 0x74, 0x6d, 0x70, 0x2f, 0x63, 0x75, 0x74, 0x6c, 0x61, 0x73, 0x73, 0x5f, 0x73, 0x77, 0x65
        /*0026*/ 	.byte	0x65, 0x70, 0x5f, 0x73, 0x72, 0x63, 0x2f, 0x69, 0x6e, 0x63, 0x6c, 0x75, 0x64, 0x65, 0x2f, 0x63
        /*0036*/ 	.byte	0x75, 0x74, 0x65, 0x2f, 0x70, 0x6f, 0x69, 0x6e, 0x74, 0x65, 0x72, 0x5f, 0x66, 0x6c, 0x61, 0x67
        /*0046*/ 	.byte	0x67, 0x65, 0x64, 0x2e, 0x68, 0x70, 0x70, 0x00
	.type		$str$28,@object
	.size		$str$28,($str$27 - $str$28)
$str$28:
        /*004e*/ 	.byte	0x2f, 0x74, 0x6d, 0x70, 0x2f, 0x63, 0x75, 0x74, 0x6c, 0x61, 0x73, 0x73, 0x5f, 0x73, 0x77, 0x65
        /*005e*/ 	.byte	0x65, 0x70, 0x5f, 0x73, 0x72, 0x63, 0x2f, 0x69, 0x6e, 0x63, 0x6c, 0x75, 0x64, 0x65, 0x2f, 0x63
        /*006e*/ 	.byte	0x75, 0x74, 0x65, 0x2f, 0x61, 0x74, 0x6f, 0x6d, 0x2f, 0x63, 0x6f, 0x70, 0x79, 0x5f, 0x74, 0x72
        /*007e*/ 	.byte	0x61, 0x69, 0x74, 0x73, 0x5f, 0x73, 0x6d, 0x31, 0x30, 0x30, 0x2e, 0x68, 0x70, 0x70, 0x00
	.type		$str$27,@object
	.size		$str$27,(__unnamed_1 - $str$27)
$str$27:
        /*008d*/ 	.byte	0x28, 0x28, 0x75, 0x69, 0x6e, 0x74, 0x33, 0x32, 0x5f, 0x74, 0x28, 0x74, 0x68, 0x72, 0x65, 0x61
        /*009d*/ 	.byte	0x64, 0x49, 0x64, 0x78, 0x2e, 0x78, 0x29, 0x20, 0x2f, 0x20, 0x33, 0x32, 0x29, 0x20, 0x25, 0x20
        /*00ad*/ 	.byte	0x34, 0x29, 0x20, 0x3d, 0x3d, 0x20, 0x28, 0x28, 0x28, 0x74, 0x6d, 0x65, 0x6d, 0x5f, 0x61, 0x64
        /*00bd*/ 	.byte	0x64, 0x72, 0x20, 0x3e, 0x3e, 0x20, 0x31, 0x36, 0x29, 0x20, 0x2f, 0x20, 0x33, 0x32, 0x29, 0x20
        /*00cd*/ 	.byte	0x25, 0x20, 0x34, 0x29, 0x00
	.type		__unnamed_1,@object
	.size		__unnamed_1,(__unnamed_2 - __unnamed_1)
__unnamed_1:
        /*00d2*/ 	.byte	0x61, 0x75, 0x74, 0x6f, 0x20, 0x63, 0x75, 0x74, 0x65, 0x3a, 0x3a, 0x61, 0x73, 0x5f, 0x70, 0x6f
        /* <DEDUP_REMOVED lines=24> */
        /*0262*/ 	.byte	0x43, 0x3c, 0x38, 0x31, 0x39, 0x32, 0x3e, 0x3e, 0x3e, 0x3e, 0x5d, 0x00
	.type		__unnamed_2,@object
	.size		__unnamed_2,(.L_2 - __unnamed_2)
__unnamed_2:
        /* <DEDUP_REMOVED lines=42> */
        /*050e*/ 	.byte	0x3e, 0x3e, 0x3e, 0x3e, 0x5d, 0x00
.L_2:


//--------------------- .nv.shared._ZN7cutlass13device_kernelINS_4conv6kernel13ConvUniversalINS1_16ConvProblemShapeILNS1_8OperatorE2ELi3EEENS1_10collective14CollectiveConvINS1_47MainloopSm100TmaUmmaWarpSpecializedImplicitGemmILS5_2ELi16ELi3ELi1ELi2EN4cute5tupleIJNSA_1CILi2EEENSC_ILi1EEESE_EEEEENSB_IJNSC_ILi256EEENSB_IJNSC_ILi128EEEEEENSB_IJNSC_ILi64EEEEEEEEENS_12float_e4m3_tESN_NSA_8TiledMMAINSA_8MMA_AtomIJNSA_10MMA_TraitsINSA_25SM100_MMA_F8F6F4_2x1SM_SSEJSN_SN_fSH_SI_NSA_17integral_constantINSA_4UMMA5MajorELSU_1EEESV_NSS_INST_7ScaleInELSW_0EEESX_EEEEEENSA_6LayoutINSB_IJSE_SE_SE_EEENSB_IJNSC_ILi0EEES12_S12_EEEEENSB_IJNSA_10UnderscoreES15_S15_EEEEENS7_6detail27Sm100ImplicitGemmTileTraitsINSA_18SM100_TMA_2SM_LOADENSA_14ComposedLayoutINSA_7SwizzleILi3ELi4ELi3EEENSA_18smem_ptr_flag_bitsILi8EEENS10_INSB_IJSI_NSC_ILi8EEEEEENSB_IJSE_SI_EEEEEEEvEENS19_INSA_25SM100_TMA_2SM_LOAD_IM2COLENS1B_INS1C_ILi2ELi4ELi3EEES1F_NS10_INSB_IJSK_S1G_EEENSB_IJSE_SK_EEEEEEEvEEEENS_8epilogue10collective18CollectiveEpilogueINS1U_23Sm100TmaWarpSpecializedILi2ELi2ELi64ELb0ELb0EEEJNSB_IJSI_SJ_SL_EEENSB_IJNS10_ISI_SE_EENS10_ISK_SE_EEEEESN_NSB_IJlNSB_IJSE_lllEEES12_EEESN_S24_NS1U_6fusion15FusionCallbacksIS1Y_NS25_17LinearCombinationISN_fSN_fLNS_15FloatRoundStyleE2EEES1Z_S22_JEEENSA_5SM1004TMEM4LOAD26SM100_TMEM_LOAD_32dp32b64xENSA_13SM90_TMA_LOADENS1B_IS1N_S1F_NS10_INSB_IJS1G_SK_EEENSB_IJSK_SE_EEEEEEENSA_39AutoVectorizingCopyWithAssumedAlignmentILi128EEENSA_14SM90_TMA_STOREES2J_S2L_S2L_EEEvvEEEEvNT_6ParamsE --------------------------
	.section	.nv.shared._ZN7cutlass13device_kernelINS_4conv6kernel13ConvUniversalINS1_16ConvProblemShapeILNS1_8OperatorE2ELi3EEENS1_10collective14CollectiveConvINS1_47MainloopSm100TmaUmmaWarpSpecializedImplicitGemmILS5_2ELi16ELi3ELi1ELi2EN4cute5tupleIJNSA_1CILi2EEENSC_ILi1EEESE_EEEEENSB_IJNSC_ILi256EEENSB_IJNSC_ILi128EEEEEENSB_IJNSC_ILi64EEEEEEEEENS_12float_e4m3_tESN_NSA_8TiledMMAINSA_8MMA_AtomIJNSA_10MMA_TraitsINSA_25SM100_MMA_F8F6F4_2x1SM_SSEJSN_SN_fSH_SI_NSA_17integral_constantINSA_4UMMA5MajorELSU_1EEESV_NSS_INST_7ScaleInELSW_0EEESX_EEEEEENSA_6LayoutINSB_IJSE_SE_SE_EEENSB_IJNSC_ILi0EEES12_S12_EEEEENSB_IJNSA_10UnderscoreES15_S15_EEEEENS7_6detail27Sm100ImplicitGemmTileTraitsINSA_18SM100_TMA_2SM_LOADENSA_14ComposedLayoutINSA_7SwizzleILi3ELi4ELi3EEENSA_18smem_ptr_flag_bitsILi8EEENS10_INSB_IJSI_NSC_ILi8EEEEEENSB_IJSE_SI_EEEEEEEvEENS19_INSA_25SM100_TMA_2SM_LOAD_IM2COLENS1B_INS1C_ILi2ELi4ELi3EEES1F_NS10_INSB_IJSK_S1G_EEENSB_IJSE_SK_EEEEEEEvEEEENS_8epilogue10collective18CollectiveEpilogueINS1U_23Sm100TmaWarpSpecializedILi2ELi2ELi64ELb0ELb0EEEJNSB_IJSI_SJ_SL_EEENSB_IJNS10_ISI_SE_EENS10_ISK_SE_EEEEESN_NSB_IJlNSB_IJSE_lllEEES12_EEESN_S24_NS1U_6fusion15FusionCallbacksIS1Y_NS25_17LinearCombinationISN_fSN_fLNS_15FloatRoundStyleE2EEES1Z_S22_JEEENSA_5SM1004TMEM4LOAD26SM100_TMEM_LOAD_32dp32b64xENSA_13SM90_TMA_LOADENS1B_IS1N_S1F_NS10_INSB_IJS1G_SK_EEENSB_IJSK_SE_EEEEEEENSA_39AutoVectorizingCopyWithAssumedAlignmentILi128EEENSA_14SM90_TMA_STOREES2J_S2L_S2L_EEEvvEEEEvNT_6ParamsE,"aw",@nobits
	.sectionflags	@""
	.align	16
	.zero		1024


//--------------------- .nv.shared.reserved.0     --------------------------
	.section	.nv.shared.reserved.0,"aw",@nobits
	.weak		__nv_reservedSMEM_offset_0_alias
	.size		__nv_reservedSMEM_offset_0_alias, 0, 64
	.other		__nv_reservedSMEM_offset_0_alias,@"STO_CUDA_RESERVED_SHARED STV_DEFAULT"
__nv_reservedSMEM_offset_0_alias:
	.zero		0
.nv.shared.reserved.0:
	.zero		64
	.weak		__nv_reservedSMEM_tcgen05_partition
	.type		__nv_reservedSMEM_tcgen05_partition,@object
	.size		__nv_reservedSMEM_tcgen05_partition,(.L_0 - __nv_reservedSMEM_tcgen05_partition)
__nv_reservedSMEM_tcgen05_partition:
	.zero		32
.L_0:


//--------------------- .nv.global                --------------------------
	.section	.nv.global,"aw",@nobits
.nv.global:
	.type		_ZN39_INTERNAL_753b21f1_4_k_cu_fa8c21ef_45184cute1_E,@object
	.size		_ZN39_INTERNAL_753b21f1_4_k_cu_fa8c21ef_45184cute1_E,(_ZN39_INTERNAL_753b21f1_4_k_cu_fa8c21ef_45184cuda3std3__45__cpo6cbeginE - _ZN39_INTERNAL_753b21f1_4_k_cu_fa8c21ef_45184cute1_E)
_ZN39_INTERNAL_753b21f1_4_k_cu_fa8c21ef_45184cute1_E:
	.zero		1
	.type		_ZN39_INTERNAL_753b21f1_4_k_cu_fa8c21ef_45184cuda3std3__45__cpo6cbeginE,@object
	.size		_ZN39_INTERNAL_753b21f1_4_k_cu_fa8c21ef_45184cuda3std3__45__cpo6cbeginE,(_ZN39_INTERNAL_753b21f1_4_k_cu_fa8c21ef_45184cuda3std3__48in_placeE - _ZN39_INTERNAL_753b21f1_4_k_cu_fa8c21ef_45184cuda3std3__45__cpo6cbeginE)
_ZN39_INTERNAL_753b21f1_4_k_cu_fa8c21ef_45184cuda3std3__45__cpo6cbeginE:
	.zero		1
	.type		_ZN39_INTERNAL_753b21f1_4_k_cu_fa8c21ef_45184cuda3std3__48in_placeE,@object
	.size		_ZN39_INTERNAL_753b21f1_4_k_cu_fa8c21ef_45184cuda3std3__48in_placeE,(_ZN39_INTERNAL_753b21f1_4_k_cu_fa8c21ef_45184cuda3std6ranges3__45__cpo9iter_moveE - _ZN39_INTERNAL_753b21f1_4_k_cu_fa8c21ef_45184cuda3std3__48in_placeE)
_ZN39_INTERNAL_753b21f1_4_k_cu_fa8c21ef_45184cuda3std3__48in_placeE:
	.zero		1
	.type		_ZN39_INTERNAL_753b21f1_4_k_cu_fa8c21ef_45184cuda3std6ranges3__45__cpo9iter_moveE,@object
	.size		_ZN39_INTERNAL_753b21f1_4_k_cu_fa8c21ef_45184cuda3std6ranges3__45__cpo9iter_moveE,(_ZN39_INTERNAL_753b21f1_4_k_cu_fa8c21ef_45184cuda3std3__45__cpo5beginE - _ZN39_INTERNAL_753b21f1_4_k_cu_fa8c21ef_45184cuda3std6ranges3__45__cpo9iter_moveE)
_ZN39_INTERNAL_753b21f1_4_k_cu_fa8c21ef_45184cuda3std6ranges3__45__cpo9iter_moveE:
	.zero		1
	.type		_ZN39_INTERNAL_753b21f1_4_k_cu_fa8c21ef_45184cuda3std3__45__cpo5beginE,@object
	.size		_ZN39_INTERNAL_753b21f1_4_k_cu_fa8c21ef_45184cuda3std3__45__cpo5beginE,(_ZN39_INTERNAL_753b21f1_4_k_cu_fa8c21ef_45184cuda3std3__441_GLOBAL__N__753b21f1_4_k_cu_fa8c21ef_45186ignoreE - _ZN39_INTERNAL_753b21f1_4_k_cu_fa8c21ef_45184cuda3std3__45__cpo5beginE)
_ZN39_INTERNAL_753b21f1_4_k_cu_fa8c21ef_45184cuda3std3__45__cpo5beginE:
	.zero		1
	.type		_ZN39_INTERNAL_753b21f1_4_k_cu_fa8c21ef_45184cuda3std3__441_GLOBAL__N__753b21f1_4_k_cu_fa8c21ef_45186ignoreE,@object
	.size		_ZN39_INTERNAL_753b21f1_4_k_cu_fa8c21ef_45184cuda3std3__441_GLOBAL__N__753b21f1_4_k_cu_fa8c21ef_45186ignoreE,(_ZN39_INTERNAL_753b21f1_4_k_cu_fa8c21ef_45184cute7productE - _ZN39_INTERNAL_753b21f1_4_k_cu_fa8c21ef_45184cuda3std3__441_GLOBAL__N__753b21f1_4_k_cu_fa8c21ef_45186ignoreE)
_ZN39_INTERNAL_753b21f1_4_k_cu_fa8c21ef_45184cuda3std3__441_GLOBAL__N__753b21f1_4_k_cu_fa8c21ef_45186ignoreE:
	.zero		1
	.type		_ZN39_INTERNAL_753b21f1_4_k_cu_fa8c21ef_45184cute7productE,@object
	.size		_ZN39_INTERNAL_753b21f1_4_k_cu_fa8c21ef_45184cute7productE,(_ZN39_INTERNAL_753b21f1_4_k_cu_fa8c21ef_45184cuda3std3__45__cpo3endE - _ZN39_INTERNAL_753b21f1_4_k_cu_fa8c21ef_45184cute7productE)
_ZN39_INTERNAL_753b21f1_4_k_cu_fa8c21ef_45184cute7productE:
	.zero		1
	.type		_ZN39_INTERNAL_753b21f1_4_k_cu_fa8c21ef_45184cuda3std3__45__cpo3endE,@object
	.size		_ZN39_INTERNAL_753b21f1_4_k_cu_fa8c21ef_45184cuda3std3__45__cpo3endE,(_ZN39_INTERNAL_753b21f1_4_k_cu_fa8c21ef_45184cuda3std3__419piecewise_constructE - _ZN39_INTERNAL_753b21f1_4_k_cu_fa8c21ef_45184cuda3std3__45__cpo3endE)
_ZN39_INTERNAL_753b21f1_4_k_cu_fa8c21ef_45184cuda3std3__45__cpo3endE:
	.zero		1
	.type		_ZN39_INTERNAL_753b21f1_4_k_cu_fa8c21ef_45184cuda3std3__419piecewise_constructE,@object
	.size		_ZN39_INTERNAL_753b21f1_4_k_cu_fa8c21ef_45184cuda3std3__419piecewise_constructE,(_ZN39_INTERNAL_753b21f1_4_k_cu_fa8c21ef_45184cuda3std3__45__cpo4cendE - _ZN39_INTERNAL_753b21f1_4_k_cu_fa8c21ef_45184cuda3std3__419piecewise_constructE)
_ZN39_INTERNAL_753b21f1_4_k_cu_fa8c21ef_45184cuda3std3__419piecewise_constructE:
	.zero		1
	.type		_ZN39_INTERNAL_753b21f1_4_k_cu_fa8c21ef_45184cuda3std3__45__cpo4cendE,@object
	.size		_ZN39_INTERNAL_753b21f1_4_k_cu_fa8c21ef_45184cuda3std3__45__cpo4cendE,(_ZN39_INTERNAL_753b21f1_4_k_cu_fa8c21ef_45184cuda3std6ranges3__45__cpo4swapE - _ZN39_INTERNAL_753b21f1_4_k_cu_fa8c21ef_45184cuda3std3__45__cpo4cendE)
_ZN39_INTERNAL_753b21f1_4_k_cu_fa8c21ef_45184cuda3std3__45__cpo4cendE:
	.zero		1
	.type		_ZN39_INTERNAL_753b21f1_4_k_cu_fa8c21ef_45184cuda3std6ranges3__45__cpo4swapE,@object
	.size		_ZN39_INTERNAL_753b21f1_4_k_cu_fa8c21ef_45184cuda3std6ranges3__45__cpo4swapE,(.L_10 - _ZN39_INTERNAL_753b21f1_4_k_cu_fa8c21ef_45184cuda3std6ranges3__45__cpo4swapE)
_ZN39_INTERNAL_753b21f1_4_k_cu_fa8c21ef_45184cuda3std6ranges3__45__cpo4swapE:
	.zero		1
.L_10:


//--------------------- .nv.constant0._ZN7cutlass13device_kernelINS_4conv6kernel13ConvUniversalINS1_16ConvProblemShapeILNS1_8OperatorE2ELi3EEENS1_10collective14CollectiveConvINS1_47MainloopSm100TmaUmmaWarpSpecializedImplicitGemmILS5_2ELi16ELi3ELi1ELi2EN4cute5tupleIJNSA_1CILi2EEENSC_ILi1EEESE_EEEEENSB_IJNSC_ILi256EEENSB_IJNSC_ILi128EEEEEENSB_IJNSC_ILi64EEEEEEEEENS_12float_e4m3_tESN_NSA_8TiledMMAINSA_8MMA_AtomIJNSA_10MMA_TraitsINSA_25SM100_MMA_F8F6F4_2x1SM_SSEJSN_SN_fSH_SI_NSA_17integral_constantINSA_4UMMA5MajorELSU_1EEESV_NSS_INST_7ScaleInELSW_0EEESX_EEEEEENSA_6LayoutINSB_IJSE_SE_SE_EEENSB_IJNSC_ILi0EEES12_S12_EEEEENSB_IJNSA_10UnderscoreES15_S15_EEEEENS7_6detail27Sm100ImplicitGemmTileTraitsINSA_18SM100_TMA_2SM_LOADENSA_14ComposedLayoutINSA_7SwizzleILi3ELi4ELi3EEENSA_18smem_ptr_flag_bitsILi8EEENS10_INSB_IJSI_NSC_ILi8EEEEEENSB_IJSE_SI_EEEEEEEvEENS19_INSA_25SM100_TMA_2SM_LOAD_IM2COLENS1B_INS1C_ILi2ELi4ELi3EEES1F_NS10_INSB_IJSK_S1G_EEENSB_IJSE_SK_EEEEEEEvEEEENS_8epilogue10collective18CollectiveEpilogueINS1U_23Sm100TmaWarpSpecializedILi2ELi2ELi64ELb0ELb0EEEJNSB_IJSI_SJ_SL_EEENSB_IJNS10_ISI_SE_EENS10_ISK_SE_EEEEESN_NSB_IJlNSB_IJSE_lllEEES12_EEESN_S24_NS1U_6fusion15FusionCallbacksIS1Y_NS25_17LinearCombinationISN_fSN_fLNS_15FloatRoundStyleE2EEES1Z_S22_JEEENSA_5SM1004TMEM4LOAD26SM100_TMEM_LOAD_32dp32b64xENSA_13SM90_TMA_LOADENS1B_IS1N_S1F_NS10_INSB_IJS1G_SK_EEENSB_IJSK_SE_EEEEEEENSA_39AutoVectorizingCopyWithAssumedAlignmentILi128EEENSA_14SM90_TMA_STOREES2J_S2L_S2L_EEEvvEEEEvNT_6ParamsE --------------------------
	.section	.nv.constant0._ZN7cutlass13device_kernelINS_4conv6kernel13ConvUniversalINS1_16ConvProblemShapeILNS1_8OperatorE2ELi3EEENS1_10collective14CollectiveConvINS1_47MainloopSm100TmaUmmaWarpSpecializedImplicitGemmILS5_2ELi16ELi3ELi1ELi2EN4cute5tupleIJNSA_1CILi2EEENSC_ILi1EEESE_EEEEENSB_IJNSC_ILi256EEENSB_IJNSC_ILi128EEEEEENSB_IJNSC_ILi64EEEEEEEEENS_12float_e4m3_tESN_NSA_8TiledMMAINSA_8MMA_AtomIJNSA_10MMA_TraitsINSA_25SM100_MMA_F8F6F4_2x1SM_SSEJSN_SN_fSH_SI_NSA_17integral_constantINSA_4UMMA5MajorELSU_1EEESV_NSS_INST_7ScaleInELSW_0EEESX_EEEEEENSA_6LayoutINSB_IJSE_SE_SE_EEENSB_IJNSC_ILi0EEES12_S12_EEEEENSB_IJNSA_10UnderscoreES15_S15_EEEEENS7_6detail27Sm100ImplicitGemmTileTraitsINSA_18SM100_TMA_2SM_LOADENSA_14ComposedLayoutINSA_7SwizzleILi3ELi4ELi3EEENSA_18smem_ptr_flag_bitsILi8EEENS10_INSB_IJSI_NSC_ILi8EEEEEENSB_IJSE_SI_EEEEEEEvEENS19_INSA_25SM100_TMA_2SM_LOAD_IM2COLENS1B_INS1C_ILi2ELi4ELi3EEES1F_NS10_INSB_IJSK_S1G_EEENSB_IJSE_SK_EEEEEEEvEEEENS_8epilogue10collective18CollectiveEpilogueINS1U_23Sm100TmaWarpSpecializedILi2ELi2ELi64ELb0ELb0EEEJNSB_IJSI_SJ_SL_EEENSB_IJNS10_ISI_SE_EENS10_ISK_SE_EEEEESN_NSB_IJlNSB_IJSE_lllEEES12_EEESN_S24_NS1U_6fusion15FusionCallbacksIS1Y_NS25_17LinearCombinationISN_fSN_fLNS_15FloatRoundStyleE2EEES1Z_S22_JEEENSA_5SM1004TMEM4LOAD26SM100_TMEM_LOAD_32dp32b64xENSA_13SM90_TMA_LOADENS1B_IS1N_S1F_NS10_INSB_IJS1G_SK_EEENSB_IJSK_SE_EEEEEEENSA_39AutoVectorizingCopyWithAssumedAlignmentILi128EEENSA_14SM90_TMA_STOREES2J_S2L_S2L_EEEvvEEEEvNT_6ParamsE,"a",@progbits
	.sectionflags	@""
	.align	4
.nv.constant0._ZN7cutlass13device_kernelINS_4conv6kernel13ConvUniversalINS1_16ConvProblemShapeILNS1_8OperatorE2ELi3EEENS1_10collective14CollectiveConvINS1_47MainloopSm100TmaUmmaWarpSpecializedImplicitGemmILS5_2ELi16ELi3ELi1ELi2EN4cute5tupleIJNSA_1CILi2EEENSC_ILi1EEESE_EEEEENSB_IJNSC_ILi256EEENSB_IJNSC_ILi128EEEEEENSB_IJNSC_ILi64EEEEEEEEENS_12float_e4m3_tESN_NSA_8TiledMMAINSA_8MMA_AtomIJNSA_10MMA_TraitsINSA_25SM100_MMA_F8F6F4_2x1SM_SSEJSN_SN_fSH_SI_NSA_17integral_constantINSA_4UMMA5MajorELSU_1EEESV_NSS_INST_7ScaleInELSW_0EEESX_EEEEEENSA_6LayoutINSB_IJSE_SE_SE_EEENSB_IJNSC_ILi0EEES12_S12_EEEEENSB_IJNSA_10UnderscoreES15_S15_EEEEENS7_6detail27Sm100ImplicitGemmTileTraitsINSA_18SM100_TMA_2SM_LOADENSA_14ComposedLayoutINSA_7SwizzleILi3ELi4ELi3EEENSA_18smem_ptr_flag_bitsILi8EEENS10_INSB_IJSI_NSC_ILi8EEEEEENSB_IJSE_SI_EEEEEEEvEENS19_INSA_25SM100_TMA_2SM_LOAD_IM2COLENS1B_INS1C_ILi2ELi4ELi3EEES1F_NS10_INSB_IJSK_S1G_EEENSB_IJSE_SK_EEEEEEEvEEEENS_8epilogue10collective18CollectiveEpilogueINS1U_23Sm100TmaWarpSpecializedILi2ELi2ELi64ELb0ELb0EEEJNSB_IJSI_SJ_SL_EEENSB_IJNS10_ISI_SE_EENS10_ISK_SE_EEEEESN_NSB_IJlNSB_IJSE_lllEEES12_EEESN_S24_NS1U_6fusion15FusionCallbacksIS1Y_NS25_17LinearCombinationISN_fSN_fLNS_15FloatRoundStyleE2EEES1Z_S22_JEEENSA_5SM1004TMEM4LOAD26SM100_TMEM_LOAD_32dp32b64xENSA_13SM90_TMA_LOADENS1B_IS1N_S1F_NS10_INSB_IJS1G_SK_EEENSB_IJSK_SE_EEEEEEENSA_39AutoVectorizingCopyWithAssumedAlignmentILi128EEENSA_14SM90_TMA_STOREES2J_S2L_S2L_EEEvvEEEEvNT_6ParamsE:
	.zero		3200


//--------------------- SYMBOLS --------------------------

	.type		.nv.reservedSmem.offset0,@object
	.size		.nv.reservedSmem.offset0,0x4
	.type		.nv.reservedSmem.cap,@object
	.size		.nv.reservedSmem.cap,0x4
	.type		__assertfail,@function
